//
// Generated by NVIDIA NVVM Compiler
//
// Compiler Build ID: CL-36424714
// Cuda compilation tools, release 13.0, V13.0.88
// Based on NVVM 20.0.0
//

.version 9.0
.target sm_100
.address_size 64

.func  (.param .b64 func_retval0) __internal_accurate_pow
(
	.param .b64 __internal_accurate_pow_param_0,
	.param .b64 __internal_accurate_pow_param_1
)
;
.const .align 1 .b8 d_H_const[128];
.const .align 4 .b8 d_G_const[512];
.const .align 8 .b8 d_alpha_const[800];
// _ZZ24optimized_sogrand_kernelPKdPdS1_PiS2_S1_iiimdiiiE15iteration_count has been demoted
// _ZZ24optimized_sogrand_kernelPKdPdS1_PiS2_S1_iiimdiiiE15batch_converged has been demoted
// _ZZ24optimized_sogrand_kernelPKdPdS1_PiS2_S1_iiimdiiiE14warp_NG_totals has been demoted
// _ZZ24optimized_sogrand_kernelPKdPdS1_PiS2_S1_iiimdiiiE11phase_count has been demoted
// _ZZ24optimized_sogrand_kernelPKdPdS1_PiS2_S1_iiimdiiiE11shared_c_HD has been demoted
// _ZZ24optimized_sogrand_kernelPKdPdS1_PiS2_S1_iiimdiiiE13shared_c_test has been demoted
// _ZZ24optimized_sogrand_kernelPKdPdS1_PiS2_S1_iiimdiiiE21convergence_workspace has been demoted

.func _Z16QuickSort_devicePdPmm(
	.param .b64 _Z16QuickSort_devicePdPmm_param_0,
	.param .b64 _Z16QuickSort_devicePdPmm_param_1,
	.param .b64 _Z16QuickSort_devicePdPmm_param_2
)
{
	.reg .pred 	%p<9>;
	.reg .b64 	%rd<49>;
	.reg .b64 	%fd<4>;

	ld.param.u64 	%rd41, [_Z16QuickSort_devicePdPmm_param_0];
	ld.param.u64 	%rd40, [_Z16QuickSort_devicePdPmm_param_1];
	ld.param.u64 	%rd39, [_Z16QuickSort_devicePdPmm_param_2];
	setp.lt.u64 	%p1, %rd39, 2;
	@%p1 bra 	$L__BB0_13;
$L__BB0_1:
	shl.b64 	%rd25, %rd39, 2;
	and.b64  	%rd26, %rd25, -8;
	add.s64 	%rd27, %rd41, %rd26;
	ld.f64 	%fd1, [%rd27];
	add.s64 	%rd42, %rd39, -1;
	mov.b64 	%rd43, 0;
$L__BB0_2:
	shl.b64 	%rd44, %rd43, 3;
	mov.u64 	%rd45, %rd43;
$L__BB0_3:
	mov.u64 	%rd43, %rd45;
	add.s64 	%rd28, %rd41, %rd44;
	ld.f64 	%fd2, [%rd28];
	setp.lt.f64 	%p2, %fd2, %fd1;
	add.s64 	%rd45, %rd43, 1;
	add.s64 	%rd44, %rd44, 8;
	@%p2 bra 	$L__BB0_3;
	mov.u64 	%rd46, %rd42;
$L__BB0_5:
	mov.u64 	%rd42, %rd46;
	shl.b64 	%rd29, %rd42, 3;
	add.s64 	%rd13, %rd41, %rd29;
	ld.f64 	%fd3, [%rd13];
	setp.gt.f64 	%p3, %fd3, %fd1;
	add.s64 	%rd46, %rd42, -1;
	@%p3 bra 	$L__BB0_5;
	setp.gt.u64 	%p4, %rd43, %rd42;
	@%p4 bra 	$L__BB0_8;
	add.s64 	%rd30, %rd41, %rd44;
	st.f64 	[%rd30+-8], %fd3;
	st.f64 	[%rd13], %fd2;
	add.s64 	%rd31, %rd40, %rd44;
	ld.u64 	%rd32, [%rd31+-8];
	add.s64 	%rd34, %rd40, %rd29;
	ld.u64 	%rd35, [%rd34];
	st.u64 	[%rd31+-8], %rd35;
	st.u64 	[%rd34], %rd32;
	max.u64 	%rd36, %rd42, 1;
	add.s64 	%rd42, %rd36, -1;
	mov.u64 	%rd43, %rd45;
$L__BB0_8:
	setp.le.u64 	%p5, %rd43, %rd42;
	@%p5 bra 	$L__BB0_2;
	setp.eq.s64 	%p6, %rd42, 0;
	@%p6 bra 	$L__BB0_11;
	add.s64 	%rd37, %rd42, 1;
	{ // callseq 0, 0
	.param .b64 param0;
	st.param.b64 	[param0], %rd41;
	.param .b64 param1;
	st.param.b64 	[param1], %rd40;
	.param .b64 param2;
	st.param.b64 	[param2], %rd37;
	call.uni 
	_Z16QuickSort_devicePdPmm, 
	(
	param0, 
	param1, 
	param2
	);
	} // callseq 0
$L__BB0_11:
	setp.le.u64 	%p7, %rd39, %rd43;
	@%p7 bra 	$L__BB0_13;
	shl.b64 	%rd38, %rd43, 3;
	add.s64 	%rd41, %rd41, %rd38;
	add.s64 	%rd40, %rd40, %rd38;
	sub.s64 	%rd39, %rd39, %rd43;
	setp.gt.u64 	%p8, %rd39, 1;
	@%p8 bra 	$L__BB0_1;
$L__BB0_13:
	ret;

}
	// .globl	_Z24optimized_sogrand_kernelPKdPdS1_PiS2_S1_iiimdiii
.visible .entry _Z24optimized_sogrand_kernelPKdPdS1_PiS2_S1_iiimdiii(
	.param .u64 .ptr .align 1 _Z24optimized_sogrand_kernelPKdPdS1_PiS2_S1_iiimdiii_param_0,
	.param .u64 .ptr .align 1 _Z24optimized_sogrand_kernelPKdPdS1_PiS2_S1_iiimdiii_param_1,
	.param .u64 .ptr .align 1 _Z24optimized_sogrand_kernelPKdPdS1_PiS2_S1_iiimdiii_param_2,
	.param .u64 .ptr .align 1 _Z24optimized_sogrand_kernelPKdPdS1_PiS2_S1_iiimdiii_param_3,
	.param .u64 .ptr .align 1 _Z24optimized_sogrand_kernelPKdPdS1_PiS2_S1_iiimdiii_param_4,
	.param .u64 .ptr .align 1 _Z24optimized_sogrand_kernelPKdPdS1_PiS2_S1_iiimdiii_param_5,
	.param .u32 _Z24optimized_sogrand_kernelPKdPdS1_PiS2_S1_iiimdiii_param_6,
	.param .u32 _Z24optimized_sogrand_kernelPKdPdS1_PiS2_S1_iiimdiii_param_7,
	.param .u32 _Z24optimized_sogrand_kernelPKdPdS1_PiS2_S1_iiimdiii_param_8,
	.param .u64 _Z24optimized_sogrand_kernelPKdPdS1_PiS2_S1_iiimdiii_param_9,
	.param .f64 _Z24optimized_sogrand_kernelPKdPdS1_PiS2_S1_iiimdiii_param_10,
	.param .u32 _Z24optimized_sogrand_kernelPKdPdS1_PiS2_S1_iiimdiii_param_11,
	.param .u32 _Z24optimized_sogrand_kernelPKdPdS1_PiS2_S1_iiimdiii_param_12,
	.param .u32 _Z24optimized_sogrand_kernelPKdPdS1_PiS2_S1_iiimdiii_param_13
)
{
	.local .align 16 .b8 	__local_depot1[3744];
	.reg .b64 	%SP;
	.reg .b64 	%SPL;
	.reg .pred 	%p<2543>;
	.reg .b16 	%rs<4042>;
	.reg .b32 	%r<7661>;
	.reg .b32 	%f<229>;
	.reg .b64 	%rd<5595>;
	.reg .b64 	%fd<8046>;
	// demoted variable
	.shared .align 4 .u32 _ZZ24optimized_sogrand_kernelPKdPdS1_PiS2_S1_iiimdiiiE15iteration_count;
	// demoted variable
	.shared .align 4 .u32 _ZZ24optimized_sogrand_kernelPKdPdS1_PiS2_S1_iiimdiiiE15batch_converged;
	// demoted variable
	.shared .align 4 .b8 _ZZ24optimized_sogrand_kernelPKdPdS1_PiS2_S1_iiimdiiiE14warp_NG_totals[64];
	// demoted variable
	.shared .align 8 .f64 _ZZ24optimized_sogrand_kernelPKdPdS1_PiS2_S1_iiimdiiiE11phase_count;
	// demoted variable
	.shared .align 1 .b8 _ZZ24optimized_sogrand_kernelPKdPdS1_PiS2_S1_iiimdiiiE11shared_c_HD[4096];
	// demoted variable
	.shared .align 1 .b8 _ZZ24optimized_sogrand_kernelPKdPdS1_PiS2_S1_iiimdiiiE13shared_c_test[4096];
	// demoted variable
	.shared .align 4 .b8 _ZZ24optimized_sogrand_kernelPKdPdS1_PiS2_S1_iiimdiiiE21convergence_workspace[68];
	mov.u64 	%SPL, __local_depot1;
	cvta.local.u64 	%SP, %SPL;
	ld.param.u64 	%rd1455, [_Z24optimized_sogrand_kernelPKdPdS1_PiS2_S1_iiimdiii_param_0];
	ld.param.u64 	%rd1456, [_Z24optimized_sogrand_kernelPKdPdS1_PiS2_S1_iiimdiii_param_1];
	ld.param.u64 	%rd1457, [_Z24optimized_sogrand_kernelPKdPdS1_PiS2_S1_iiimdiii_param_2];
	ld.param.u32 	%r1846, [_Z24optimized_sogrand_kernelPKdPdS1_PiS2_S1_iiimdiii_param_6];
	ld.param.u32 	%r1847, [_Z24optimized_sogrand_kernelPKdPdS1_PiS2_S1_iiimdiii_param_7];
	ld.param.f64 	%fd1492, [_Z24optimized_sogrand_kernelPKdPdS1_PiS2_S1_iiimdiii_param_10];
	ld.param.u32 	%r1849, [_Z24optimized_sogrand_kernelPKdPdS1_PiS2_S1_iiimdiii_param_11];
	ld.param.u32 	%r1851, [_Z24optimized_sogrand_kernelPKdPdS1_PiS2_S1_iiimdiii_param_13];
	cvta.to.global.u64 	%rd1, %rd1455;
	cvta.to.global.u64 	%rd2, %rd1457;
	cvta.to.global.u64 	%rd3, %rd1456;
	add.u64 	%rd4, %SPL, 0;
	add.u64 	%rd5, %SPL, 384;
	add.u64 	%rd6, %SPL, 480;
	add.u64 	%rd7, %SPL, 512;
	add.u64 	%rd8, %SPL, 640;
	add.u64 	%rd9, %SPL, 768;
	add.u64 	%rd10, %SPL, 800;
	add.u64 	%rd11, %SPL, 928;
	add.u64 	%rd12, %SPL, 0;
	add.u64 	%rd13, %SPL, 384;
	add.u64 	%rd14, %SPL, 480;
	add.u64 	%rd15, %SPL, 512;
	add.u64 	%rd16, %SPL, 640;
	add.u64 	%rd17, %SPL, 768;
	add.u64 	%rd18, %SPL, 800;
	add.u64 	%rd19, %SPL, 928;
	add.u64 	%rd20, %SPL, 0;
	add.u64 	%rd21, %SPL, 384;
	add.u64 	%rd22, %SPL, 480;
	add.u64 	%rd23, %SPL, 512;
	add.u64 	%rd24, %SPL, 640;
	add.u64 	%rd25, %SPL, 768;
	add.u64 	%rd26, %SPL, 800;
	add.u64 	%rd27, %SPL, 928;
	add.u64 	%rd28, %SPL, 1056;
	add.u64 	%rd29, %SPL, 1184;
	add.u64 	%rd30, %SPL, 1312;
	add.u64 	%rd31, %SPL, 1440;
	add.u64 	%rd32, %SPL, 1952;
	add.u64 	%rd33, %SPL, 2080;
	add.u64 	%rd34, %SPL, 2208;
	add.u64 	%rd35, %SPL, 2336;
	add.u64 	%rd36, %SPL, 2848;
	add.u64 	%rd37, %SPL, 2976;
	add.u64 	%rd38, %SPL, 3104;
	add.u64 	%rd39, %SPL, 3232;
	mov.u32 	%r1, %ctaid.x;
	setp.ge.s32 	%p9, %r1, %r1851;
	@%p9 bra 	$L__BB1_2933;
	mov.u32 	%r2, %tid.x;
	mul.lo.s32 	%r3, %r1846, %r1846;
	mul.lo.s32 	%r4, %r3, %r1846;
	cvt.u64.u32 	%rd1494, %r1;
	cvt.s64.s32 	%rd1495, %r4;
	mul.lo.s64 	%rd40, %rd1495, %rd1494;
	setp.ne.s32 	%p10, %r2, 0;
	@%p10 bra 	$L__BB1_3;
	mov.b32 	%r1852, 1;
	st.shared.u32 	[_ZZ24optimized_sogrand_kernelPKdPdS1_PiS2_S1_iiimdiiiE15iteration_count], %r1852;
	mov.b32 	%r1853, 0;
	st.shared.u32 	[_ZZ24optimized_sogrand_kernelPKdPdS1_PiS2_S1_iiimdiiiE15batch_converged], %r1853;
	mov.b64 	%rd1496, 0;
	st.shared.u64 	[_ZZ24optimized_sogrand_kernelPKdPdS1_PiS2_S1_iiimdiiiE11phase_count], %rd1496;
	bra.uni 	$L__BB1_4;
$L__BB1_3:
	setp.gt.u32 	%p11, %r2, 15;
	@%p11 bra 	$L__BB1_5;
$L__BB1_4:
	shl.b32 	%r1854, %r2, 2;
	mov.u32 	%r1855, _ZZ24optimized_sogrand_kernelPKdPdS1_PiS2_S1_iiimdiiiE14warp_NG_totals;
	add.s32 	%r1856, %r1855, %r1854;
	mov.b32 	%r1857, 0;
	st.shared.u32 	[%r1856], %r1857;
$L__BB1_5:
	bar.sync 	0;
	setp.ge.u32 	%p12, %r2, %r3;
	setp.lt.s32 	%p13, %r1846, 1;
	or.pred  	%p14, %p12, %p13;
	@%p14 bra 	$L__BB1_17;
	div.u32 	%r1859, %r2, %r1846;
	mul.lo.s32 	%r1860, %r1859, %r1846;
	sub.s32 	%r1861, %r2, %r1860;
	shl.b32 	%r1862, %r1859, 4;
	add.s32 	%r5, %r1862, %r1861;
	add.s32 	%r1863, %r1846, -1;
	and.b32  	%r6, %r1846, 7;
	setp.lt.u32 	%p15, %r1863, 7;
	mov.b32 	%r7065, 0;
	@%p15 bra 	$L__BB1_9;
	and.b32  	%r7065, %r1846, 2147483640;
	mov.b32 	%r7063, 0;
$L__BB1_8:
	.pragma "nounroll";
	shl.b32 	%r1865, %r7063, 8;
	add.s32 	%r1866, %r1865, %r5;
	cvt.s64.s32 	%rd1497, %r1866;
	add.s64 	%rd1498, %rd40, %rd1497;
	shl.b64 	%rd1499, %rd1498, 3;
	add.s64 	%rd1500, %rd1, %rd1499;
	ld.global.nc.f64 	%fd1493, [%rd1500];
	add.s64 	%rd1501, %rd3, %rd1499;
	st.global.f64 	[%rd1501], %fd1493;
	add.s64 	%rd1502, %rd2, %rd1499;
	mov.b64 	%rd1503, 0;
	st.global.u64 	[%rd1502], %rd1503;
	add.s32 	%r1867, %r1866, 256;
	cvt.s64.s32 	%rd1504, %r1867;
	add.s64 	%rd1505, %rd40, %rd1504;
	shl.b64 	%rd1506, %rd1505, 3;
	add.s64 	%rd1507, %rd1, %rd1506;
	ld.global.nc.f64 	%fd1494, [%rd1507];
	add.s64 	%rd1508, %rd3, %rd1506;
	st.global.f64 	[%rd1508], %fd1494;
	add.s64 	%rd1509, %rd2, %rd1506;
	st.global.u64 	[%rd1509], %rd1503;
	add.s32 	%r1868, %r1866, 512;
	cvt.s64.s32 	%rd1510, %r1868;
	add.s64 	%rd1511, %rd40, %rd1510;
	shl.b64 	%rd1512, %rd1511, 3;
	add.s64 	%rd1513, %rd1, %rd1512;
	ld.global.nc.f64 	%fd1495, [%rd1513];
	add.s64 	%rd1514, %rd3, %rd1512;
	st.global.f64 	[%rd1514], %fd1495;
	add.s64 	%rd1515, %rd2, %rd1512;
	st.global.u64 	[%rd1515], %rd1503;
	add.s32 	%r1869, %r1866, 768;
	cvt.s64.s32 	%rd1516, %r1869;
	add.s64 	%rd1517, %rd40, %rd1516;
	shl.b64 	%rd1518, %rd1517, 3;
	add.s64 	%rd1519, %rd1, %rd1518;
	ld.global.nc.f64 	%fd1496, [%rd1519];
	add.s64 	%rd1520, %rd3, %rd1518;
	st.global.f64 	[%rd1520], %fd1496;
	add.s64 	%rd1521, %rd2, %rd1518;
	st.global.u64 	[%rd1521], %rd1503;
	add.s32 	%r1870, %r1866, 1024;
	cvt.s64.s32 	%rd1522, %r1870;
	add.s64 	%rd1523, %rd40, %rd1522;
	shl.b64 	%rd1524, %rd1523, 3;
	add.s64 	%rd1525, %rd1, %rd1524;
	ld.global.nc.f64 	%fd1497, [%rd1525];
	add.s64 	%rd1526, %rd3, %rd1524;
	st.global.f64 	[%rd1526], %fd1497;
	add.s64 	%rd1527, %rd2, %rd1524;
	st.global.u64 	[%rd1527], %rd1503;
	add.s32 	%r1871, %r1866, 1280;
	cvt.s64.s32 	%rd1528, %r1871;
	add.s64 	%rd1529, %rd40, %rd1528;
	shl.b64 	%rd1530, %rd1529, 3;
	add.s64 	%rd1531, %rd1, %rd1530;
	ld.global.nc.f64 	%fd1498, [%rd1531];
	add.s64 	%rd1532, %rd3, %rd1530;
	st.global.f64 	[%rd1532], %fd1498;
	add.s64 	%rd1533, %rd2, %rd1530;
	st.global.u64 	[%rd1533], %rd1503;
	add.s32 	%r1872, %r1866, 1536;
	cvt.s64.s32 	%rd1534, %r1872;
	add.s64 	%rd1535, %rd40, %rd1534;
	shl.b64 	%rd1536, %rd1535, 3;
	add.s64 	%rd1537, %rd1, %rd1536;
	ld.global.nc.f64 	%fd1499, [%rd1537];
	add.s64 	%rd1538, %rd3, %rd1536;
	st.global.f64 	[%rd1538], %fd1499;
	add.s64 	%rd1539, %rd2, %rd1536;
	st.global.u64 	[%rd1539], %rd1503;
	add.s32 	%r1873, %r1866, 1792;
	cvt.s64.s32 	%rd1540, %r1873;
	add.s64 	%rd1541, %rd40, %rd1540;
	shl.b64 	%rd1542, %rd1541, 3;
	add.s64 	%rd1543, %rd1, %rd1542;
	ld.global.nc.f64 	%fd1500, [%rd1543];
	add.s64 	%rd1544, %rd3, %rd1542;
	st.global.f64 	[%rd1544], %fd1500;
	add.s64 	%rd1545, %rd2, %rd1542;
	st.global.u64 	[%rd1545], %rd1503;
	add.s32 	%r7063, %r7063, 8;
	setp.ne.s32 	%p16, %r7063, %r7065;
	@%p16 bra 	$L__BB1_8;
$L__BB1_9:
	setp.eq.s32 	%p17, %r6, 0;
	@%p17 bra 	$L__BB1_17;
	and.b32  	%r11, %r1846, 3;
	setp.lt.u32 	%p18, %r6, 4;
	@%p18 bra 	$L__BB1_12;
	shl.b32 	%r1874, %r7065, 8;
	add.s32 	%r1875, %r1874, %r5;
	cvt.s64.s32 	%rd1546, %r1875;
	add.s64 	%rd1547, %rd40, %rd1546;
	shl.b64 	%rd1548, %rd1547, 3;
	add.s64 	%rd1549, %rd1, %rd1548;
	ld.global.nc.f64 	%fd1501, [%rd1549];
	add.s64 	%rd1550, %rd3, %rd1548;
	st.global.f64 	[%rd1550], %fd1501;
	add.s64 	%rd1551, %rd2, %rd1548;
	mov.b64 	%rd1552, 0;
	st.global.u64 	[%rd1551], %rd1552;
	add.s32 	%r1876, %r1875, 256;
	cvt.s64.s32 	%rd1553, %r1876;
	add.s64 	%rd1554, %rd40, %rd1553;
	shl.b64 	%rd1555, %rd1554, 3;
	add.s64 	%rd1556, %rd1, %rd1555;
	ld.global.nc.f64 	%fd1502, [%rd1556];
	add.s64 	%rd1557, %rd3, %rd1555;
	st.global.f64 	[%rd1557], %fd1502;
	add.s64 	%rd1558, %rd2, %rd1555;
	st.global.u64 	[%rd1558], %rd1552;
	add.s32 	%r1877, %r1875, 512;
	cvt.s64.s32 	%rd1559, %r1877;
	add.s64 	%rd1560, %rd40, %rd1559;
	shl.b64 	%rd1561, %rd1560, 3;
	add.s64 	%rd1562, %rd1, %rd1561;
	ld.global.nc.f64 	%fd1503, [%rd1562];
	add.s64 	%rd1563, %rd3, %rd1561;
	st.global.f64 	[%rd1563], %fd1503;
	add.s64 	%rd1564, %rd2, %rd1561;
	st.global.u64 	[%rd1564], %rd1552;
	add.s32 	%r1878, %r1875, 768;
	cvt.s64.s32 	%rd1565, %r1878;
	add.s64 	%rd1566, %rd40, %rd1565;
	shl.b64 	%rd1567, %rd1566, 3;
	add.s64 	%rd1568, %rd1, %rd1567;
	ld.global.nc.f64 	%fd1504, [%rd1568];
	add.s64 	%rd1569, %rd3, %rd1567;
	st.global.f64 	[%rd1569], %fd1504;
	add.s64 	%rd1570, %rd2, %rd1567;
	st.global.u64 	[%rd1570], %rd1552;
	add.s32 	%r7065, %r7065, 4;
$L__BB1_12:
	setp.eq.s32 	%p19, %r11, 0;
	@%p19 bra 	$L__BB1_17;
	setp.eq.s32 	%p20, %r11, 1;
	@%p20 bra 	$L__BB1_15;
	shl.b32 	%r1879, %r7065, 8;
	add.s32 	%r1880, %r1879, %r5;
	cvt.s64.s32 	%rd1571, %r1880;
	add.s64 	%rd1572, %rd40, %rd1571;
	shl.b64 	%rd1573, %rd1572, 3;
	add.s64 	%rd1574, %rd1, %rd1573;
	ld.global.nc.f64 	%fd1505, [%rd1574];
	add.s64 	%rd1575, %rd3, %rd1573;
	st.global.f64 	[%rd1575], %fd1505;
	add.s64 	%rd1576, %rd2, %rd1573;
	mov.b64 	%rd1577, 0;
	st.global.u64 	[%rd1576], %rd1577;
	add.s32 	%r1881, %r1880, 256;
	cvt.s64.s32 	%rd1578, %r1881;
	add.s64 	%rd1579, %rd40, %rd1578;
	shl.b64 	%rd1580, %rd1579, 3;
	add.s64 	%rd1581, %rd1, %rd1580;
	ld.global.nc.f64 	%fd1506, [%rd1581];
	add.s64 	%rd1582, %rd3, %rd1580;
	st.global.f64 	[%rd1582], %fd1506;
	add.s64 	%rd1583, %rd2, %rd1580;
	st.global.u64 	[%rd1583], %rd1577;
	add.s32 	%r7065, %r7065, 2;
$L__BB1_15:
	and.b32  	%r1882, %r1846, 1;
	setp.eq.b32 	%p21, %r1882, 1;
	not.pred 	%p22, %p21;
	@%p22 bra 	$L__BB1_17;
	shl.b32 	%r1883, %r7065, 8;
	add.s32 	%r1884, %r1883, %r5;
	cvt.s64.s32 	%rd1584, %r1884;
	add.s64 	%rd1585, %rd40, %rd1584;
	shl.b64 	%rd1586, %rd1585, 3;
	add.s64 	%rd1587, %rd1, %rd1586;
	ld.global.nc.f64 	%fd1507, [%rd1587];
	add.s64 	%rd1588, %rd3, %rd1586;
	st.global.f64 	[%rd1588], %fd1507;
	add.s64 	%rd1589, %rd2, %rd1586;
	mov.b64 	%rd1590, 0;
	st.global.u64 	[%rd1589], %rd1590;
$L__BB1_17:
	ld.param.u32 	%r7055, [_Z24optimized_sogrand_kernelPKdPdS1_PiS2_S1_iiimdiii_param_8];
	bar.sync 	0;
	sub.s32 	%r16, %r1846, %r1847;
	cvt.s64.s32 	%rd41, %r7055;
	cvt.rn.f64.s32 	%fd1509, %r1846;
	mul.f64 	%fd1510, %fd1509, 0d3FE0000000000000;
	mov.f64 	%fd1511, 0d3FE0000000000000;
	copysign.f64 	%fd1512, %fd1510, %fd1511;
	add.rz.f64 	%fd1513, %fd1510, %fd1512;
	cvt.rzi.f64.f64 	%fd1514, %fd1513;
	cvt.rzi.u64.f64 	%rd1591, %fd1514;
	shl.b64 	%rd1592, %rd1591, 3;
	add.s64 	%rd1593, %rd31, %rd1592;
	cvt.s64.s32 	%rd42, %r1846;
	mul.wide.s32 	%rd1594, %r7055, 4;
	mov.b32 	%r1885, 1127219200;
	mov.b32 	%r1886, -2147483648;
	mov.b64 	%fd1, {%r1886, %r1885};
	add.s64 	%rd43, %rd1593, 176;
	add.f64 	%fd2, %fd1514, 0dBFF0000000000000;
	cvt.s64.s32 	%rd1595, %r16;
	and.b32  	%r1887, %r1849, 255;
	setp.eq.s32 	%p23, %r1887, 1;
	selp.s64 	%rd1596, -1, 0, %p23;
	add.s64 	%rd44, %rd1596, %rd1595;
	cvt.rn.f64.u64 	%fd1515, %rd44;
	neg.f64 	%fd1516, %fd1515;
	mov.f64 	%fd1517, 0d4000000000000000;
	{
	.reg .b32 %temp; 
	mov.b64 	{%temp, %r17}, %fd1517;
	}
	{
	.reg .b32 %temp; 
	mov.b64 	{%temp, %r1888}, %fd1516;
	}
	shr.u32 	%r1889, %r1888, 20;
	and.b32  	%r1890, %r1889, 2047;
	add.s32 	%r1891, %r1890, -1012;
	mov.b64 	%rd1597, %fd1516;
	shl.b64 	%rd1598, %rd1597, %r1891;
	setp.eq.s64 	%p24, %rd1598, -9223372036854775808;
	setp.lt.s32 	%p25, %r17, 0;
	and.pred  	%p1, %p25, %p24;
	cvt.rzi.f64.f64 	%fd1518, %fd1516;
	setp.neu.f64 	%p26, %fd1518, %fd1516;
	and.pred  	%p2, %p25, %p26;
	add.s32 	%r1892, %r3, %r1846;
	shr.u32 	%r1893, %r1892, 31;
	add.s32 	%r1894, %r1892, %r1893;
	shr.s32 	%r18, %r1894, 1;
	mov.u32 	%r19, %ntid.x;
	add.s32 	%r1895, %r19, 31;
	shr.u32 	%r20, %r1895, 5;
	mul.lo.s32 	%r21, %r1847, %r1847;
	mul.lo.s32 	%r22, %r21, %r1847;
	and.b32  	%r1896, %r2, 31;
	add.s32 	%r23, %r1847, %r1896;
	mul.lo.s32 	%r24, %r1847, %r1846;
	add.s64 	%rd1600, %rd35, %rd1592;
	add.s64 	%rd45, %rd1600, 176;
	add.s64 	%rd1601, %rd39, %rd1592;
	add.s64 	%rd46, %rd1601, 176;
	max.u64 	%rd1602, %rd1594, 1;
	max.u64 	%rd47, %rd1595, 1;
	and.b32  	%r1897, %r1846, 7;
	add.s64 	%rd48, %rd42, -1;
	and.b32  	%r25, %r1846, 15;
	cvt.u64.u32 	%rd1603, %r25;
	add.s64 	%rd49, %rd1603, -1;
	cvt.u64.u32 	%rd1604, %r1897;
	add.s64 	%rd50, %rd1604, -1;
	and.b64  	%rd51, %rd1602, 13;
	and.b64  	%rd52, %rd1602, 5;
	add.s64 	%rd53, %rd42, -4;
	shr.u64 	%rd1605, %rd53, 2;
	add.s64 	%rd1606, %rd1605, 1;
	add.s32 	%r1898, %r2, %r19;
	max.s32 	%r1899, %r4, %r1898;
	setp.lt.s32 	%p27, %r1898, %r4;
	selp.u32 	%r1900, 1, 0, %p27;
	add.s32 	%r1901, %r1898, %r1900;
	sub.s32 	%r1902, %r1899, %r1901;
	div.u32 	%r1903, %r1902, %r19;
	add.s32 	%r26, %r1903, %r1900;
	add.s32 	%r1904, %r26, 1;
	max.s32 	%r1905, %r22, %r1898;
	setp.lt.s32 	%p28, %r1898, %r22;
	selp.u32 	%r1906, 1, 0, %p28;
	add.s32 	%r1907, %r1898, %r1906;
	sub.s32 	%r1908, %r1905, %r1907;
	div.u32 	%r1909, %r1908, %r19;
	add.s32 	%r27, %r1909, %r1906;
	add.s32 	%r1910, %r23, 32;
	max.s32 	%r1911, %r1846, %r1910;
	not.b32 	%r1912, %r1847;
	add.s32 	%r1913, %r1911, %r1912;
	sub.s32 	%r28, %r1913, %r1896;
	shr.u32 	%r1914, %r28, 5;
	add.s32 	%r1915, %r1914, 1;
	add.s32 	%r29, %r1847, -1;
	and.b32  	%r30, %r1847, 7;
	and.b32  	%r31, %r1847, 3;
	ld.shared.u32 	%r7067, [_ZZ24optimized_sogrand_kernelPKdPdS1_PiS2_S1_iiimdiiiE15batch_converged];
	and.b32  	%r33, %r1846, 2147483640;
	and.b32  	%r34, %r1846, 1;
	and.b64  	%rd54, %rd42, -16;
	and.b64  	%rd55, %rd1603, 7;
	and.b64  	%rd56, %rd1604, 3;
	and.b64  	%rd57, %rd1602, -16;
	and.b64  	%rd58, %rd1602, 1;
	and.b64  	%rd59, %rd1606, 3;
	and.b64  	%rd60, %rd1606, 9223372036854775804;
	and.b32  	%r35, %r1904, 3;
	and.b32  	%r36, %r1915, 268435448;
	and.b32  	%r37, %r1847, 2147483640;
	and.b32  	%r38, %r1847, 1;
$L__BB1_18:
	ld.param.u32 	%r7062, [_Z24optimized_sogrand_kernelPKdPdS1_PiS2_S1_iiimdiii_param_12];
	ld.shared.u32 	%r40, [_ZZ24optimized_sogrand_kernelPKdPdS1_PiS2_S1_iiimdiiiE15iteration_count];
	setp.gt.s32 	%p29, %r40, %r7062;
	setp.ne.s32 	%p30, %r7067, 0;
	or.pred  	%p31, %p29, %p30;
	mov.u32 	%r7660, %r7067;
	@%p31 bra 	$L__BB1_2931;
	setp.ne.s32 	%p32, %r2, 0;
	@%p32 bra 	$L__BB1_21;
	ld.shared.f64 	%fd1520, [_ZZ24optimized_sogrand_kernelPKdPdS1_PiS2_S1_iiimdiiiE11phase_count];
	add.f64 	%fd1521, %fd1520, 0d3FE0000000000000;
	st.shared.f64 	[_ZZ24optimized_sogrand_kernelPKdPdS1_PiS2_S1_iiimdiiiE11phase_count], %fd1521;
$L__BB1_21:
	setp.ge.u32 	%p33, %r2, %r3;
	mov.b32 	%r7393, 0;
	@%p33 bra 	$L__BB1_863;
	setp.lt.s32 	%p34, %r1846, 1;
	div.s32 	%r41, %r2, %r1846;
	mul.lo.s32 	%r1917, %r41, %r1846;
	sub.s32 	%r42, %r2, %r1917;
	@%p34 bra 	$L__BB1_34;
	add.s32 	%r1919, %r1846, -1;
	setp.lt.u32 	%p35, %r1919, 7;
	shl.b32 	%r43, %r41, 8;
	add.s32 	%r44, %r42, %r43;
	shl.b32 	%r1920, %r40, 1;
	mul.wide.s32 	%rd1607, %r1920, 8;
	mov.u64 	%rd1608, d_alpha_const;
	add.s64 	%rd1609, %rd1608, %rd1607;
	ld.const.f64 	%fd7, [%rd1609+-16];
	mov.b32 	%r7071, 0;
	@%p35 bra 	$L__BB1_26;
	and.b32  	%r1921, %r1846, 2147483640;
	neg.s32 	%r7069, %r1921;
	add.s64 	%rd5075, %rd28, 32;
	add.s32 	%r7068, %r44, 64;
$L__BB1_25:
	.pragma "nounroll";
	add.s32 	%r1923, %r7068, -64;
	cvt.s64.s32 	%rd1610, %r1923;
	add.s64 	%rd1611, %rd40, %rd1610;
	shl.b64 	%rd1612, %rd1611, 3;
	add.s64 	%rd1613, %rd1, %rd1612;
	ld.global.nc.f64 	%fd1522, [%rd1613];
	add.s64 	%rd1614, %rd2, %rd1612;
	ld.global.f64 	%fd1523, [%rd1614];
	fma.rn.f64 	%fd1524, %fd7, %fd1523, %fd1522;
	add.s32 	%r1924, %r7068, -48;
	cvt.s64.s32 	%rd1615, %r1924;
	add.s64 	%rd1616, %rd40, %rd1615;
	shl.b64 	%rd1617, %rd1616, 3;
	add.s64 	%rd1618, %rd1, %rd1617;
	ld.global.nc.f64 	%fd1525, [%rd1618];
	add.s64 	%rd1619, %rd2, %rd1617;
	ld.global.f64 	%fd1526, [%rd1619];
	fma.rn.f64 	%fd1527, %fd7, %fd1526, %fd1525;
	st.local.v2.f64 	[%rd5075+-32], {%fd1524, %fd1527};
	add.s32 	%r1925, %r7068, -32;
	cvt.s64.s32 	%rd1620, %r1925;
	add.s64 	%rd1621, %rd40, %rd1620;
	shl.b64 	%rd1622, %rd1621, 3;
	add.s64 	%rd1623, %rd1, %rd1622;
	ld.global.nc.f64 	%fd1528, [%rd1623];
	add.s64 	%rd1624, %rd2, %rd1622;
	ld.global.f64 	%fd1529, [%rd1624];
	fma.rn.f64 	%fd1530, %fd7, %fd1529, %fd1528;
	add.s32 	%r1926, %r7068, -16;
	cvt.s64.s32 	%rd1625, %r1926;
	add.s64 	%rd1626, %rd40, %rd1625;
	shl.b64 	%rd1627, %rd1626, 3;
	add.s64 	%rd1628, %rd1, %rd1627;
	ld.global.nc.f64 	%fd1531, [%rd1628];
	add.s64 	%rd1629, %rd2, %rd1627;
	ld.global.f64 	%fd1532, [%rd1629];
	fma.rn.f64 	%fd1533, %fd7, %fd1532, %fd1531;
	st.local.v2.f64 	[%rd5075+-16], {%fd1530, %fd1533};
	add.s32 	%r1927, %r7068, 48;
	cvt.s64.s32 	%rd1630, %r7068;
	add.s64 	%rd1631, %rd40, %rd1630;
	shl.b64 	%rd1632, %rd1631, 3;
	add.s64 	%rd1633, %rd1, %rd1632;
	ld.global.nc.f64 	%fd1534, [%rd1633];
	add.s64 	%rd1634, %rd2, %rd1632;
	ld.global.f64 	%fd1535, [%rd1634];
	fma.rn.f64 	%fd1536, %fd7, %fd1535, %fd1534;
	add.s32 	%r1928, %r7068, 16;
	cvt.s64.s32 	%rd1635, %r1928;
	add.s64 	%rd1636, %rd40, %rd1635;
	shl.b64 	%rd1637, %rd1636, 3;
	add.s64 	%rd1638, %rd1, %rd1637;
	ld.global.nc.f64 	%fd1537, [%rd1638];
	add.s64 	%rd1639, %rd2, %rd1637;
	ld.global.f64 	%fd1538, [%rd1639];
	fma.rn.f64 	%fd1539, %fd7, %fd1538, %fd1537;
	st.local.v2.f64 	[%rd5075], {%fd1536, %fd1539};
	add.s32 	%r1929, %r7068, 32;
	cvt.s64.s32 	%rd1640, %r1929;
	add.s64 	%rd1641, %rd40, %rd1640;
	shl.b64 	%rd1642, %rd1641, 3;
	add.s64 	%rd1643, %rd1, %rd1642;
	ld.global.nc.f64 	%fd1540, [%rd1643];
	add.s64 	%rd1644, %rd2, %rd1642;
	ld.global.f64 	%fd1541, [%rd1644];
	fma.rn.f64 	%fd1542, %fd7, %fd1541, %fd1540;
	cvt.s64.s32 	%rd1645, %r1927;
	add.s64 	%rd1646, %rd40, %rd1645;
	shl.b64 	%rd1647, %rd1646, 3;
	add.s64 	%rd1648, %rd1, %rd1647;
	ld.global.nc.f64 	%fd1543, [%rd1648];
	add.s64 	%rd1649, %rd2, %rd1647;
	ld.global.f64 	%fd1544, [%rd1649];
	fma.rn.f64 	%fd1545, %fd7, %fd1544, %fd1543;
	st.local.v2.f64 	[%rd5075+16], {%fd1542, %fd1545};
	add.s32 	%r7069, %r7069, 8;
	add.s64 	%rd5075, %rd5075, 64;
	add.s32 	%r7068, %r7068, 128;
	setp.ne.s32 	%p36, %r7069, 0;
	mov.u32 	%r7071, %r33;
	@%p36 bra 	$L__BB1_25;
$L__BB1_26:
	and.b32  	%r52, %r1846, 7;
	setp.eq.s32 	%p37, %r52, 0;
	@%p37 bra 	$L__BB1_34;
	add.s32 	%r1930, %r52, -1;
	setp.lt.u32 	%p38, %r1930, 3;
	@%p38 bra 	$L__BB1_29;
	shl.b32 	%r1931, %r7071, 4;
	add.s32 	%r1932, %r44, %r1931;
	cvt.s64.s32 	%rd1650, %r1932;
	add.s64 	%rd1651, %rd40, %rd1650;
	shl.b64 	%rd1652, %rd1651, 3;
	add.s64 	%rd1653, %rd1, %rd1652;
	ld.global.nc.f64 	%fd1546, [%rd1653];
	add.s64 	%rd1654, %rd2, %rd1652;
	ld.global.f64 	%fd1547, [%rd1654];
	fma.rn.f64 	%fd1548, %fd7, %fd1547, %fd1546;
	mul.wide.u32 	%rd1655, %r7071, 8;
	add.s64 	%rd1656, %rd28, %rd1655;
	st.local.f64 	[%rd1656], %fd1548;
	add.s32 	%r1933, %r1932, 16;
	cvt.s64.s32 	%rd1657, %r1933;
	add.s64 	%rd1658, %rd40, %rd1657;
	shl.b64 	%rd1659, %rd1658, 3;
	add.s64 	%rd1660, %rd1, %rd1659;
	ld.global.nc.f64 	%fd1549, [%rd1660];
	add.s64 	%rd1661, %rd2, %rd1659;
	ld.global.f64 	%fd1550, [%rd1661];
	fma.rn.f64 	%fd1551, %fd7, %fd1550, %fd1549;
	st.local.f64 	[%rd1656+8], %fd1551;
	add.s32 	%r1934, %r1932, 32;
	cvt.s64.s32 	%rd1662, %r1934;
	add.s64 	%rd1663, %rd40, %rd1662;
	shl.b64 	%rd1664, %rd1663, 3;
	add.s64 	%rd1665, %rd1, %rd1664;
	ld.global.nc.f64 	%fd1552, [%rd1665];
	add.s64 	%rd1666, %rd2, %rd1664;
	ld.global.f64 	%fd1553, [%rd1666];
	fma.rn.f64 	%fd1554, %fd7, %fd1553, %fd1552;
	st.local.f64 	[%rd1656+16], %fd1554;
	add.s32 	%r1935, %r1932, 48;
	cvt.s64.s32 	%rd1667, %r1935;
	add.s64 	%rd1668, %rd40, %rd1667;
	shl.b64 	%rd1669, %rd1668, 3;
	add.s64 	%rd1670, %rd1, %rd1669;
	ld.global.nc.f64 	%fd1555, [%rd1670];
	add.s64 	%rd1671, %rd2, %rd1669;
	ld.global.f64 	%fd1556, [%rd1671];
	fma.rn.f64 	%fd1557, %fd7, %fd1556, %fd1555;
	st.local.f64 	[%rd1656+24], %fd1557;
	add.s32 	%r7071, %r7071, 4;
$L__BB1_29:
	and.b32  	%r55, %r1846, 3;
	setp.eq.s32 	%p39, %r55, 0;
	@%p39 bra 	$L__BB1_34;
	setp.eq.s32 	%p40, %r55, 1;
	@%p40 bra 	$L__BB1_32;
	shl.b32 	%r1936, %r7071, 4;
	add.s32 	%r1937, %r44, %r1936;
	cvt.s64.s32 	%rd1672, %r1937;
	add.s64 	%rd1673, %rd40, %rd1672;
	shl.b64 	%rd1674, %rd1673, 3;
	add.s64 	%rd1675, %rd1, %rd1674;
	ld.global.nc.f64 	%fd1558, [%rd1675];
	add.s64 	%rd1676, %rd2, %rd1674;
	ld.global.f64 	%fd1559, [%rd1676];
	fma.rn.f64 	%fd1560, %fd7, %fd1559, %fd1558;
	mul.wide.u32 	%rd1677, %r7071, 8;
	add.s64 	%rd1678, %rd28, %rd1677;
	st.local.f64 	[%rd1678], %fd1560;
	add.s32 	%r1938, %r1937, 16;
	cvt.s64.s32 	%rd1679, %r1938;
	add.s64 	%rd1680, %rd40, %rd1679;
	shl.b64 	%rd1681, %rd1680, 3;
	add.s64 	%rd1682, %rd1, %rd1681;
	ld.global.nc.f64 	%fd1561, [%rd1682];
	add.s64 	%rd1683, %rd2, %rd1681;
	ld.global.f64 	%fd1562, [%rd1683];
	fma.rn.f64 	%fd1563, %fd7, %fd1562, %fd1561;
	st.local.f64 	[%rd1678+8], %fd1563;
	add.s32 	%r7071, %r7071, 2;
$L__BB1_32:
	setp.eq.s32 	%p41, %r34, 0;
	@%p41 bra 	$L__BB1_34;
	shl.b32 	%r1939, %r7071, 4;
	add.s32 	%r1940, %r44, %r1939;
	cvt.s64.s32 	%rd1684, %r1940;
	add.s64 	%rd1685, %rd40, %rd1684;
	shl.b64 	%rd1686, %rd1685, 3;
	add.s64 	%rd1687, %rd1, %rd1686;
	ld.global.nc.f64 	%fd1564, [%rd1687];
	add.s64 	%rd1688, %rd2, %rd1686;
	ld.global.f64 	%fd1565, [%rd1688];
	fma.rn.f64 	%fd1566, %fd7, %fd1565, %fd1564;
	mul.wide.u32 	%rd1689, %r7071, 8;
	add.s64 	%rd1690, %rd28, %rd1689;
	st.local.f64 	[%rd1690], %fd1566;
$L__BB1_34:
	setp.eq.s32 	%p42, %r1846, 0;
	@%p42 bra 	$L__BB1_48;
	setp.lt.u64 	%p43, %rd48, 15;
	mov.b64 	%rd5077, 0;
	@%p43 bra 	$L__BB1_38;
	mov.b64 	%rd5079, 0;
$L__BB1_37:
	.pragma "nounroll";
	shl.b64 	%rd1693, %rd5079, 3;
	add.s64 	%rd1694, %rd31, %rd1693;
	add.s64 	%rd1695, %rd5079, 1;
	st.local.v2.u64 	[%rd1694], {%rd5079, %rd1695};
	add.s64 	%rd1696, %rd5079, 2;
	add.s64 	%rd1697, %rd5079, 3;
	st.local.v2.u64 	[%rd1694+16], {%rd1696, %rd1697};
	add.s64 	%rd1698, %rd5079, 4;
	add.s64 	%rd1699, %rd5079, 5;
	st.local.v2.u64 	[%rd1694+32], {%rd1698, %rd1699};
	add.s64 	%rd1700, %rd5079, 6;
	add.s64 	%rd1701, %rd5079, 7;
	st.local.v2.u64 	[%rd1694+48], {%rd1700, %rd1701};
	add.s64 	%rd1702, %rd5079, 8;
	add.s64 	%rd1703, %rd5079, 9;
	st.local.v2.u64 	[%rd1694+64], {%rd1702, %rd1703};
	add.s64 	%rd1704, %rd5079, 10;
	add.s64 	%rd1705, %rd5079, 11;
	st.local.v2.u64 	[%rd1694+80], {%rd1704, %rd1705};
	add.s64 	%rd1706, %rd5079, 12;
	add.s64 	%rd1707, %rd5079, 13;
	st.local.v2.u64 	[%rd1694+96], {%rd1706, %rd1707};
	add.s64 	%rd1708, %rd5079, 14;
	add.s64 	%rd1709, %rd5079, 15;
	st.local.v2.u64 	[%rd1694+112], {%rd1708, %rd1709};
	add.s64 	%rd5079, %rd5079, 16;
	setp.eq.s64 	%p44, %rd5079, %rd54;
	mov.u64 	%rd5077, %rd54;
	@%p44 bra 	$L__BB1_38;
	bra.uni 	$L__BB1_37;
$L__BB1_38:
	setp.eq.s32 	%p45, %r25, 0;
	@%p45 bra 	$L__BB1_48;
	setp.lt.u64 	%p46, %rd49, 7;
	@%p46 bra 	$L__BB1_41;
	shl.b64 	%rd1710, %rd5077, 3;
	add.s64 	%rd1711, %rd31, %rd1710;
	st.local.u64 	[%rd1711], %rd5077;
	add.s64 	%rd1712, %rd5077, 1;
	st.local.u64 	[%rd1711+8], %rd1712;
	add.s64 	%rd1713, %rd5077, 2;
	st.local.u64 	[%rd1711+16], %rd1713;
	add.s64 	%rd1714, %rd5077, 3;
	st.local.u64 	[%rd1711+24], %rd1714;
	add.s64 	%rd1715, %rd5077, 4;
	st.local.u64 	[%rd1711+32], %rd1715;
	add.s64 	%rd1716, %rd5077, 5;
	st.local.u64 	[%rd1711+40], %rd1716;
	add.s64 	%rd1717, %rd5077, 6;
	st.local.u64 	[%rd1711+48], %rd1717;
	add.s64 	%rd1718, %rd5077, 7;
	st.local.u64 	[%rd1711+56], %rd1718;
	add.s64 	%rd5077, %rd5077, 8;
$L__BB1_41:
	setp.eq.s64 	%p47, %rd55, 0;
	@%p47 bra 	$L__BB1_48;
	setp.lt.u64 	%p48, %rd50, 3;
	@%p48 bra 	$L__BB1_44;
	shl.b64 	%rd1719, %rd5077, 3;
	add.s64 	%rd1720, %rd31, %rd1719;
	st.local.u64 	[%rd1720], %rd5077;
	add.s64 	%rd1721, %rd5077, 1;
	st.local.u64 	[%rd1720+8], %rd1721;
	add.s64 	%rd1722, %rd5077, 2;
	st.local.u64 	[%rd1720+16], %rd1722;
	add.s64 	%rd1723, %rd5077, 3;
	st.local.u64 	[%rd1720+24], %rd1723;
	add.s64 	%rd5077, %rd5077, 4;
$L__BB1_44:
	setp.eq.s64 	%p49, %rd56, 0;
	@%p49 bra 	$L__BB1_48;
	setp.eq.s64 	%p50, %rd56, 1;
	shl.b64 	%rd1724, %rd5077, 3;
	add.s64 	%rd69, %rd31, %rd1724;
	st.local.u64 	[%rd69], %rd5077;
	@%p50 bra 	$L__BB1_48;
	setp.eq.s64 	%p51, %rd56, 2;
	add.s64 	%rd1725, %rd5077, 1;
	st.local.u64 	[%rd69+8], %rd1725;
	@%p51 bra 	$L__BB1_48;
	add.s64 	%rd1726, %rd5077, 2;
	st.local.u64 	[%rd69+16], %rd1726;
$L__BB1_48:
	ld.param.u32 	%r7056, [_Z24optimized_sogrand_kernelPKdPdS1_PiS2_S1_iiimdiii_param_8];
	setp.eq.s32 	%p52, %r7056, 0;
	@%p52 bra 	$L__BB1_60;
	shl.b64 	%rd1728, %rd41, 2;
	setp.lt.u64 	%p53, %rd1728, 16;
	mov.b64 	%rd5081, 0;
	@%p53 bra 	$L__BB1_52;
	mov.b64 	%rd5083, 0;
$L__BB1_51:
	.pragma "nounroll";
	shl.b64 	%rd1730, %rd5083, 3;
	add.s64 	%rd1731, %rd21, %rd1730;
	mov.f64 	%fd1567, 0d0000000000000000;
	st.local.v2.f64 	[%rd1731], {%fd1567, %fd1567};
	st.local.v2.f64 	[%rd1731+16], {%fd1567, %fd1567};
	st.local.v2.f64 	[%rd1731+32], {%fd1567, %fd1567};
	st.local.v2.f64 	[%rd1731+48], {%fd1567, %fd1567};
	st.local.v2.f64 	[%rd1731+64], {%fd1567, %fd1567};
	st.local.v2.f64 	[%rd1731+80], {%fd1567, %fd1567};
	st.local.v2.f64 	[%rd1731+96], {%fd1567, %fd1567};
	st.local.v2.f64 	[%rd1731+112], {%fd1567, %fd1567};
	add.s64 	%rd5083, %rd5083, 16;
	setp.eq.s64 	%p54, %rd5083, %rd57;
	mov.u64 	%rd5081, %rd57;
	@%p54 bra 	$L__BB1_52;
	bra.uni 	$L__BB1_51;
$L__BB1_52:
	setp.eq.s64 	%p55, %rd51, 0;
	@%p55 bra 	$L__BB1_60;
	add.s64 	%rd1732, %rd51, -1;
	setp.lt.u64 	%p56, %rd1732, 7;
	@%p56 bra 	$L__BB1_55;
	shl.b64 	%rd1733, %rd5081, 3;
	add.s64 	%rd1734, %rd21, %rd1733;
	mov.b64 	%rd1735, 0;
	st.local.u64 	[%rd1734], %rd1735;
	st.local.u64 	[%rd1734+8], %rd1735;
	st.local.u64 	[%rd1734+16], %rd1735;
	st.local.u64 	[%rd1734+24], %rd1735;
	st.local.u64 	[%rd1734+32], %rd1735;
	st.local.u64 	[%rd1734+40], %rd1735;
	st.local.u64 	[%rd1734+48], %rd1735;
	st.local.u64 	[%rd1734+56], %rd1735;
	add.s64 	%rd5081, %rd5081, 8;
$L__BB1_55:
	setp.eq.s64 	%p57, %rd52, 0;
	@%p57 bra 	$L__BB1_60;
	add.s64 	%rd1736, %rd52, -1;
	setp.lt.u64 	%p58, %rd1736, 3;
	@%p58 bra 	$L__BB1_58;
	shl.b64 	%rd1737, %rd5081, 3;
	add.s64 	%rd1738, %rd21, %rd1737;
	mov.b64 	%rd1739, 0;
	st.local.u64 	[%rd1738], %rd1739;
	st.local.u64 	[%rd1738+8], %rd1739;
	st.local.u64 	[%rd1738+16], %rd1739;
	st.local.u64 	[%rd1738+24], %rd1739;
	add.s64 	%rd5081, %rd5081, 4;
$L__BB1_58:
	setp.eq.s64 	%p59, %rd58, 0;
	@%p59 bra 	$L__BB1_60;
	shl.b64 	%rd1740, %rd5081, 3;
	add.s64 	%rd1741, %rd21, %rd1740;
	mov.b64 	%rd1742, 0;
	st.local.u64 	[%rd1741], %rd1742;
$L__BB1_60:
	setp.lt.u32 	%p60, %r1846, 4;
	mov.b64 	%rd5086, 0;
	@%p60 bra 	$L__BB1_68;
	setp.lt.u64 	%p61, %rd53, 12;
	mov.b64 	%rd5087, 0;
	@%p61 bra 	$L__BB1_64;
	mov.b64 	%rd5087, 0;
	mov.u64 	%rd5088, %rd5087;
$L__BB1_63:
	shl.b64 	%rd1747, %rd5087, 3;
	add.s64 	%rd1748, %rd28, %rd1747;
	ld.local.v2.f64 	{%fd1568, %fd1569}, [%rd1748];
	ld.local.v2.f64 	{%fd1570, %fd1571}, [%rd1748+16];
	setp.leu.f64 	%p62, %fd1568, 0d0000000000000000;
	setp.leu.f64 	%p63, %fd1569, 0d0000000000000000;
	setp.leu.f64 	%p64, %fd1570, 0d0000000000000000;
	setp.leu.f64 	%p65, %fd1571, 0d0000000000000000;
	add.s64 	%rd1749, %rd31, %rd5087;
	ld.local.v2.f64 	{%fd1572, %fd1573}, [%rd1748+32];
	ld.local.v2.f64 	{%fd1574, %fd1575}, [%rd1748+48];
	setp.leu.f64 	%p66, %fd1572, 0d0000000000000000;
	setp.leu.f64 	%p67, %fd1573, 0d0000000000000000;
	setp.leu.f64 	%p68, %fd1574, 0d0000000000000000;
	setp.leu.f64 	%p69, %fd1575, 0d0000000000000000;
	ld.local.v2.f64 	{%fd1576, %fd1577}, [%rd1748+64];
	ld.local.v2.f64 	{%fd1578, %fd1579}, [%rd1748+80];
	setp.leu.f64 	%p70, %fd1576, 0d0000000000000000;
	setp.leu.f64 	%p71, %fd1577, 0d0000000000000000;
	setp.leu.f64 	%p72, %fd1578, 0d0000000000000000;
	setp.leu.f64 	%p73, %fd1579, 0d0000000000000000;
	ld.local.v2.f64 	{%fd1580, %fd1581}, [%rd1748+96];
	ld.local.v2.f64 	{%fd1582, %fd1583}, [%rd1748+112];
	setp.leu.f64 	%p74, %fd1580, 0d0000000000000000;
	setp.leu.f64 	%p75, %fd1581, 0d0000000000000000;
	setp.leu.f64 	%p76, %fd1582, 0d0000000000000000;
	setp.leu.f64 	%p77, %fd1583, 0d0000000000000000;
	selp.u32 	%r1941, 1, 0, %p77;
	selp.u32 	%r1942, 1, 0, %p76;
	prmt.b32 	%r1943, %r1942, %r1941, 0x3340U;
	selp.u32 	%r1944, 1, 0, %p75;
	selp.u32 	%r1945, 1, 0, %p74;
	prmt.b32 	%r1946, %r1945, %r1944, 0x3340U;
	prmt.b32 	%r1947, %r1946, %r1943, 0x5410U;
	selp.u32 	%r1948, 1, 0, %p73;
	selp.u32 	%r1949, 1, 0, %p72;
	prmt.b32 	%r1950, %r1949, %r1948, 0x3340U;
	selp.u32 	%r1951, 1, 0, %p71;
	selp.u32 	%r1952, 1, 0, %p70;
	prmt.b32 	%r1953, %r1952, %r1951, 0x3340U;
	prmt.b32 	%r1954, %r1953, %r1950, 0x5410U;
	selp.u32 	%r1955, 1, 0, %p69;
	selp.u32 	%r1956, 1, 0, %p68;
	prmt.b32 	%r1957, %r1956, %r1955, 0x3340U;
	selp.u32 	%r1958, 1, 0, %p67;
	selp.u32 	%r1959, 1, 0, %p66;
	prmt.b32 	%r1960, %r1959, %r1958, 0x3340U;
	prmt.b32 	%r1961, %r1960, %r1957, 0x5410U;
	selp.u32 	%r1962, 1, 0, %p65;
	selp.u32 	%r1963, 1, 0, %p64;
	prmt.b32 	%r1964, %r1963, %r1962, 0x3340U;
	selp.u32 	%r1965, 1, 0, %p63;
	selp.u32 	%r1966, 1, 0, %p62;
	prmt.b32 	%r1967, %r1966, %r1965, 0x3340U;
	prmt.b32 	%r1968, %r1967, %r1964, 0x5410U;
	st.local.v4.b32 	[%rd1749+128], {%r1968, %r1961, %r1954, %r1947};
	add.s64 	%rd5087, %rd5087, 16;
	add.s64 	%rd5088, %rd5088, 4;
	setp.eq.s64 	%p78, %rd5088, %rd60;
	@%p78 bra 	$L__BB1_64;
	bra.uni 	$L__BB1_63;
$L__BB1_64:
	setp.eq.s64 	%p79, %rd59, 0;
	mov.u64 	%rd5086, %rd5087;
	@%p79 bra 	$L__BB1_68;
	setp.eq.s64 	%p80, %rd59, 1;
	shl.b64 	%rd1750, %rd5087, 3;
	add.s64 	%rd81, %rd28, %rd1750;
	ld.local.v2.f64 	{%fd1584, %fd1585}, [%rd81];
	ld.local.v2.f64 	{%fd1586, %fd1587}, [%rd81+16];
	setp.leu.f64 	%p81, %fd1584, 0d0000000000000000;
	setp.leu.f64 	%p82, %fd1585, 0d0000000000000000;
	setp.leu.f64 	%p83, %fd1586, 0d0000000000000000;
	setp.leu.f64 	%p84, %fd1587, 0d0000000000000000;
	selp.u16 	%rs199, 1, 0, %p81;
	add.s64 	%rd82, %rd31, %rd5087;
	st.local.u8 	[%rd82+128], %rs199;
	selp.u16 	%rs200, 1, 0, %p82;
	st.local.u8 	[%rd82+129], %rs200;
	selp.u16 	%rs201, 1, 0, %p83;
	st.local.u8 	[%rd82+130], %rs201;
	selp.u16 	%rs202, 1, 0, %p84;
	st.local.u8 	[%rd82+131], %rs202;
	add.s64 	%rd5086, %rd5087, 4;
	@%p80 bra 	$L__BB1_68;
	setp.eq.s64 	%p85, %rd59, 2;
	ld.local.v2.f64 	{%fd1588, %fd1589}, [%rd81+32];
	ld.local.v2.f64 	{%fd1590, %fd1591}, [%rd81+48];
	setp.leu.f64 	%p86, %fd1588, 0d0000000000000000;
	setp.leu.f64 	%p87, %fd1589, 0d0000000000000000;
	setp.leu.f64 	%p88, %fd1590, 0d0000000000000000;
	setp.leu.f64 	%p89, %fd1591, 0d0000000000000000;
	selp.u16 	%rs203, 1, 0, %p86;
	st.local.u8 	[%rd82+132], %rs203;
	selp.u16 	%rs204, 1, 0, %p87;
	st.local.u8 	[%rd82+133], %rs204;
	selp.u16 	%rs205, 1, 0, %p88;
	st.local.u8 	[%rd82+134], %rs205;
	selp.u16 	%rs206, 1, 0, %p89;
	st.local.u8 	[%rd82+135], %rs206;
	add.s64 	%rd5086, %rd5087, 8;
	@%p85 bra 	$L__BB1_68;
	ld.local.v2.f64 	{%fd1592, %fd1593}, [%rd81+64];
	ld.local.v2.f64 	{%fd1594, %fd1595}, [%rd81+80];
	setp.leu.f64 	%p90, %fd1592, 0d0000000000000000;
	setp.leu.f64 	%p91, %fd1593, 0d0000000000000000;
	setp.leu.f64 	%p92, %fd1594, 0d0000000000000000;
	setp.leu.f64 	%p93, %fd1595, 0d0000000000000000;
	selp.u16 	%rs207, 1, 0, %p90;
	st.local.u8 	[%rd82+136], %rs207;
	selp.u16 	%rs208, 1, 0, %p91;
	st.local.u8 	[%rd82+137], %rs208;
	selp.u16 	%rs209, 1, 0, %p92;
	st.local.u8 	[%rd82+138], %rs209;
	selp.u16 	%rs210, 1, 0, %p93;
	st.local.u8 	[%rd82+139], %rs210;
	add.s64 	%rd5086, %rd5087, 12;
$L__BB1_68:
	setp.ge.u64 	%p94, %rd5086, %rd42;
	@%p94 bra 	$L__BB1_82;
	sub.s64 	%rd87, %rd42, %rd5086;
	and.b64  	%rd88, %rd87, 15;
	sub.s64 	%rd1751, %rd5086, %rd42;
	setp.gt.u64 	%p95, %rd1751, -16;
	@%p95 bra 	$L__BB1_72;
	and.b64  	%rd89, %rd87, -16;
	mov.b64 	%rd5093, 0;
$L__BB1_71:
	.pragma "nounroll";
	shl.b64 	%rd1753, %rd5086, 3;
	add.s64 	%rd1754, %rd28, %rd1753;
	ld.local.f64 	%fd1596, [%rd1754];
	setp.leu.f64 	%p96, %fd1596, 0d0000000000000000;
	selp.u16 	%rs211, 1, 0, %p96;
	add.s64 	%rd1755, %rd31, %rd5086;
	st.local.u8 	[%rd1755+128], %rs211;
	ld.local.f64 	%fd1597, [%rd1754+8];
	setp.leu.f64 	%p97, %fd1597, 0d0000000000000000;
	selp.u16 	%rs212, 1, 0, %p97;
	st.local.u8 	[%rd1755+129], %rs212;
	ld.local.f64 	%fd1598, [%rd1754+16];
	setp.leu.f64 	%p98, %fd1598, 0d0000000000000000;
	selp.u16 	%rs213, 1, 0, %p98;
	st.local.u8 	[%rd1755+130], %rs213;
	ld.local.f64 	%fd1599, [%rd1754+24];
	setp.leu.f64 	%p99, %fd1599, 0d0000000000000000;
	selp.u16 	%rs214, 1, 0, %p99;
	st.local.u8 	[%rd1755+131], %rs214;
	ld.local.f64 	%fd1600, [%rd1754+32];
	setp.leu.f64 	%p100, %fd1600, 0d0000000000000000;
	selp.u16 	%rs215, 1, 0, %p100;
	st.local.u8 	[%rd1755+132], %rs215;
	ld.local.f64 	%fd1601, [%rd1754+40];
	setp.leu.f64 	%p101, %fd1601, 0d0000000000000000;
	selp.u16 	%rs216, 1, 0, %p101;
	st.local.u8 	[%rd1755+133], %rs216;
	ld.local.f64 	%fd1602, [%rd1754+48];
	setp.leu.f64 	%p102, %fd1602, 0d0000000000000000;
	selp.u16 	%rs217, 1, 0, %p102;
	st.local.u8 	[%rd1755+134], %rs217;
	ld.local.f64 	%fd1603, [%rd1754+56];
	setp.leu.f64 	%p103, %fd1603, 0d0000000000000000;
	selp.u16 	%rs218, 1, 0, %p103;
	st.local.u8 	[%rd1755+135], %rs218;
	ld.local.f64 	%fd1604, [%rd1754+64];
	setp.leu.f64 	%p104, %fd1604, 0d0000000000000000;
	selp.u16 	%rs219, 1, 0, %p104;
	st.local.u8 	[%rd1755+136], %rs219;
	ld.local.f64 	%fd1605, [%rd1754+72];
	setp.leu.f64 	%p105, %fd1605, 0d0000000000000000;
	selp.u16 	%rs220, 1, 0, %p105;
	st.local.u8 	[%rd1755+137], %rs220;
	ld.local.f64 	%fd1606, [%rd1754+80];
	setp.leu.f64 	%p106, %fd1606, 0d0000000000000000;
	selp.u16 	%rs221, 1, 0, %p106;
	st.local.u8 	[%rd1755+138], %rs221;
	ld.local.f64 	%fd1607, [%rd1754+88];
	setp.leu.f64 	%p107, %fd1607, 0d0000000000000000;
	selp.u16 	%rs222, 1, 0, %p107;
	st.local.u8 	[%rd1755+139], %rs222;
	ld.local.f64 	%fd1608, [%rd1754+96];
	setp.leu.f64 	%p108, %fd1608, 0d0000000000000000;
	selp.u16 	%rs223, 1, 0, %p108;
	st.local.u8 	[%rd1755+140], %rs223;
	ld.local.f64 	%fd1609, [%rd1754+104];
	setp.leu.f64 	%p109, %fd1609, 0d0000000000000000;
	selp.u16 	%rs224, 1, 0, %p109;
	st.local.u8 	[%rd1755+141], %rs224;
	ld.local.f64 	%fd1610, [%rd1754+112];
	setp.leu.f64 	%p110, %fd1610, 0d0000000000000000;
	selp.u16 	%rs225, 1, 0, %p110;
	st.local.u8 	[%rd1755+142], %rs225;
	ld.local.f64 	%fd1611, [%rd1754+120];
	setp.leu.f64 	%p111, %fd1611, 0d0000000000000000;
	selp.u16 	%rs226, 1, 0, %p111;
	st.local.u8 	[%rd1755+143], %rs226;
	add.s64 	%rd5086, %rd5086, 16;
	add.s64 	%rd5093, %rd5093, 16;
	setp.eq.s64 	%p112, %rd5093, %rd89;
	@%p112 bra 	$L__BB1_72;
	bra.uni 	$L__BB1_71;
$L__BB1_72:
	setp.eq.s64 	%p113, %rd88, 0;
	@%p113 bra 	$L__BB1_82;
	and.b64  	%rd95, %rd87, 7;
	setp.lt.u64 	%p114, %rd88, 8;
	@%p114 bra 	$L__BB1_75;
	shl.b64 	%rd1756, %rd5086, 3;
	add.s64 	%rd1757, %rd28, %rd1756;
	ld.local.f64 	%fd1612, [%rd1757];
	setp.leu.f64 	%p115, %fd1612, 0d0000000000000000;
	selp.u16 	%rs227, 1, 0, %p115;
	add.s64 	%rd1758, %rd31, %rd5086;
	st.local.u8 	[%rd1758+128], %rs227;
	ld.local.f64 	%fd1613, [%rd1757+8];
	setp.leu.f64 	%p116, %fd1613, 0d0000000000000000;
	selp.u16 	%rs228, 1, 0, %p116;
	st.local.u8 	[%rd1758+129], %rs228;
	ld.local.f64 	%fd1614, [%rd1757+16];
	setp.leu.f64 	%p117, %fd1614, 0d0000000000000000;
	selp.u16 	%rs229, 1, 0, %p117;
	st.local.u8 	[%rd1758+130], %rs229;
	ld.local.f64 	%fd1615, [%rd1757+24];
	setp.leu.f64 	%p118, %fd1615, 0d0000000000000000;
	selp.u16 	%rs230, 1, 0, %p118;
	st.local.u8 	[%rd1758+131], %rs230;
	ld.local.f64 	%fd1616, [%rd1757+32];
	setp.leu.f64 	%p119, %fd1616, 0d0000000000000000;
	selp.u16 	%rs231, 1, 0, %p119;
	st.local.u8 	[%rd1758+132], %rs231;
	ld.local.f64 	%fd1617, [%rd1757+40];
	setp.leu.f64 	%p120, %fd1617, 0d0000000000000000;
	selp.u16 	%rs232, 1, 0, %p120;
	st.local.u8 	[%rd1758+133], %rs232;
	ld.local.f64 	%fd1618, [%rd1757+48];
	setp.leu.f64 	%p121, %fd1618, 0d0000000000000000;
	selp.u16 	%rs233, 1, 0, %p121;
	st.local.u8 	[%rd1758+134], %rs233;
	ld.local.f64 	%fd1619, [%rd1757+56];
	setp.leu.f64 	%p122, %fd1619, 0d0000000000000000;
	selp.u16 	%rs234, 1, 0, %p122;
	st.local.u8 	[%rd1758+135], %rs234;
	add.s64 	%rd5086, %rd5086, 8;
$L__BB1_75:
	setp.eq.s64 	%p123, %rd95, 0;
	@%p123 bra 	$L__BB1_82;
	and.b64  	%rd98, %rd87, 3;
	setp.lt.u64 	%p124, %rd95, 4;
	@%p124 bra 	$L__BB1_78;
	shl.b64 	%rd1759, %rd5086, 3;
	add.s64 	%rd1760, %rd28, %rd1759;
	ld.local.f64 	%fd1620, [%rd1760];
	setp.leu.f64 	%p125, %fd1620, 0d0000000000000000;
	selp.u16 	%rs235, 1, 0, %p125;
	add.s64 	%rd1761, %rd31, %rd5086;
	st.local.u8 	[%rd1761+128], %rs235;
	ld.local.f64 	%fd1621, [%rd1760+8];
	setp.leu.f64 	%p126, %fd1621, 0d0000000000000000;
	selp.u16 	%rs236, 1, 0, %p126;
	st.local.u8 	[%rd1761+129], %rs236;
	ld.local.f64 	%fd1622, [%rd1760+16];
	setp.leu.f64 	%p127, %fd1622, 0d0000000000000000;
	selp.u16 	%rs237, 1, 0, %p127;
	st.local.u8 	[%rd1761+130], %rs237;
	ld.local.f64 	%fd1623, [%rd1760+24];
	setp.leu.f64 	%p128, %fd1623, 0d0000000000000000;
	selp.u16 	%rs238, 1, 0, %p128;
	st.local.u8 	[%rd1761+131], %rs238;
	add.s64 	%rd5086, %rd5086, 4;
$L__BB1_78:
	setp.eq.s64 	%p129, %rd98, 0;
	@%p129 bra 	$L__BB1_82;
	shl.b64 	%rd1762, %rd5086, 3;
	add.s64 	%rd101, %rd28, %rd1762;
	ld.local.f64 	%fd1624, [%rd101];
	setp.leu.f64 	%p130, %fd1624, 0d0000000000000000;
	selp.u16 	%rs239, 1, 0, %p130;
	add.s64 	%rd102, %rd31, %rd5086;
	st.local.u8 	[%rd102+128], %rs239;
	setp.eq.s64 	%p131, %rd98, 1;
	@%p131 bra 	$L__BB1_82;
	ld.local.f64 	%fd1625, [%rd101+8];
	setp.leu.f64 	%p132, %fd1625, 0d0000000000000000;
	selp.u16 	%rs240, 1, 0, %p132;
	st.local.u8 	[%rd102+129], %rs240;
	setp.eq.s64 	%p133, %rd98, 2;
	@%p133 bra 	$L__BB1_82;
	ld.local.f64 	%fd1626, [%rd101+16];
	setp.leu.f64 	%p134, %fd1626, 0d0000000000000000;
	selp.u16 	%rs241, 1, 0, %p134;
	st.local.u8 	[%rd102+130], %rs241;
$L__BB1_82:
	setp.lt.u32 	%p135, %r1846, 4;
	mov.b64 	%rd5096, 0;
	mov.b32 	%r7084, 0;
	@%p135 bra 	$L__BB1_90;
	setp.lt.u64 	%p136, %rd53, 12;
	mov.b32 	%r7084, 0;
	mov.b64 	%rd5097, 0;
	@%p136 bra 	$L__BB1_86;
	mov.b32 	%r7084, 0;
	mov.b64 	%rd5097, 0;
	mov.u64 	%rd5098, %rd5097;
$L__BB1_85:
	add.s64 	%rd1767, %rd31, %rd5097;
	ld.local.v4.b32 	{%r1973, %r1974, %r1975, %r1976}, [%rd1767+128];
	bfe.u32 	%r1977, %r1973, 0, 8;
	bfe.u32 	%r1978, %r1973, 8, 8;
	bfe.u32 	%r1979, %r1973, 16, 8;
	bfe.u32 	%r1980, %r1973, 24, 8;
	add.s32 	%r1981, %r7084, %r1977;
	add.s32 	%r1982, %r1981, %r1978;
	add.s32 	%r1983, %r1982, %r1979;
	add.s32 	%r1984, %r1983, %r1980;
	bfe.u32 	%r1985, %r1974, 0, 8;
	bfe.u32 	%r1986, %r1974, 8, 8;
	bfe.u32 	%r1987, %r1974, 16, 8;
	bfe.u32 	%r1988, %r1974, 24, 8;
	add.s32 	%r1989, %r1984, %r1985;
	add.s32 	%r1990, %r1989, %r1986;
	add.s32 	%r1991, %r1990, %r1987;
	add.s32 	%r1992, %r1991, %r1988;
	bfe.u32 	%r1993, %r1975, 0, 8;
	bfe.u32 	%r1994, %r1975, 8, 8;
	bfe.u32 	%r1995, %r1975, 16, 8;
	bfe.u32 	%r1996, %r1975, 24, 8;
	add.s32 	%r1997, %r1992, %r1993;
	add.s32 	%r1998, %r1997, %r1994;
	add.s32 	%r1999, %r1998, %r1995;
	add.s32 	%r2000, %r1999, %r1996;
	bfe.u32 	%r2001, %r1976, 0, 8;
	bfe.u32 	%r2002, %r1976, 8, 8;
	bfe.u32 	%r2003, %r1976, 16, 8;
	bfe.u32 	%r2004, %r1976, 24, 8;
	add.s32 	%r2005, %r2000, %r2001;
	add.s32 	%r2006, %r2005, %r2002;
	add.s32 	%r2007, %r2006, %r2003;
	add.s32 	%r7084, %r2007, %r2004;
	add.s64 	%rd5097, %rd5097, 16;
	add.s64 	%rd5098, %rd5098, 4;
	setp.eq.s64 	%p137, %rd5098, %rd60;
	@%p137 bra 	$L__BB1_86;
	bra.uni 	$L__BB1_85;
$L__BB1_86:
	setp.eq.s64 	%p138, %rd59, 0;
	mov.u64 	%rd5096, %rd5097;
	@%p138 bra 	$L__BB1_90;
	setp.eq.s64 	%p139, %rd59, 1;
	add.s64 	%rd109, %rd31, %rd5097;
	ld.local.u8 	%r2008, [%rd109+128];
	ld.local.u8 	%r2009, [%rd109+129];
	ld.local.u8 	%r2010, [%rd109+130];
	ld.local.u8 	%r2011, [%rd109+131];
	add.s32 	%r2012, %r7084, %r2008;
	add.s32 	%r2013, %r2012, %r2009;
	add.s32 	%r2014, %r2013, %r2010;
	add.s32 	%r7084, %r2014, %r2011;
	add.s64 	%rd5096, %rd5097, 4;
	@%p139 bra 	$L__BB1_90;
	setp.eq.s64 	%p140, %rd59, 2;
	ld.local.u8 	%r2015, [%rd109+132];
	ld.local.u8 	%r2016, [%rd109+133];
	ld.local.u8 	%r2017, [%rd109+134];
	ld.local.u8 	%r2018, [%rd109+135];
	add.s32 	%r2019, %r7084, %r2015;
	add.s32 	%r2020, %r2019, %r2016;
	add.s32 	%r2021, %r2020, %r2017;
	add.s32 	%r7084, %r2021, %r2018;
	add.s64 	%rd5096, %rd5097, 8;
	@%p140 bra 	$L__BB1_90;
	ld.local.u8 	%r2022, [%rd109+136];
	ld.local.u8 	%r2023, [%rd109+137];
	ld.local.u8 	%r2024, [%rd109+138];
	ld.local.u8 	%r2025, [%rd109+139];
	add.s32 	%r2026, %r7084, %r2022;
	add.s32 	%r2027, %r2026, %r2023;
	add.s32 	%r2028, %r2027, %r2024;
	add.s32 	%r7084, %r2028, %r2025;
	add.s64 	%rd5096, %rd5097, 12;
$L__BB1_90:
	setp.ge.u64 	%p141, %rd5096, %rd42;
	@%p141 bra 	$L__BB1_104;
	sub.s64 	%rd114, %rd42, %rd5096;
	and.b64  	%rd115, %rd114, 15;
	sub.s64 	%rd1768, %rd5096, %rd42;
	setp.gt.u64 	%p142, %rd1768, -16;
	@%p142 bra 	$L__BB1_94;
	and.b64  	%rd116, %rd114, -16;
	mov.b64 	%rd5100, 0;
$L__BB1_93:
	.pragma "nounroll";
	add.s64 	%rd1770, %rd31, %rd5096;
	ld.local.u8 	%r2030, [%rd1770+128];
	add.s32 	%r2031, %r7084, %r2030;
	ld.local.u8 	%r2032, [%rd1770+129];
	add.s32 	%r2033, %r2031, %r2032;
	ld.local.u8 	%r2034, [%rd1770+130];
	add.s32 	%r2035, %r2033, %r2034;
	ld.local.u8 	%r2036, [%rd1770+131];
	add.s32 	%r2037, %r2035, %r2036;
	ld.local.u8 	%r2038, [%rd1770+132];
	add.s32 	%r2039, %r2037, %r2038;
	ld.local.u8 	%r2040, [%rd1770+133];
	add.s32 	%r2041, %r2039, %r2040;
	ld.local.u8 	%r2042, [%rd1770+134];
	add.s32 	%r2043, %r2041, %r2042;
	ld.local.u8 	%r2044, [%rd1770+135];
	add.s32 	%r2045, %r2043, %r2044;
	ld.local.u8 	%r2046, [%rd1770+136];
	add.s32 	%r2047, %r2045, %r2046;
	ld.local.u8 	%r2048, [%rd1770+137];
	add.s32 	%r2049, %r2047, %r2048;
	ld.local.u8 	%r2050, [%rd1770+138];
	add.s32 	%r2051, %r2049, %r2050;
	ld.local.u8 	%r2052, [%rd1770+139];
	add.s32 	%r2053, %r2051, %r2052;
	ld.local.u8 	%r2054, [%rd1770+140];
	add.s32 	%r2055, %r2053, %r2054;
	ld.local.u8 	%r2056, [%rd1770+141];
	add.s32 	%r2057, %r2055, %r2056;
	ld.local.u8 	%r2058, [%rd1770+142];
	add.s32 	%r2059, %r2057, %r2058;
	ld.local.u8 	%r2060, [%rd1770+143];
	add.s32 	%r7084, %r2059, %r2060;
	add.s64 	%rd5096, %rd5096, 16;
	add.s64 	%rd5100, %rd5100, 16;
	setp.ne.s64 	%p143, %rd5100, %rd116;
	@%p143 bra 	$L__BB1_93;
$L__BB1_94:
	setp.eq.s64 	%p144, %rd115, 0;
	@%p144 bra 	$L__BB1_104;
	and.b64  	%rd126, %rd114, 7;
	setp.lt.u64 	%p145, %rd115, 8;
	@%p145 bra 	$L__BB1_97;
	add.s64 	%rd1771, %rd31, %rd5096;
	ld.local.u8 	%r2062, [%rd1771+128];
	add.s32 	%r2063, %r7084, %r2062;
	ld.local.u8 	%r2064, [%rd1771+129];
	add.s32 	%r2065, %r2063, %r2064;
	ld.local.u8 	%r2066, [%rd1771+130];
	add.s32 	%r2067, %r2065, %r2066;
	ld.local.u8 	%r2068, [%rd1771+131];
	add.s32 	%r2069, %r2067, %r2068;
	ld.local.u8 	%r2070, [%rd1771+132];
	add.s32 	%r2071, %r2069, %r2070;
	ld.local.u8 	%r2072, [%rd1771+133];
	add.s32 	%r2073, %r2071, %r2072;
	ld.local.u8 	%r2074, [%rd1771+134];
	add.s32 	%r2075, %r2073, %r2074;
	ld.local.u8 	%r2076, [%rd1771+135];
	add.s32 	%r7084, %r2075, %r2076;
	add.s64 	%rd5096, %rd5096, 8;
$L__BB1_97:
	setp.eq.s64 	%p146, %rd126, 0;
	@%p146 bra 	$L__BB1_104;
	and.b64  	%rd129, %rd114, 3;
	setp.lt.u64 	%p147, %rd126, 4;
	@%p147 bra 	$L__BB1_100;
	add.s64 	%rd1772, %rd31, %rd5096;
	ld.local.u8 	%r2078, [%rd1772+128];
	add.s32 	%r2079, %r7084, %r2078;
	ld.local.u8 	%r2080, [%rd1772+129];
	add.s32 	%r2081, %r2079, %r2080;
	ld.local.u8 	%r2082, [%rd1772+130];
	add.s32 	%r2083, %r2081, %r2082;
	ld.local.u8 	%r2084, [%rd1772+131];
	add.s32 	%r7084, %r2083, %r2084;
	add.s64 	%rd5096, %rd5096, 4;
$L__BB1_100:
	setp.eq.s64 	%p148, %rd129, 0;
	@%p148 bra 	$L__BB1_104;
	add.s64 	%rd132, %rd31, %rd5096;
	ld.local.u8 	%r2085, [%rd132+128];
	add.s32 	%r7084, %r7084, %r2085;
	setp.eq.s64 	%p149, %rd129, 1;
	@%p149 bra 	$L__BB1_104;
	ld.local.u8 	%r2086, [%rd132+129];
	add.s32 	%r7084, %r7084, %r2086;
	setp.eq.s64 	%p150, %rd129, 2;
	@%p150 bra 	$L__BB1_104;
	ld.local.u8 	%r2087, [%rd132+130];
	add.s32 	%r7084, %r7084, %r2087;
$L__BB1_104:
	setp.eq.s32 	%p151, %r1846, 0;
	shr.u32 	%r2088, %r7084, 31;
	add.s32 	%r2089, %r7084, %r2088;
	and.b32  	%r2090, %r2089, -2;
	sub.s32 	%r80, %r7084, %r2090;
	@%p151 bra 	$L__BB1_118;
	setp.lt.u64 	%p152, %rd48, 15;
	mov.b64 	%rd5106, 0;
	@%p152 bra 	$L__BB1_108;
	mov.b64 	%rd5104, 0;
$L__BB1_107:
	.pragma "nounroll";
	add.s64 	%rd1775, %rd31, %rd5104;
	mov.b16 	%rs242, 0;
	st.local.u8 	[%rd1775+144], %rs242;
	shl.b64 	%rd1776, %rd5104, 3;
	add.s64 	%rd1777, %rd28, %rd1776;
	ld.local.v2.f64 	{%fd1627, %fd1628}, [%rd1777];
	abs.f64 	%fd1629, %fd1627;
	mad.lo.s64 	%rd1778, %rd5104, 7, %rd1775;
	st.local.f64 	[%rd1778+176], %fd1629;
	st.local.u8 	[%rd1775+145], %rs242;
	abs.f64 	%fd1630, %fd1628;
	st.local.f64 	[%rd1778+184], %fd1630;
	st.local.u8 	[%rd1775+146], %rs242;
	ld.local.v2.f64 	{%fd1631, %fd1632}, [%rd1777+16];
	abs.f64 	%fd1633, %fd1631;
	st.local.f64 	[%rd1778+192], %fd1633;
	st.local.u8 	[%rd1775+147], %rs242;
	abs.f64 	%fd1634, %fd1632;
	st.local.f64 	[%rd1778+200], %fd1634;
	st.local.u8 	[%rd1775+148], %rs242;
	ld.local.v2.f64 	{%fd1635, %fd1636}, [%rd1777+32];
	abs.f64 	%fd1637, %fd1635;
	st.local.f64 	[%rd1778+208], %fd1637;
	st.local.u8 	[%rd1775+149], %rs242;
	abs.f64 	%fd1638, %fd1636;
	st.local.f64 	[%rd1778+216], %fd1638;
	st.local.u8 	[%rd1775+150], %rs242;
	ld.local.v2.f64 	{%fd1639, %fd1640}, [%rd1777+48];
	abs.f64 	%fd1641, %fd1639;
	st.local.f64 	[%rd1778+224], %fd1641;
	st.local.u8 	[%rd1775+151], %rs242;
	abs.f64 	%fd1642, %fd1640;
	st.local.f64 	[%rd1778+232], %fd1642;
	st.local.u8 	[%rd1775+152], %rs242;
	ld.local.v2.f64 	{%fd1643, %fd1644}, [%rd1777+64];
	abs.f64 	%fd1645, %fd1643;
	st.local.f64 	[%rd1778+240], %fd1645;
	st.local.u8 	[%rd1775+153], %rs242;
	abs.f64 	%fd1646, %fd1644;
	st.local.f64 	[%rd1778+248], %fd1646;
	st.local.u8 	[%rd1775+154], %rs242;
	ld.local.v2.f64 	{%fd1647, %fd1648}, [%rd1777+80];
	abs.f64 	%fd1649, %fd1647;
	st.local.f64 	[%rd1778+256], %fd1649;
	st.local.u8 	[%rd1775+155], %rs242;
	abs.f64 	%fd1650, %fd1648;
	st.local.f64 	[%rd1778+264], %fd1650;
	st.local.u8 	[%rd1775+156], %rs242;
	ld.local.v2.f64 	{%fd1651, %fd1652}, [%rd1777+96];
	abs.f64 	%fd1653, %fd1651;
	st.local.f64 	[%rd1778+272], %fd1653;
	st.local.u8 	[%rd1775+157], %rs242;
	abs.f64 	%fd1654, %fd1652;
	st.local.f64 	[%rd1778+280], %fd1654;
	st.local.u8 	[%rd1775+158], %rs242;
	ld.local.v2.f64 	{%fd1655, %fd1656}, [%rd1777+112];
	abs.f64 	%fd1657, %fd1655;
	st.local.f64 	[%rd1778+288], %fd1657;
	st.local.u8 	[%rd1775+159], %rs242;
	abs.f64 	%fd1658, %fd1656;
	st.local.f64 	[%rd1778+296], %fd1658;
	add.s64 	%rd5104, %rd5104, 16;
	setp.ne.s64 	%p153, %rd5104, %rd54;
	mov.u64 	%rd5106, %rd54;
	@%p153 bra 	$L__BB1_107;
$L__BB1_108:
	setp.eq.s32 	%p154, %r25, 0;
	@%p154 bra 	$L__BB1_118;
	setp.lt.u64 	%p155, %rd49, 7;
	@%p155 bra 	$L__BB1_111;
	add.s64 	%rd1779, %rd31, %rd5106;
	mov.b16 	%rs243, 0;
	st.local.u8 	[%rd1779+144], %rs243;
	shl.b64 	%rd1780, %rd5106, 3;
	add.s64 	%rd1781, %rd28, %rd1780;
	ld.local.f64 	%fd1659, [%rd1781];
	abs.f64 	%fd1660, %fd1659;
	mad.lo.s64 	%rd1782, %rd5106, 7, %rd1779;
	st.local.f64 	[%rd1782+176], %fd1660;
	st.local.u8 	[%rd1779+145], %rs243;
	ld.local.f64 	%fd1661, [%rd1781+8];
	abs.f64 	%fd1662, %fd1661;
	st.local.f64 	[%rd1782+184], %fd1662;
	st.local.u8 	[%rd1779+146], %rs243;
	ld.local.f64 	%fd1663, [%rd1781+16];
	abs.f64 	%fd1664, %fd1663;
	st.local.f64 	[%rd1782+192], %fd1664;
	st.local.u8 	[%rd1779+147], %rs243;
	ld.local.f64 	%fd1665, [%rd1781+24];
	abs.f64 	%fd1666, %fd1665;
	st.local.f64 	[%rd1782+200], %fd1666;
	st.local.u8 	[%rd1779+148], %rs243;
	ld.local.f64 	%fd1667, [%rd1781+32];
	abs.f64 	%fd1668, %fd1667;
	st.local.f64 	[%rd1782+208], %fd1668;
	st.local.u8 	[%rd1779+149], %rs243;
	ld.local.f64 	%fd1669, [%rd1781+40];
	abs.f64 	%fd1670, %fd1669;
	st.local.f64 	[%rd1782+216], %fd1670;
	st.local.u8 	[%rd1779+150], %rs243;
	ld.local.f64 	%fd1671, [%rd1781+48];
	abs.f64 	%fd1672, %fd1671;
	st.local.f64 	[%rd1782+224], %fd1672;
	st.local.u8 	[%rd1779+151], %rs243;
	ld.local.f64 	%fd1673, [%rd1781+56];
	abs.f64 	%fd1674, %fd1673;
	st.local.f64 	[%rd1782+232], %fd1674;
	add.s64 	%rd5106, %rd5106, 8;
$L__BB1_111:
	setp.eq.s64 	%p156, %rd55, 0;
	@%p156 bra 	$L__BB1_118;
	setp.lt.u64 	%p157, %rd50, 3;
	@%p157 bra 	$L__BB1_114;
	add.s64 	%rd1783, %rd31, %rd5106;
	mov.b16 	%rs244, 0;
	st.local.u8 	[%rd1783+144], %rs244;
	shl.b64 	%rd1784, %rd5106, 3;
	add.s64 	%rd1785, %rd28, %rd1784;
	ld.local.f64 	%fd1675, [%rd1785];
	abs.f64 	%fd1676, %fd1675;
	mad.lo.s64 	%rd1786, %rd5106, 7, %rd1783;
	st.local.f64 	[%rd1786+176], %fd1676;
	st.local.u8 	[%rd1783+145], %rs244;
	ld.local.f64 	%fd1677, [%rd1785+8];
	abs.f64 	%fd1678, %fd1677;
	st.local.f64 	[%rd1786+184], %fd1678;
	st.local.u8 	[%rd1783+146], %rs244;
	ld.local.f64 	%fd1679, [%rd1785+16];
	abs.f64 	%fd1680, %fd1679;
	st.local.f64 	[%rd1786+192], %fd1680;
	st.local.u8 	[%rd1783+147], %rs244;
	ld.local.f64 	%fd1681, [%rd1785+24];
	abs.f64 	%fd1682, %fd1681;
	st.local.f64 	[%rd1786+200], %fd1682;
	add.s64 	%rd5106, %rd5106, 4;
$L__BB1_114:
	setp.eq.s64 	%p158, %rd56, 0;
	@%p158 bra 	$L__BB1_118;
	setp.eq.s64 	%p159, %rd56, 1;
	add.s64 	%rd140, %rd31, %rd5106;
	mov.b16 	%rs245, 0;
	st.local.u8 	[%rd140+144], %rs245;
	shl.b64 	%rd1787, %rd5106, 3;
	add.s64 	%rd141, %rd28, %rd1787;
	ld.local.f64 	%fd1683, [%rd141];
	abs.f64 	%fd1684, %fd1683;
	mad.lo.s64 	%rd142, %rd5106, 7, %rd140;
	st.local.f64 	[%rd142+176], %fd1684;
	@%p159 bra 	$L__BB1_118;
	setp.eq.s64 	%p160, %rd56, 2;
	mov.b16 	%rs246, 0;
	st.local.u8 	[%rd140+145], %rs246;
	ld.local.f64 	%fd1685, [%rd141+8];
	abs.f64 	%fd1686, %fd1685;
	st.local.f64 	[%rd142+184], %fd1686;
	@%p160 bra 	$L__BB1_118;
	mov.b16 	%rs247, 0;
	st.local.u8 	[%rd140+146], %rs247;
	ld.local.f64 	%fd1687, [%rd141+16];
	abs.f64 	%fd1688, %fd1687;
	st.local.f64 	[%rd142+192], %fd1688;
$L__BB1_118:
	setp.ne.s32 	%p161, %r1849, 1;
	mov.f64 	%fd7643, 0d3FF0000000000000;
	@%p161 bra 	$L__BB1_136;
	mov.f64 	%fd7525, 0d3FF0000000000000;
	@%p151 bra 	$L__BB1_135;
	setp.eq.s64 	%p163, %rd48, 0;
	mov.f64 	%fd7521, 0d3FF0000000000000;
	mov.b64 	%rd5109, 0;
	@%p163 bra 	$L__BB1_129;
	mov.f64 	%fd7521, 0d3FF0000000000000;
	mov.b64 	%rd5108, 0;
$L__BB1_122:
	shl.b64 	%rd1790, %rd5108, 3;
	add.s64 	%rd144, %rd31, %rd1790;
	ld.local.f64 	%fd9, [%rd144+176];
	neg.f64 	%fd1694, %fd9;
	fma.rn.f64 	%fd1695, %fd9, 0dBFF71547652B82FE, 0d4338000000000000;
	{
	.reg .b32 %temp; 
	mov.b64 	{%r81, %temp}, %fd1695;
	}
	mov.f64 	%fd1696, 0dC338000000000000;
	add.rn.f64 	%fd1697, %fd1695, %fd1696;
	fma.rn.f64 	%fd1698, %fd1697, 0dBFE62E42FEFA39EF, %fd1694;
	fma.rn.f64 	%fd1699, %fd1697, 0dBC7ABC9E3B39803F, %fd1698;
	fma.rn.f64 	%fd1700, %fd1699, 0d3E5ADE1569CE2BDF, 0d3E928AF3FCA213EA;
	fma.rn.f64 	%fd1701, %fd1700, %fd1699, 0d3EC71DEE62401315;
	fma.rn.f64 	%fd1702, %fd1701, %fd1699, 0d3EFA01997C89EB71;
	fma.rn.f64 	%fd1703, %fd1702, %fd1699, 0d3F2A01A014761F65;
	fma.rn.f64 	%fd1704, %fd1703, %fd1699, 0d3F56C16C1852B7AF;
	fma.rn.f64 	%fd1705, %fd1704, %fd1699, 0d3F81111111122322;
	fma.rn.f64 	%fd1706, %fd1705, %fd1699, 0d3FA55555555502A1;
	fma.rn.f64 	%fd1707, %fd1706, %fd1699, 0d3FC5555555555511;
	fma.rn.f64 	%fd1708, %fd1707, %fd1699, 0d3FE000000000000B;
	fma.rn.f64 	%fd1709, %fd1708, %fd1699, 0d3FF0000000000000;
	fma.rn.f64 	%fd1710, %fd1709, %fd1699, 0d3FF0000000000000;
	{
	.reg .b32 %temp; 
	mov.b64 	{%r82, %temp}, %fd1710;
	}
	{
	.reg .b32 %temp; 
	mov.b64 	{%temp, %r83}, %fd1710;
	}
	shl.b32 	%r2091, %r81, 20;
	add.s32 	%r2092, %r2091, %r83;
	mov.b64 	%fd7519, {%r82, %r2092};
	{
	.reg .b32 %temp; 
	mov.b64 	{%temp, %r2093}, %fd1694;
	}
	mov.b32 	%f115, %r2093;
	abs.f32 	%f1, %f115;
	setp.lt.f32 	%p164, %f1, 0f4086232B;
	@%p164 bra 	$L__BB1_125;
	setp.gt.f64 	%p165, %fd9, 0d0000000000000000;
	mov.f64 	%fd1711, 0d7FF0000000000000;
	sub.f64 	%fd1712, %fd1711, %fd9;
	selp.f64 	%fd7519, 0d0000000000000000, %fd1712, %p165;
	setp.geu.f32 	%p166, %f1, 0f40874800;
	@%p166 bra 	$L__BB1_125;
	shr.u32 	%r2094, %r81, 31;
	add.s32 	%r2095, %r81, %r2094;
	shr.s32 	%r2096, %r2095, 1;
	shl.b32 	%r2097, %r2096, 20;
	add.s32 	%r2098, %r83, %r2097;
	mov.b64 	%fd1713, {%r82, %r2098};
	sub.s32 	%r2099, %r81, %r2096;
	shl.b32 	%r2100, %r2099, 20;
	add.s32 	%r2101, %r2100, 1072693248;
	mov.b32 	%r2102, 0;
	mov.b64 	%fd1714, {%r2102, %r2101};
	mul.f64 	%fd7519, %fd1714, %fd1713;
$L__BB1_125:
	add.f64 	%fd1715, %fd7519, %fd7519;
	add.f64 	%fd1716, %fd7519, 0d3FF0000000000000;
	div.rn.f64 	%fd1717, %fd1715, %fd1716;
	mov.f64 	%fd1718, 0d3FF0000000000000;
	sub.f64 	%fd1719, %fd1718, %fd1717;
	mul.f64 	%fd14, %fd7521, %fd1719;
	ld.local.f64 	%fd15, [%rd144+184];
	neg.f64 	%fd1720, %fd15;
	fma.rn.f64 	%fd1721, %fd15, 0dBFF71547652B82FE, 0d4338000000000000;
	{
	.reg .b32 %temp; 
	mov.b64 	{%r84, %temp}, %fd1721;
	}
	mov.f64 	%fd1722, 0dC338000000000000;
	add.rn.f64 	%fd1723, %fd1721, %fd1722;
	fma.rn.f64 	%fd1724, %fd1723, 0dBFE62E42FEFA39EF, %fd1720;
	fma.rn.f64 	%fd1725, %fd1723, 0dBC7ABC9E3B39803F, %fd1724;
	fma.rn.f64 	%fd1726, %fd1725, 0d3E5ADE1569CE2BDF, 0d3E928AF3FCA213EA;
	fma.rn.f64 	%fd1727, %fd1726, %fd1725, 0d3EC71DEE62401315;
	fma.rn.f64 	%fd1728, %fd1727, %fd1725, 0d3EFA01997C89EB71;
	fma.rn.f64 	%fd1729, %fd1728, %fd1725, 0d3F2A01A014761F65;
	fma.rn.f64 	%fd1730, %fd1729, %fd1725, 0d3F56C16C1852B7AF;
	fma.rn.f64 	%fd1731, %fd1730, %fd1725, 0d3F81111111122322;
	fma.rn.f64 	%fd1732, %fd1731, %fd1725, 0d3FA55555555502A1;
	fma.rn.f64 	%fd1733, %fd1732, %fd1725, 0d3FC5555555555511;
	fma.rn.f64 	%fd1734, %fd1733, %fd1725, 0d3FE000000000000B;
	fma.rn.f64 	%fd1735, %fd1734, %fd1725, 0d3FF0000000000000;
	fma.rn.f64 	%fd1736, %fd1735, %fd1725, 0d3FF0000000000000;
	{
	.reg .b32 %temp; 
	mov.b64 	{%r85, %temp}, %fd1736;
	}
	{
	.reg .b32 %temp; 
	mov.b64 	{%temp, %r86}, %fd1736;
	}
	shl.b32 	%r2103, %r84, 20;
	add.s32 	%r2104, %r2103, %r86;
	mov.b64 	%fd7520, {%r85, %r2104};
	{
	.reg .b32 %temp; 
	mov.b64 	{%temp, %r2105}, %fd1720;
	}
	mov.b32 	%f116, %r2105;
	abs.f32 	%f2, %f116;
	setp.lt.f32 	%p167, %f2, 0f4086232B;
	@%p167 bra 	$L__BB1_128;
	setp.gt.f64 	%p168, %fd15, 0d0000000000000000;
	mov.f64 	%fd1737, 0d7FF0000000000000;
	sub.f64 	%fd1738, %fd1737, %fd15;
	selp.f64 	%fd7520, 0d0000000000000000, %fd1738, %p168;
	setp.geu.f32 	%p169, %f2, 0f40874800;
	@%p169 bra 	$L__BB1_128;
	shr.u32 	%r2106, %r84, 31;
	add.s32 	%r2107, %r84, %r2106;
	shr.s32 	%r2108, %r2107, 1;
	shl.b32 	%r2109, %r2108, 20;
	add.s32 	%r2110, %r86, %r2109;
	mov.b64 	%fd1739, {%r85, %r2110};
	sub.s32 	%r2111, %r84, %r2108;
	shl.b32 	%r2112, %r2111, 20;
	add.s32 	%r2113, %r2112, 1072693248;
	mov.b32 	%r2114, 0;
	mov.b64 	%fd1740, {%r2114, %r2113};
	mul.f64 	%fd7520, %fd1740, %fd1739;
$L__BB1_128:
	add.f64 	%fd1741, %fd7520, %fd7520;
	add.f64 	%fd1742, %fd7520, 0d3FF0000000000000;
	div.rn.f64 	%fd1743, %fd1741, %fd1742;
	mov.f64 	%fd1744, 0d3FF0000000000000;
	sub.f64 	%fd1745, %fd1744, %fd1743;
	mul.f64 	%fd7521, %fd14, %fd1745;
	add.s64 	%rd5108, %rd5108, 2;
	and.b64  	%rd5109, %rd42, -2;
	setp.ne.s64 	%p170, %rd5108, %rd5109;
	@%p170 bra 	$L__BB1_122;
$L__BB1_129:
	setp.eq.s32 	%p171, %r34, 0;
	@%p171 bra 	$L__BB1_134;
	shl.b64 	%rd1791, %rd5109, 3;
	add.s64 	%rd1792, %rd31, %rd1791;
	ld.local.f64 	%fd23, [%rd1792+176];
	neg.f64 	%fd1746, %fd23;
	fma.rn.f64 	%fd1747, %fd23, 0dBFF71547652B82FE, 0d4338000000000000;
	{
	.reg .b32 %temp; 
	mov.b64 	{%r87, %temp}, %fd1747;
	}
	mov.f64 	%fd1748, 0dC338000000000000;
	add.rn.f64 	%fd1749, %fd1747, %fd1748;
	fma.rn.f64 	%fd1750, %fd1749, 0dBFE62E42FEFA39EF, %fd1746;
	fma.rn.f64 	%fd1751, %fd1749, 0dBC7ABC9E3B39803F, %fd1750;
	fma.rn.f64 	%fd1752, %fd1751, 0d3E5ADE1569CE2BDF, 0d3E928AF3FCA213EA;
	fma.rn.f64 	%fd1753, %fd1752, %fd1751, 0d3EC71DEE62401315;
	fma.rn.f64 	%fd1754, %fd1753, %fd1751, 0d3EFA01997C89EB71;
	fma.rn.f64 	%fd1755, %fd1754, %fd1751, 0d3F2A01A014761F65;
	fma.rn.f64 	%fd1756, %fd1755, %fd1751, 0d3F56C16C1852B7AF;
	fma.rn.f64 	%fd1757, %fd1756, %fd1751, 0d3F81111111122322;
	fma.rn.f64 	%fd1758, %fd1757, %fd1751, 0d3FA55555555502A1;
	fma.rn.f64 	%fd1759, %fd1758, %fd1751, 0d3FC5555555555511;
	fma.rn.f64 	%fd1760, %fd1759, %fd1751, 0d3FE000000000000B;
	fma.rn.f64 	%fd1761, %fd1760, %fd1751, 0d3FF0000000000000;
	fma.rn.f64 	%fd1762, %fd1761, %fd1751, 0d3FF0000000000000;
	{
	.reg .b32 %temp; 
	mov.b64 	{%r88, %temp}, %fd1762;
	}
	{
	.reg .b32 %temp; 
	mov.b64 	{%temp, %r89}, %fd1762;
	}
	shl.b32 	%r2115, %r87, 20;
	add.s32 	%r2116, %r2115, %r89;
	mov.b64 	%fd7523, {%r88, %r2116};
	{
	.reg .b32 %temp; 
	mov.b64 	{%temp, %r2117}, %fd1746;
	}
	mov.b32 	%f117, %r2117;
	abs.f32 	%f3, %f117;
	setp.lt.f32 	%p172, %f3, 0f4086232B;
	@%p172 bra 	$L__BB1_133;
	setp.gt.f64 	%p173, %fd23, 0d0000000000000000;
	mov.f64 	%fd1763, 0d7FF0000000000000;
	sub.f64 	%fd1764, %fd1763, %fd23;
	selp.f64 	%fd7523, 0d0000000000000000, %fd1764, %p173;
	setp.geu.f32 	%p174, %f3, 0f40874800;
	@%p174 bra 	$L__BB1_133;
	shr.u32 	%r2118, %r87, 31;
	add.s32 	%r2119, %r87, %r2118;
	shr.s32 	%r2120, %r2119, 1;
	shl.b32 	%r2121, %r2120, 20;
	add.s32 	%r2122, %r89, %r2121;
	mov.b64 	%fd1765, {%r88, %r2122};
	sub.s32 	%r2123, %r87, %r2120;
	shl.b32 	%r2124, %r2123, 20;
	add.s32 	%r2125, %r2124, 1072693248;
	mov.b32 	%r2126, 0;
	mov.b64 	%fd1766, {%r2126, %r2125};
	mul.f64 	%fd7523, %fd1766, %fd1765;
$L__BB1_133:
	add.f64 	%fd1767, %fd7523, %fd7523;
	add.f64 	%fd1768, %fd7523, 0d3FF0000000000000;
	div.rn.f64 	%fd1769, %fd1767, %fd1768;
	mov.f64 	%fd1770, 0d3FF0000000000000;
	sub.f64 	%fd1771, %fd1770, %fd1769;
	mul.f64 	%fd7521, %fd7521, %fd1771;
$L__BB1_134:
	add.f64 	%fd1772, %fd7521, 0d3FF0000000000000;
	mul.f64 	%fd7525, %fd1772, 0d3FE0000000000000;
$L__BB1_135:
	and.b32  	%r2127, %r80, 255;
	setp.eq.s32 	%p175, %r2127, 0;
	mov.f64 	%fd1773, 0d3FF0000000000000;
	sub.f64 	%fd1774, %fd1773, %fd7525;
	selp.f64 	%fd7643, %fd7525, %fd1774, %p175;
$L__BB1_136:
	mov.f64 	%fd7532, 0d0000000000000000;
	@%p151 bra 	$L__BB1_151;
	mov.f64 	%fd7532, 0d0000000000000000;
	mov.b64 	%rd5110, 0;
$L__BB1_138:
	shl.b64 	%rd1794, %rd5110, 3;
	add.s64 	%rd1795, %rd31, %rd1794;
	ld.local.f64 	%fd35, [%rd1795+176];
	neg.f64 	%fd36, %fd35;
	setp.lt.f64 	%p177, %fd35, 0dC049000000000000;
	mov.f64 	%fd7531, %fd36;
	@%p177 bra 	$L__BB1_150;
	setp.gt.f64 	%p178, %fd35, 0d4049000000000000;
	mov.f64 	%fd7531, 0d0000000000000000;
	@%p178 bra 	$L__BB1_150;
	fma.rn.f64 	%fd1778, %fd36, 0d3FF71547652B82FE, 0d4338000000000000;
	{
	.reg .b32 %temp; 
	mov.b64 	{%r90, %temp}, %fd1778;
	}
	mov.f64 	%fd1779, 0dC338000000000000;
	add.rn.f64 	%fd1780, %fd1778, %fd1779;
	fma.rn.f64 	%fd1781, %fd1780, 0dBFE62E42FEFA39EF, %fd36;
	fma.rn.f64 	%fd1782, %fd1780, 0dBC7ABC9E3B39803F, %fd1781;
	fma.rn.f64 	%fd1783, %fd1782, 0d3E5ADE1569CE2BDF, 0d3E928AF3FCA213EA;
	fma.rn.f64 	%fd1784, %fd1783, %fd1782, 0d3EC71DEE62401315;
	fma.rn.f64 	%fd1785, %fd1784, %fd1782, 0d3EFA01997C89EB71;
	fma.rn.f64 	%fd1786, %fd1785, %fd1782, 0d3F2A01A014761F65;
	fma.rn.f64 	%fd1787, %fd1786, %fd1782, 0d3F56C16C1852B7AF;
	fma.rn.f64 	%fd1788, %fd1787, %fd1782, 0d3F81111111122322;
	fma.rn.f64 	%fd1789, %fd1788, %fd1782, 0d3FA55555555502A1;
	fma.rn.f64 	%fd1790, %fd1789, %fd1782, 0d3FC5555555555511;
	fma.rn.f64 	%fd1791, %fd1790, %fd1782, 0d3FE000000000000B;
	fma.rn.f64 	%fd1792, %fd1791, %fd1782, 0d3FF0000000000000;
	fma.rn.f64 	%fd1793, %fd1792, %fd1782, 0d3FF0000000000000;
	{
	.reg .b32 %temp; 
	mov.b64 	{%r91, %temp}, %fd1793;
	}
	{
	.reg .b32 %temp; 
	mov.b64 	{%temp, %r92}, %fd1793;
	}
	shl.b32 	%r2128, %r90, 20;
	add.s32 	%r2129, %r2128, %r92;
	mov.b64 	%fd7528, {%r91, %r2129};
	{
	.reg .b32 %temp; 
	mov.b64 	{%temp, %r2130}, %fd36;
	}
	mov.b32 	%f118, %r2130;
	abs.f32 	%f4, %f118;
	setp.lt.f32 	%p179, %f4, 0f4086232B;
	@%p179 bra 	$L__BB1_143;
	setp.gt.f64 	%p180, %fd35, 0d0000000000000000;
	mov.f64 	%fd1794, 0d7FF0000000000000;
	sub.f64 	%fd1795, %fd1794, %fd35;
	selp.f64 	%fd7528, 0d0000000000000000, %fd1795, %p180;
	setp.geu.f32 	%p181, %f4, 0f40874800;
	@%p181 bra 	$L__BB1_143;
	shr.u32 	%r2131, %r90, 31;
	add.s32 	%r2132, %r90, %r2131;
	shr.s32 	%r2133, %r2132, 1;
	shl.b32 	%r2134, %r2133, 20;
	add.s32 	%r2135, %r92, %r2134;
	mov.b64 	%fd1796, {%r91, %r2135};
	sub.s32 	%r2136, %r90, %r2133;
	shl.b32 	%r2137, %r2136, 20;
	add.s32 	%r2138, %r2137, 1072693248;
	mov.b32 	%r2139, 0;
	mov.b64 	%fd1797, {%r2139, %r2138};
	mul.f64 	%fd7528, %fd1797, %fd1796;
$L__BB1_143:
	add.f64 	%fd7529, %fd7528, 0d3FF0000000000000;
	{
	.reg .b32 %temp; 
	mov.b64 	{%temp, %r7085}, %fd7529;
	}
	{
	.reg .b32 %temp; 
	mov.b64 	{%r7086, %temp}, %fd7529;
	}
	setp.gt.s32 	%p182, %r7085, 1048575;
	mov.b32 	%r7087, -1023;
	@%p182 bra 	$L__BB1_145;
	mul.f64 	%fd7529, %fd7529, 0d4350000000000000;
	{
	.reg .b32 %temp; 
	mov.b64 	{%temp, %r7085}, %fd7529;
	}
	{
	.reg .b32 %temp; 
	mov.b64 	{%r7086, %temp}, %fd7529;
	}
	mov.b32 	%r7087, -1077;
$L__BB1_145:
	add.s32 	%r2142, %r7085, -1;
	setp.gt.u32 	%p183, %r2142, 2146435070;
	@%p183 bra 	$L__BB1_149;
	shr.u32 	%r2145, %r7085, 20;
	add.s32 	%r7088, %r7087, %r2145;
	and.b32  	%r2146, %r7085, 1048575;
	or.b32  	%r2147, %r2146, 1072693248;
	mov.b64 	%fd7530, {%r7086, %r2147};
	setp.lt.u32 	%p185, %r2147, 1073127583;
	@%p185 bra 	$L__BB1_148;
	{
	.reg .b32 %temp; 
	mov.b64 	{%r2148, %temp}, %fd7530;
	}
	{
	.reg .b32 %temp; 
	mov.b64 	{%temp, %r2149}, %fd7530;
	}
	add.s32 	%r2150, %r2149, -1048576;
	mov.b64 	%fd7530, {%r2148, %r2150};
	add.s32 	%r7088, %r7088, 1;
$L__BB1_148:
	add.f64 	%fd1799, %fd7530, 0dBFF0000000000000;
	add.f64 	%fd1800, %fd7530, 0d3FF0000000000000;
	rcp.approx.ftz.f64 	%fd1801, %fd1800;
	neg.f64 	%fd1802, %fd1800;
	fma.rn.f64 	%fd1803, %fd1802, %fd1801, 0d3FF0000000000000;
	fma.rn.f64 	%fd1804, %fd1803, %fd1803, %fd1803;
	fma.rn.f64 	%fd1805, %fd1804, %fd1801, %fd1801;
	mul.f64 	%fd1806, %fd1799, %fd1805;
	fma.rn.f64 	%fd1807, %fd1799, %fd1805, %fd1806;
	mul.f64 	%fd1808, %fd1807, %fd1807;
	fma.rn.f64 	%fd1809, %fd1808, 0d3EB1380B3AE80F1E, 0d3ED0EE258B7A8B04;
	fma.rn.f64 	%fd1810, %fd1809, %fd1808, 0d3EF3B2669F02676F;
	fma.rn.f64 	%fd1811, %fd1810, %fd1808, 0d3F1745CBA9AB0956;
	fma.rn.f64 	%fd1812, %fd1811, %fd1808, 0d3F3C71C72D1B5154;
	fma.rn.f64 	%fd1813, %fd1812, %fd1808, 0d3F624924923BE72D;
	fma.rn.f64 	%fd1814, %fd1813, %fd1808, 0d3F8999999999A3C4;
	fma.rn.f64 	%fd1815, %fd1814, %fd1808, 0d3FB5555555555554;
	sub.f64 	%fd1816, %fd1799, %fd1807;
	add.f64 	%fd1817, %fd1816, %fd1816;
	neg.f64 	%fd1818, %fd1807;
	fma.rn.f64 	%fd1819, %fd1818, %fd1799, %fd1817;
	mul.f64 	%fd1820, %fd1805, %fd1819;
	mul.f64 	%fd1821, %fd1808, %fd1815;
	fma.rn.f64 	%fd1822, %fd1821, %fd1807, %fd1820;
	xor.b32  	%r2151, %r7088, -2147483648;
	mov.b32 	%r2152, 1127219200;
	mov.b64 	%fd1823, {%r2151, %r2152};
	sub.f64 	%fd1824, %fd1823, %fd1;
	fma.rn.f64 	%fd1825, %fd1824, 0d3FE62E42FEFA39EF, %fd1807;
	fma.rn.f64 	%fd1826, %fd1824, 0dBFE62E42FEFA39EF, %fd1825;
	sub.f64 	%fd1827, %fd1826, %fd1807;
	sub.f64 	%fd1828, %fd1822, %fd1827;
	fma.rn.f64 	%fd1829, %fd1824, 0d3C7ABC9E3B39803F, %fd1828;
	add.f64 	%fd7531, %fd1825, %fd1829;
	bra.uni 	$L__BB1_150;
$L__BB1_149:
	fma.rn.f64 	%fd1798, %fd7529, 0d7FF0000000000000, 0d7FF0000000000000;
	{
	.reg .b32 %temp; 
	mov.b64 	{%temp, %r2143}, %fd7529;
	}
	and.b32  	%r2144, %r2143, 2147483647;
	setp.eq.s32 	%p184, %r2144, 0;
	selp.f64 	%fd7531, 0dFFF0000000000000, %fd1798, %p184;
$L__BB1_150:
	add.f64 	%fd7532, %fd7532, %fd7531;
	add.s64 	%rd5110, %rd5110, 1;
	setp.ne.s64 	%p186, %rd5110, %rd42;
	@%p186 bra 	$L__BB1_138;
$L__BB1_151:
	add.u64 	%rd1796, %SP, 1440;
	add.s64 	%rd1797, %rd1796, 176;
	{ // callseq 1, 0
	.param .b64 param0;
	st.param.b64 	[param0], %rd1797;
	.param .b64 param1;
	st.param.b64 	[param1], %rd1796;
	.param .b64 param2;
	st.param.b64 	[param2], %rd42;
	call.uni 
	_Z16QuickSort_devicePdPmm, 
	(
	param0, 
	param1, 
	param2
	);
	} // callseq 1
	ld.local.f64 	%fd1830, [%rd43+-8];
	ld.local.f64 	%fd1831, [%rd31+176];
	sub.f64 	%fd1832, %fd1830, %fd1831;
	div.rn.f64 	%fd1833, %fd1832, %fd2;
	div.rn.f64 	%fd1834, %fd1831, %fd1833;
	add.f64 	%fd1835, %fd1834, 0dBFF0000000000000;
	mov.f64 	%fd1836, 0d3FE0000000000000;
	copysign.f64 	%fd1837, %fd1835, %fd1836;
	add.rz.f64 	%fd1838, %fd1835, %fd1837;
	cvt.rzi.f64.f64 	%fd1839, %fd1838;
	cvt.rzi.s32.f64 	%r2153, %fd1839;
	max.s32 	%r103, %r2153, 0;
	@%p151 bra 	$L__BB1_165;
	setp.lt.u64 	%p188, %rd48, 15;
	mov.b64 	%rd5113, 0;
	@%p188 bra 	$L__BB1_155;
	mov.b64 	%rd5111, 0;
$L__BB1_154:
	.pragma "nounroll";
	shl.b64 	%rd1800, %rd5111, 3;
	add.s64 	%rd1801, %rd31, %rd1800;
	ld.local.u64 	%rd1802, [%rd1801];
	add.s64 	%rd1803, %rd31, %rd1802;
	ld.local.u8 	%rs248, [%rd1803+128];
	mad.lo.s64 	%rd1804, %rd5111, -7, %rd1801;
	ld.local.u8 	%rs249, [%rd1804+144];
	xor.b16  	%rs250, %rs249, %rs248;
	st.local.u8 	[%rd1803+160], %rs250;
	ld.local.u64 	%rd1805, [%rd1801+8];
	add.s64 	%rd1806, %rd31, %rd1805;
	ld.local.u8 	%rs251, [%rd1806+128];
	ld.local.u8 	%rs252, [%rd1804+145];
	xor.b16  	%rs253, %rs252, %rs251;
	st.local.u8 	[%rd1806+160], %rs253;
	ld.local.u64 	%rd1807, [%rd1801+16];
	add.s64 	%rd1808, %rd31, %rd1807;
	ld.local.u8 	%rs254, [%rd1808+128];
	ld.local.u8 	%rs255, [%rd1804+146];
	xor.b16  	%rs256, %rs255, %rs254;
	st.local.u8 	[%rd1808+160], %rs256;
	ld.local.u64 	%rd1809, [%rd1801+24];
	add.s64 	%rd1810, %rd31, %rd1809;
	ld.local.u8 	%rs257, [%rd1810+128];
	ld.local.u8 	%rs258, [%rd1804+147];
	xor.b16  	%rs259, %rs258, %rs257;
	st.local.u8 	[%rd1810+160], %rs259;
	ld.local.u64 	%rd1811, [%rd1801+32];
	add.s64 	%rd1812, %rd31, %rd1811;
	ld.local.u8 	%rs260, [%rd1812+128];
	ld.local.u8 	%rs261, [%rd1804+148];
	xor.b16  	%rs262, %rs261, %rs260;
	st.local.u8 	[%rd1812+160], %rs262;
	ld.local.u64 	%rd1813, [%rd1801+40];
	add.s64 	%rd1814, %rd31, %rd1813;
	ld.local.u8 	%rs263, [%rd1814+128];
	ld.local.u8 	%rs264, [%rd1804+149];
	xor.b16  	%rs265, %rs264, %rs263;
	st.local.u8 	[%rd1814+160], %rs265;
	ld.local.u64 	%rd1815, [%rd1801+48];
	add.s64 	%rd1816, %rd31, %rd1815;
	ld.local.u8 	%rs266, [%rd1816+128];
	ld.local.u8 	%rs267, [%rd1804+150];
	xor.b16  	%rs268, %rs267, %rs266;
	st.local.u8 	[%rd1816+160], %rs268;
	ld.local.u64 	%rd1817, [%rd1801+56];
	add.s64 	%rd1818, %rd31, %rd1817;
	ld.local.u8 	%rs269, [%rd1818+128];
	ld.local.u8 	%rs270, [%rd1804+151];
	xor.b16  	%rs271, %rs270, %rs269;
	st.local.u8 	[%rd1818+160], %rs271;
	ld.local.u64 	%rd1819, [%rd1801+64];
	add.s64 	%rd1820, %rd31, %rd1819;
	ld.local.u8 	%rs272, [%rd1820+128];
	ld.local.u8 	%rs273, [%rd1804+152];
	xor.b16  	%rs274, %rs273, %rs272;
	st.local.u8 	[%rd1820+160], %rs274;
	ld.local.u64 	%rd1821, [%rd1801+72];
	add.s64 	%rd1822, %rd31, %rd1821;
	ld.local.u8 	%rs275, [%rd1822+128];
	ld.local.u8 	%rs276, [%rd1804+153];
	xor.b16  	%rs277, %rs276, %rs275;
	st.local.u8 	[%rd1822+160], %rs277;
	ld.local.u64 	%rd1823, [%rd1801+80];
	add.s64 	%rd1824, %rd31, %rd1823;
	ld.local.u8 	%rs278, [%rd1824+128];
	ld.local.u8 	%rs279, [%rd1804+154];
	xor.b16  	%rs280, %rs279, %rs278;
	st.local.u8 	[%rd1824+160], %rs280;
	ld.local.u64 	%rd1825, [%rd1801+88];
	add.s64 	%rd1826, %rd31, %rd1825;
	ld.local.u8 	%rs281, [%rd1826+128];
	ld.local.u8 	%rs282, [%rd1804+155];
	xor.b16  	%rs283, %rs282, %rs281;
	st.local.u8 	[%rd1826+160], %rs283;
	ld.local.u64 	%rd1827, [%rd1801+96];
	add.s64 	%rd1828, %rd31, %rd1827;
	ld.local.u8 	%rs284, [%rd1828+128];
	ld.local.u8 	%rs285, [%rd1804+156];
	xor.b16  	%rs286, %rs285, %rs284;
	st.local.u8 	[%rd1828+160], %rs286;
	ld.local.u64 	%rd1829, [%rd1801+104];
	add.s64 	%rd1830, %rd31, %rd1829;
	ld.local.u8 	%rs287, [%rd1830+128];
	ld.local.u8 	%rs288, [%rd1804+157];
	xor.b16  	%rs289, %rs288, %rs287;
	st.local.u8 	[%rd1830+160], %rs289;
	ld.local.u64 	%rd1831, [%rd1801+112];
	add.s64 	%rd1832, %rd31, %rd1831;
	ld.local.u8 	%rs290, [%rd1832+128];
	ld.local.u8 	%rs291, [%rd1804+158];
	xor.b16  	%rs292, %rs291, %rs290;
	st.local.u8 	[%rd1832+160], %rs292;
	ld.local.u64 	%rd1833, [%rd1801+120];
	add.s64 	%rd1834, %rd31, %rd1833;
	ld.local.u8 	%rs293, [%rd1834+128];
	ld.local.u8 	%rs294, [%rd1804+159];
	xor.b16  	%rs295, %rs294, %rs293;
	st.local.u8 	[%rd1834+160], %rs295;
	add.s64 	%rd5111, %rd5111, 16;
	setp.ne.s64 	%p189, %rd5111, %rd54;
	mov.u64 	%rd5113, %rd54;
	@%p189 bra 	$L__BB1_154;
$L__BB1_155:
	setp.eq.s32 	%p190, %r25, 0;
	@%p190 bra 	$L__BB1_165;
	setp.lt.u64 	%p191, %rd49, 7;
	@%p191 bra 	$L__BB1_158;
	shl.b64 	%rd1835, %rd5113, 3;
	add.s64 	%rd1836, %rd31, %rd1835;
	ld.local.u64 	%rd1837, [%rd1836];
	add.s64 	%rd1838, %rd31, %rd1837;
	ld.local.u8 	%rs296, [%rd1838+128];
	mad.lo.s64 	%rd1839, %rd5113, -7, %rd1836;
	ld.local.u8 	%rs297, [%rd1839+144];
	xor.b16  	%rs298, %rs297, %rs296;
	st.local.u8 	[%rd1838+160], %rs298;
	ld.local.u64 	%rd1840, [%rd1836+8];
	add.s64 	%rd1841, %rd31, %rd1840;
	ld.local.u8 	%rs299, [%rd1841+128];
	ld.local.u8 	%rs300, [%rd1839+145];
	xor.b16  	%rs301, %rs300, %rs299;
	st.local.u8 	[%rd1841+160], %rs301;
	ld.local.u64 	%rd1842, [%rd1836+16];
	add.s64 	%rd1843, %rd31, %rd1842;
	ld.local.u8 	%rs302, [%rd1843+128];
	ld.local.u8 	%rs303, [%rd1839+146];
	xor.b16  	%rs304, %rs303, %rs302;
	st.local.u8 	[%rd1843+160], %rs304;
	ld.local.u64 	%rd1844, [%rd1836+24];
	add.s64 	%rd1845, %rd31, %rd1844;
	ld.local.u8 	%rs305, [%rd1845+128];
	ld.local.u8 	%rs306, [%rd1839+147];
	xor.b16  	%rs307, %rs306, %rs305;
	st.local.u8 	[%rd1845+160], %rs307;
	ld.local.u64 	%rd1846, [%rd1836+32];
	add.s64 	%rd1847, %rd31, %rd1846;
	ld.local.u8 	%rs308, [%rd1847+128];
	ld.local.u8 	%rs309, [%rd1839+148];
	xor.b16  	%rs310, %rs309, %rs308;
	st.local.u8 	[%rd1847+160], %rs310;
	ld.local.u64 	%rd1848, [%rd1836+40];
	add.s64 	%rd1849, %rd31, %rd1848;
	ld.local.u8 	%rs311, [%rd1849+128];
	ld.local.u8 	%rs312, [%rd1839+149];
	xor.b16  	%rs313, %rs312, %rs311;
	st.local.u8 	[%rd1849+160], %rs313;
	ld.local.u64 	%rd1850, [%rd1836+48];
	add.s64 	%rd1851, %rd31, %rd1850;
	ld.local.u8 	%rs314, [%rd1851+128];
	ld.local.u8 	%rs315, [%rd1839+150];
	xor.b16  	%rs316, %rs315, %rs314;
	st.local.u8 	[%rd1851+160], %rs316;
	ld.local.u64 	%rd1852, [%rd1836+56];
	add.s64 	%rd1853, %rd31, %rd1852;
	ld.local.u8 	%rs317, [%rd1853+128];
	ld.local.u8 	%rs318, [%rd1839+151];
	xor.b16  	%rs319, %rs318, %rs317;
	st.local.u8 	[%rd1853+160], %rs319;
	add.s64 	%rd5113, %rd5113, 8;
$L__BB1_158:
	setp.eq.s64 	%p192, %rd55, 0;
	@%p192 bra 	$L__BB1_165;
	setp.lt.u64 	%p193, %rd50, 3;
	@%p193 bra 	$L__BB1_161;
	shl.b64 	%rd1854, %rd5113, 3;
	add.s64 	%rd1855, %rd31, %rd1854;
	ld.local.u64 	%rd1856, [%rd1855];
	add.s64 	%rd1857, %rd31, %rd1856;
	ld.local.u8 	%rs320, [%rd1857+128];
	mad.lo.s64 	%rd1858, %rd5113, -7, %rd1855;
	ld.local.u8 	%rs321, [%rd1858+144];
	xor.b16  	%rs322, %rs321, %rs320;
	st.local.u8 	[%rd1857+160], %rs322;
	ld.local.u64 	%rd1859, [%rd1855+8];
	add.s64 	%rd1860, %rd31, %rd1859;
	ld.local.u8 	%rs323, [%rd1860+128];
	ld.local.u8 	%rs324, [%rd1858+145];
	xor.b16  	%rs325, %rs324, %rs323;
	st.local.u8 	[%rd1860+160], %rs325;
	ld.local.u64 	%rd1861, [%rd1855+16];
	add.s64 	%rd1862, %rd31, %rd1861;
	ld.local.u8 	%rs326, [%rd1862+128];
	ld.local.u8 	%rs327, [%rd1858+146];
	xor.b16  	%rs328, %rs327, %rs326;
	st.local.u8 	[%rd1862+160], %rs328;
	ld.local.u64 	%rd1863, [%rd1855+24];
	add.s64 	%rd1864, %rd31, %rd1863;
	ld.local.u8 	%rs329, [%rd1864+128];
	ld.local.u8 	%rs330, [%rd1858+147];
	xor.b16  	%rs331, %rs330, %rs329;
	st.local.u8 	[%rd1864+160], %rs331;
	add.s64 	%rd5113, %rd5113, 4;
$L__BB1_161:
	setp.eq.s64 	%p194, %rd56, 0;
	@%p194 bra 	$L__BB1_165;
	setp.eq.s64 	%p195, %rd56, 1;
	shl.b64 	%rd1865, %rd5113, 3;
	add.s64 	%rd157, %rd31, %rd1865;
	ld.local.u64 	%rd1866, [%rd157];
	add.s64 	%rd1867, %rd31, %rd1866;
	ld.local.u8 	%rs332, [%rd1867+128];
	mad.lo.s64 	%rd158, %rd5113, -7, %rd157;
	ld.local.u8 	%rs333, [%rd158+144];
	xor.b16  	%rs334, %rs333, %rs332;
	st.local.u8 	[%rd1867+160], %rs334;
	@%p195 bra 	$L__BB1_165;
	setp.eq.s64 	%p196, %rd56, 2;
	ld.local.u64 	%rd1868, [%rd157+8];
	add.s64 	%rd1869, %rd31, %rd1868;
	ld.local.u8 	%rs335, [%rd1869+128];
	ld.local.u8 	%rs336, [%rd158+145];
	xor.b16  	%rs337, %rs336, %rs335;
	st.local.u8 	[%rd1869+160], %rs337;
	@%p196 bra 	$L__BB1_165;
	ld.local.u64 	%rd1870, [%rd157+16];
	add.s64 	%rd1871, %rd31, %rd1870;
	ld.local.u8 	%rs338, [%rd1871+128];
	ld.local.u8 	%rs339, [%rd158+146];
	xor.b16  	%rs340, %rs339, %rs338;
	st.local.u8 	[%rd1871+160], %rs340;
$L__BB1_165:
	setp.ne.s32 	%p197, %r1849, 0;
	and.b32  	%r104, %r80, 255;
	setp.ne.s32 	%p198, %r104, 0;
	and.pred  	%p199, %p197, %p198;
	@%p199 bra 	$L__BB1_198;
	setp.eq.s32 	%p200, %r1846, 0;
	mov.f64 	%fd7542, %fd7532;
	@%p200 bra 	$L__BB1_194;
	mov.b64 	%rd5115, 0;
	mov.f64 	%fd7542, %fd7532;
$L__BB1_168:
	add.s64 	%rd160, %rd31, %rd5115;
	ld.local.u8 	%rs341, [%rd160+144];
	setp.ne.s16 	%p201, %rs341, 1;
	@%p201 bra 	$L__BB1_193;
	mad.lo.s64 	%rd1873, %rd5115, 7, %rd160;
	ld.local.f64 	%fd53, [%rd1873+176];
	setp.gt.f64 	%p202, %fd53, 0d4049000000000000;
	mov.f64 	%fd7537, %fd53;
	@%p202 bra 	$L__BB1_181;
	setp.lt.f64 	%p203, %fd53, 0dC049000000000000;
	mov.f64 	%fd7537, 0d0000000000000000;
	@%p203 bra 	$L__BB1_181;
	fma.rn.f64 	%fd1841, %fd53, 0d3FF71547652B82FE, 0d4338000000000000;
	{
	.reg .b32 %temp; 
	mov.b64 	{%r105, %temp}, %fd1841;
	}
	mov.f64 	%fd1842, 0dC338000000000000;
	add.rn.f64 	%fd1843, %fd1841, %fd1842;
	fma.rn.f64 	%fd1844, %fd1843, 0dBFE62E42FEFA39EF, %fd53;
	fma.rn.f64 	%fd1845, %fd1843, 0dBC7ABC9E3B39803F, %fd1844;
	fma.rn.f64 	%fd1846, %fd1845, 0d3E5ADE1569CE2BDF, 0d3E928AF3FCA213EA;
	fma.rn.f64 	%fd1847, %fd1846, %fd1845, 0d3EC71DEE62401315;
	fma.rn.f64 	%fd1848, %fd1847, %fd1845, 0d3EFA01997C89EB71;
	fma.rn.f64 	%fd1849, %fd1848, %fd1845, 0d3F2A01A014761F65;
	fma.rn.f64 	%fd1850, %fd1849, %fd1845, 0d3F56C16C1852B7AF;
	fma.rn.f64 	%fd1851, %fd1850, %fd1845, 0d3F81111111122322;
	fma.rn.f64 	%fd1852, %fd1851, %fd1845, 0d3FA55555555502A1;
	fma.rn.f64 	%fd1853, %fd1852, %fd1845, 0d3FC5555555555511;
	fma.rn.f64 	%fd1854, %fd1853, %fd1845, 0d3FE000000000000B;
	fma.rn.f64 	%fd1855, %fd1854, %fd1845, 0d3FF0000000000000;
	fma.rn.f64 	%fd1856, %fd1855, %fd1845, 0d3FF0000000000000;
	{
	.reg .b32 %temp; 
	mov.b64 	{%r106, %temp}, %fd1856;
	}
	{
	.reg .b32 %temp; 
	mov.b64 	{%temp, %r107}, %fd1856;
	}
	shl.b32 	%r2154, %r105, 20;
	add.s32 	%r2155, %r2154, %r107;
	mov.b64 	%fd7534, {%r106, %r2155};
	{
	.reg .b32 %temp; 
	mov.b64 	{%temp, %r2156}, %fd53;
	}
	mov.b32 	%f119, %r2156;
	abs.f32 	%f5, %f119;
	setp.lt.f32 	%p204, %f5, 0f4086232B;
	@%p204 bra 	$L__BB1_174;
	setp.lt.f64 	%p205, %fd53, 0d0000000000000000;
	add.f64 	%fd1857, %fd53, 0d7FF0000000000000;
	selp.f64 	%fd7534, 0d0000000000000000, %fd1857, %p205;
	setp.geu.f32 	%p206, %f5, 0f40874800;
	@%p206 bra 	$L__BB1_174;
	shr.u32 	%r2157, %r105, 31;
	add.s32 	%r2158, %r105, %r2157;
	shr.s32 	%r2159, %r2158, 1;
	shl.b32 	%r2160, %r2159, 20;
	add.s32 	%r2161, %r107, %r2160;
	mov.b64 	%fd1858, {%r106, %r2161};
	sub.s32 	%r2162, %r105, %r2159;
	shl.b32 	%r2163, %r2162, 20;
	add.s32 	%r2164, %r2163, 1072693248;
	mov.b32 	%r2165, 0;
	mov.b64 	%fd1859, {%r2165, %r2164};
	mul.f64 	%fd7534, %fd1859, %fd1858;
$L__BB1_174:
	add.f64 	%fd7535, %fd7534, 0d3FF0000000000000;
	{
	.reg .b32 %temp; 
	mov.b64 	{%temp, %r7089}, %fd7535;
	}
	{
	.reg .b32 %temp; 
	mov.b64 	{%r7090, %temp}, %fd7535;
	}
	setp.gt.s32 	%p207, %r7089, 1048575;
	mov.b32 	%r7091, -1023;
	@%p207 bra 	$L__BB1_176;
	mul.f64 	%fd7535, %fd7535, 0d4350000000000000;
	{
	.reg .b32 %temp; 
	mov.b64 	{%temp, %r7089}, %fd7535;
	}
	{
	.reg .b32 %temp; 
	mov.b64 	{%r7090, %temp}, %fd7535;
	}
	mov.b32 	%r7091, -1077;
$L__BB1_176:
	add.s32 	%r2168, %r7089, -1;
	setp.gt.u32 	%p208, %r2168, 2146435070;
	@%p208 bra 	$L__BB1_180;
	shr.u32 	%r2171, %r7089, 20;
	add.s32 	%r7092, %r7091, %r2171;
	and.b32  	%r2172, %r7089, 1048575;
	or.b32  	%r2173, %r2172, 1072693248;
	mov.b64 	%fd7536, {%r7090, %r2173};
	setp.lt.u32 	%p210, %r2173, 1073127583;
	@%p210 bra 	$L__BB1_179;
	{
	.reg .b32 %temp; 
	mov.b64 	{%r2174, %temp}, %fd7536;
	}
	{
	.reg .b32 %temp; 
	mov.b64 	{%temp, %r2175}, %fd7536;
	}
	add.s32 	%r2176, %r2175, -1048576;
	mov.b64 	%fd7536, {%r2174, %r2176};
	add.s32 	%r7092, %r7092, 1;
$L__BB1_179:
	add.f64 	%fd1861, %fd7536, 0dBFF0000000000000;
	add.f64 	%fd1862, %fd7536, 0d3FF0000000000000;
	rcp.approx.ftz.f64 	%fd1863, %fd1862;
	neg.f64 	%fd1864, %fd1862;
	fma.rn.f64 	%fd1865, %fd1864, %fd1863, 0d3FF0000000000000;
	fma.rn.f64 	%fd1866, %fd1865, %fd1865, %fd1865;
	fma.rn.f64 	%fd1867, %fd1866, %fd1863, %fd1863;
	mul.f64 	%fd1868, %fd1861, %fd1867;
	fma.rn.f64 	%fd1869, %fd1861, %fd1867, %fd1868;
	mul.f64 	%fd1870, %fd1869, %fd1869;
	fma.rn.f64 	%fd1871, %fd1870, 0d3EB1380B3AE80F1E, 0d3ED0EE258B7A8B04;
	fma.rn.f64 	%fd1872, %fd1871, %fd1870, 0d3EF3B2669F02676F;
	fma.rn.f64 	%fd1873, %fd1872, %fd1870, 0d3F1745CBA9AB0956;
	fma.rn.f64 	%fd1874, %fd1873, %fd1870, 0d3F3C71C72D1B5154;
	fma.rn.f64 	%fd1875, %fd1874, %fd1870, 0d3F624924923BE72D;
	fma.rn.f64 	%fd1876, %fd1875, %fd1870, 0d3F8999999999A3C4;
	fma.rn.f64 	%fd1877, %fd1876, %fd1870, 0d3FB5555555555554;
	sub.f64 	%fd1878, %fd1861, %fd1869;
	add.f64 	%fd1879, %fd1878, %fd1878;
	neg.f64 	%fd1880, %fd1869;
	fma.rn.f64 	%fd1881, %fd1880, %fd1861, %fd1879;
	mul.f64 	%fd1882, %fd1867, %fd1881;
	mul.f64 	%fd1883, %fd1870, %fd1877;
	fma.rn.f64 	%fd1884, %fd1883, %fd1869, %fd1882;
	xor.b32  	%r2177, %r7092, -2147483648;
	mov.b32 	%r2178, 1127219200;
	mov.b64 	%fd1885, {%r2177, %r2178};
	sub.f64 	%fd1886, %fd1885, %fd1;
	fma.rn.f64 	%fd1887, %fd1886, 0d3FE62E42FEFA39EF, %fd1869;
	fma.rn.f64 	%fd1888, %fd1886, 0dBFE62E42FEFA39EF, %fd1887;
	sub.f64 	%fd1889, %fd1888, %fd1869;
	sub.f64 	%fd1890, %fd1884, %fd1889;
	fma.rn.f64 	%fd1891, %fd1886, 0d3C7ABC9E3B39803F, %fd1890;
	add.f64 	%fd7537, %fd1887, %fd1891;
	bra.uni 	$L__BB1_181;
$L__BB1_180:
	fma.rn.f64 	%fd1860, %fd7535, 0d7FF0000000000000, 0d7FF0000000000000;
	{
	.reg .b32 %temp; 
	mov.b64 	{%temp, %r2169}, %fd7535;
	}
	and.b32  	%r2170, %r2169, 2147483647;
	setp.eq.s32 	%p209, %r2170, 0;
	selp.f64 	%fd7537, 0dFFF0000000000000, %fd1860, %p209;
$L__BB1_181:
	setp.gt.f64 	%p211, %fd53, 0d4049000000000000;
	neg.f64 	%fd67, %fd53;
	setp.lt.f64 	%p212, %fd53, 0dC049000000000000;
	or.pred  	%p213, %p212, %p211;
	selp.f64 	%fd7541, %fd67, 0d0000000000000000, %p212;
	@%p213 bra 	$L__BB1_192;
	fma.rn.f64 	%fd1892, %fd67, 0d3FF71547652B82FE, 0d4338000000000000;
	{
	.reg .b32 %temp; 
	mov.b64 	{%r118, %temp}, %fd1892;
	}
	mov.f64 	%fd1893, 0dC338000000000000;
	add.rn.f64 	%fd1894, %fd1892, %fd1893;
	fma.rn.f64 	%fd1895, %fd1894, 0dBFE62E42FEFA39EF, %fd67;
	fma.rn.f64 	%fd1896, %fd1894, 0dBC7ABC9E3B39803F, %fd1895;
	fma.rn.f64 	%fd1897, %fd1896, 0d3E5ADE1569CE2BDF, 0d3E928AF3FCA213EA;
	fma.rn.f64 	%fd1898, %fd1897, %fd1896, 0d3EC71DEE62401315;
	fma.rn.f64 	%fd1899, %fd1898, %fd1896, 0d3EFA01997C89EB71;
	fma.rn.f64 	%fd1900, %fd1899, %fd1896, 0d3F2A01A014761F65;
	fma.rn.f64 	%fd1901, %fd1900, %fd1896, 0d3F56C16C1852B7AF;
	fma.rn.f64 	%fd1902, %fd1901, %fd1896, 0d3F81111111122322;
	fma.rn.f64 	%fd1903, %fd1902, %fd1896, 0d3FA55555555502A1;
	fma.rn.f64 	%fd1904, %fd1903, %fd1896, 0d3FC5555555555511;
	fma.rn.f64 	%fd1905, %fd1904, %fd1896, 0d3FE000000000000B;
	fma.rn.f64 	%fd1906, %fd1905, %fd1896, 0d3FF0000000000000;
	fma.rn.f64 	%fd1907, %fd1906, %fd1896, 0d3FF0000000000000;
	{
	.reg .b32 %temp; 
	mov.b64 	{%r119, %temp}, %fd1907;
	}
	{
	.reg .b32 %temp; 
	mov.b64 	{%temp, %r120}, %fd1907;
	}
	shl.b32 	%r2179, %r118, 20;
	add.s32 	%r2180, %r2179, %r120;
	mov.b64 	%fd7538, {%r119, %r2180};
	{
	.reg .b32 %temp; 
	mov.b64 	{%temp, %r2181}, %fd67;
	}
	mov.b32 	%f120, %r2181;
	abs.f32 	%f6, %f120;
	setp.lt.f32 	%p214, %f6, 0f4086232B;
	@%p214 bra 	$L__BB1_185;
	setp.gt.f64 	%p215, %fd53, 0d0000000000000000;
	mov.f64 	%fd1908, 0d7FF0000000000000;
	sub.f64 	%fd1909, %fd1908, %fd53;
	selp.f64 	%fd7538, 0d0000000000000000, %fd1909, %p215;
	setp.geu.f32 	%p216, %f6, 0f40874800;
	@%p216 bra 	$L__BB1_185;
	shr.u32 	%r2182, %r118, 31;
	add.s32 	%r2183, %r118, %r2182;
	shr.s32 	%r2184, %r2183, 1;
	shl.b32 	%r2185, %r2184, 20;
	add.s32 	%r2186, %r120, %r2185;
	mov.b64 	%fd1910, {%r119, %r2186};
	sub.s32 	%r2187, %r118, %r2184;
	shl.b32 	%r2188, %r2187, 20;
	add.s32 	%r2189, %r2188, 1072693248;
	mov.b32 	%r2190, 0;
	mov.b64 	%fd1911, {%r2190, %r2189};
	mul.f64 	%fd7538, %fd1911, %fd1910;
$L__BB1_185:
	add.f64 	%fd7539, %fd7538, 0d3FF0000000000000;
	{
	.reg .b32 %temp; 
	mov.b64 	{%temp, %r7093}, %fd7539;
	}
	{
	.reg .b32 %temp; 
	mov.b64 	{%r7094, %temp}, %fd7539;
	}
	setp.gt.s32 	%p217, %r7093, 1048575;
	mov.b32 	%r7095, -1023;
	@%p217 bra 	$L__BB1_187;
	mul.f64 	%fd7539, %fd7539, 0d4350000000000000;
	{
	.reg .b32 %temp; 
	mov.b64 	{%temp, %r7093}, %fd7539;
	}
	{
	.reg .b32 %temp; 
	mov.b64 	{%r7094, %temp}, %fd7539;
	}
	mov.b32 	%r7095, -1077;
$L__BB1_187:
	add.s32 	%r2193, %r7093, -1;
	setp.gt.u32 	%p218, %r2193, 2146435070;
	@%p218 bra 	$L__BB1_191;
	shr.u32 	%r2196, %r7093, 20;
	add.s32 	%r7096, %r7095, %r2196;
	and.b32  	%r2197, %r7093, 1048575;
	or.b32  	%r2198, %r2197, 1072693248;
	mov.b64 	%fd7540, {%r7094, %r2198};
	setp.lt.u32 	%p220, %r2198, 1073127583;
	@%p220 bra 	$L__BB1_190;
	{
	.reg .b32 %temp; 
	mov.b64 	{%r2199, %temp}, %fd7540;
	}
	{
	.reg .b32 %temp; 
	mov.b64 	{%temp, %r2200}, %fd7540;
	}
	add.s32 	%r2201, %r2200, -1048576;
	mov.b64 	%fd7540, {%r2199, %r2201};
	add.s32 	%r7096, %r7096, 1;
$L__BB1_190:
	add.f64 	%fd1913, %fd7540, 0dBFF0000000000000;
	add.f64 	%fd1914, %fd7540, 0d3FF0000000000000;
	rcp.approx.ftz.f64 	%fd1915, %fd1914;
	neg.f64 	%fd1916, %fd1914;
	fma.rn.f64 	%fd1917, %fd1916, %fd1915, 0d3FF0000000000000;
	fma.rn.f64 	%fd1918, %fd1917, %fd1917, %fd1917;
	fma.rn.f64 	%fd1919, %fd1918, %fd1915, %fd1915;
	mul.f64 	%fd1920, %fd1913, %fd1919;
	fma.rn.f64 	%fd1921, %fd1913, %fd1919, %fd1920;
	mul.f64 	%fd1922, %fd1921, %fd1921;
	fma.rn.f64 	%fd1923, %fd1922, 0d3EB1380B3AE80F1E, 0d3ED0EE258B7A8B04;
	fma.rn.f64 	%fd1924, %fd1923, %fd1922, 0d3EF3B2669F02676F;
	fma.rn.f64 	%fd1925, %fd1924, %fd1922, 0d3F1745CBA9AB0956;
	fma.rn.f64 	%fd1926, %fd1925, %fd1922, 0d3F3C71C72D1B5154;
	fma.rn.f64 	%fd1927, %fd1926, %fd1922, 0d3F624924923BE72D;
	fma.rn.f64 	%fd1928, %fd1927, %fd1922, 0d3F8999999999A3C4;
	fma.rn.f64 	%fd1929, %fd1928, %fd1922, 0d3FB5555555555554;
	sub.f64 	%fd1930, %fd1913, %fd1921;
	add.f64 	%fd1931, %fd1930, %fd1930;
	neg.f64 	%fd1932, %fd1921;
	fma.rn.f64 	%fd1933, %fd1932, %fd1913, %fd1931;
	mul.f64 	%fd1934, %fd1919, %fd1933;
	mul.f64 	%fd1935, %fd1922, %fd1929;
	fma.rn.f64 	%fd1936, %fd1935, %fd1921, %fd1934;
	xor.b32  	%r2202, %r7096, -2147483648;
	mov.b32 	%r2203, 1127219200;
	mov.b64 	%fd1937, {%r2202, %r2203};
	sub.f64 	%fd1938, %fd1937, %fd1;
	fma.rn.f64 	%fd1939, %fd1938, 0d3FE62E42FEFA39EF, %fd1921;
	fma.rn.f64 	%fd1940, %fd1938, 0dBFE62E42FEFA39EF, %fd1939;
	sub.f64 	%fd1941, %fd1940, %fd1921;
	sub.f64 	%fd1942, %fd1936, %fd1941;
	fma.rn.f64 	%fd1943, %fd1938, 0d3C7ABC9E3B39803F, %fd1942;
	add.f64 	%fd7541, %fd1939, %fd1943;
	bra.uni 	$L__BB1_192;
$L__BB1_191:
	fma.rn.f64 	%fd1912, %fd7539, 0d7FF0000000000000, 0d7FF0000000000000;
	{
	.reg .b32 %temp; 
	mov.b64 	{%temp, %r2194}, %fd7539;
	}
	and.b32  	%r2195, %r2194, 2147483647;
	setp.eq.s32 	%p219, %r2195, 0;
	selp.f64 	%fd7541, 0dFFF0000000000000, %fd1912, %p219;
$L__BB1_192:
	sub.f64 	%fd1944, %fd7537, %fd7541;
	add.f64 	%fd7542, %fd7542, %fd1944;
$L__BB1_193:
	add.s64 	%rd5115, %rd5115, 1;
	setp.ne.s64 	%p221, %rd5115, %rd42;
	@%p221 bra 	$L__BB1_168;
$L__BB1_194:
	neg.f64 	%fd1945, %fd7542;
	fma.rn.f64 	%fd1946, %fd7542, 0dBFF71547652B82FE, 0d4338000000000000;
	{
	.reg .b32 %temp; 
	mov.b64 	{%r131, %temp}, %fd1946;
	}
	mov.f64 	%fd1947, 0dC338000000000000;
	add.rn.f64 	%fd1948, %fd1946, %fd1947;
	fma.rn.f64 	%fd1949, %fd1948, 0dBFE62E42FEFA39EF, %fd1945;
	fma.rn.f64 	%fd1950, %fd1948, 0dBC7ABC9E3B39803F, %fd1949;
	fma.rn.f64 	%fd1951, %fd1950, 0d3E5ADE1569CE2BDF, 0d3E928AF3FCA213EA;
	fma.rn.f64 	%fd1952, %fd1951, %fd1950, 0d3EC71DEE62401315;
	fma.rn.f64 	%fd1953, %fd1952, %fd1950, 0d3EFA01997C89EB71;
	fma.rn.f64 	%fd1954, %fd1953, %fd1950, 0d3F2A01A014761F65;
	fma.rn.f64 	%fd1955, %fd1954, %fd1950, 0d3F56C16C1852B7AF;
	fma.rn.f64 	%fd1956, %fd1955, %fd1950, 0d3F81111111122322;
	fma.rn.f64 	%fd1957, %fd1956, %fd1950, 0d3FA55555555502A1;
	fma.rn.f64 	%fd1958, %fd1957, %fd1950, 0d3FC5555555555511;
	fma.rn.f64 	%fd1959, %fd1958, %fd1950, 0d3FE000000000000B;
	fma.rn.f64 	%fd1960, %fd1959, %fd1950, 0d3FF0000000000000;
	fma.rn.f64 	%fd1961, %fd1960, %fd1950, 0d3FF0000000000000;
	{
	.reg .b32 %temp; 
	mov.b64 	{%r132, %temp}, %fd1961;
	}
	{
	.reg .b32 %temp; 
	mov.b64 	{%temp, %r133}, %fd1961;
	}
	shl.b32 	%r2204, %r131, 20;
	add.s32 	%r2205, %r2204, %r133;
	mov.b64 	%fd7544, {%r132, %r2205};
	{
	.reg .b32 %temp; 
	mov.b64 	{%temp, %r2206}, %fd1945;
	}
	mov.b32 	%f121, %r2206;
	abs.f32 	%f7, %f121;
	setp.lt.f32 	%p222, %f7, 0f4086232B;
	@%p222 bra 	$L__BB1_197;
	setp.gt.f64 	%p223, %fd7542, 0d0000000000000000;
	mov.f64 	%fd1962, 0d7FF0000000000000;
	sub.f64 	%fd1963, %fd1962, %fd7542;
	selp.f64 	%fd7544, 0d0000000000000000, %fd1963, %p223;
	setp.geu.f32 	%p224, %f7, 0f40874800;
	@%p224 bra 	$L__BB1_197;
	shr.u32 	%r2207, %r131, 31;
	add.s32 	%r2208, %r131, %r2207;
	shr.s32 	%r2209, %r2208, 1;
	shl.b32 	%r2210, %r2209, 20;
	add.s32 	%r2211, %r133, %r2210;
	mov.b64 	%fd1964, {%r132, %r2211};
	sub.s32 	%r2212, %r131, %r2209;
	shl.b32 	%r2213, %r2212, 20;
	add.s32 	%r2214, %r2213, 1072693248;
	mov.b32 	%r2215, 0;
	mov.b64 	%fd1965, {%r2215, %r2214};
	mul.f64 	%fd7544, %fd1965, %fd1964;
$L__BB1_197:
	sub.f64 	%fd7643, %fd7643, %fd7544;
$L__BB1_198:
	setp.eq.s32 	%p225, %r16, 0;
	@%p225 bra 	$L__BB1_224;
	mov.b64 	%rd5116, 0;
	bra.uni 	$L__BB1_201;
$L__BB1_200:
	add.s64 	%rd5116, %rd5116, 1;
	setp.eq.s64 	%p243, %rd5116, %rd47;
	@%p243 bra 	$L__BB1_224;
$L__BB1_201:
	mov.b64 	%rd5119, 0;
	mov.b16 	%rs3945, 0;
	@%p135 bra 	$L__BB1_209;
	setp.lt.u64 	%p227, %rd53, 12;
	mul.lo.s64 	%rd164, %rd5116, %rd42;
	mov.b16 	%rs3945, 0;
	mov.b64 	%rd5120, 0;
	@%p227 bra 	$L__BB1_205;
	mov.b16 	%rs3945, 0;
	mov.b64 	%rd5120, 0;
	mov.u64 	%rd5121, %rd5120;
$L__BB1_204:
	add.s64 	%rd1879, %rd31, %rd5120;
	ld.local.v4.b32 	{%r2216, %r2217, %r2218, %r2219}, [%rd1879+160];
	bfe.u32 	%r2220, %r2219, 24, 8;
	cvt.u16.u32 	%rs346, %r2220;
	bfe.u32 	%r2221, %r2219, 16, 8;
	cvt.u16.u32 	%rs347, %r2221;
	bfe.u32 	%r2222, %r2219, 8, 8;
	cvt.u16.u32 	%rs348, %r2222;
	bfe.u32 	%r2223, %r2219, 0, 8;
	cvt.u16.u32 	%rs349, %r2223;
	bfe.u32 	%r2224, %r2218, 24, 8;
	cvt.u16.u32 	%rs350, %r2224;
	bfe.u32 	%r2225, %r2218, 16, 8;
	cvt.u16.u32 	%rs351, %r2225;
	bfe.u32 	%r2226, %r2218, 8, 8;
	cvt.u16.u32 	%rs352, %r2226;
	bfe.u32 	%r2227, %r2218, 0, 8;
	cvt.u16.u32 	%rs353, %r2227;
	bfe.u32 	%r2228, %r2217, 24, 8;
	cvt.u16.u32 	%rs354, %r2228;
	bfe.u32 	%r2229, %r2217, 16, 8;
	cvt.u16.u32 	%rs355, %r2229;
	bfe.u32 	%r2230, %r2217, 8, 8;
	cvt.u16.u32 	%rs356, %r2230;
	bfe.u32 	%r2231, %r2217, 0, 8;
	cvt.u16.u32 	%rs357, %r2231;
	bfe.u32 	%r2232, %r2216, 24, 8;
	cvt.u16.u32 	%rs358, %r2232;
	bfe.u32 	%r2233, %r2216, 16, 8;
	cvt.u16.u32 	%rs359, %r2233;
	bfe.u32 	%r2234, %r2216, 8, 8;
	cvt.u16.u32 	%rs360, %r2234;
	bfe.u32 	%r2235, %r2216, 0, 8;
	cvt.u16.u32 	%rs361, %r2235;
	add.s64 	%rd1880, %rd5120, %rd164;
	mov.u64 	%rd1881, d_H_const;
	add.s64 	%rd1882, %rd1881, %rd1880;
	ld.const.u8 	%rs362, [%rd1882];
	ld.const.u8 	%rs363, [%rd1882+1];
	ld.const.u8 	%rs364, [%rd1882+2];
	ld.const.u8 	%rs365, [%rd1882+3];
	mul.lo.s16 	%rs366, %rs362, %rs361;
	mul.lo.s16 	%rs367, %rs363, %rs360;
	mul.lo.s16 	%rs368, %rs364, %rs359;
	mul.lo.s16 	%rs369, %rs365, %rs358;
	xor.b16  	%rs370, %rs366, %rs3945;
	xor.b16  	%rs371, %rs370, %rs367;
	xor.b16  	%rs372, %rs371, %rs368;
	xor.b16  	%rs373, %rs372, %rs369;
	ld.const.u8 	%rs374, [%rd1882+4];
	ld.const.u8 	%rs375, [%rd1882+5];
	ld.const.u8 	%rs376, [%rd1882+6];
	ld.const.u8 	%rs377, [%rd1882+7];
	mul.lo.s16 	%rs378, %rs374, %rs357;
	mul.lo.s16 	%rs379, %rs375, %rs356;
	mul.lo.s16 	%rs380, %rs376, %rs355;
	mul.lo.s16 	%rs381, %rs377, %rs354;
	xor.b16  	%rs382, %rs378, %rs373;
	xor.b16  	%rs383, %rs382, %rs379;
	xor.b16  	%rs384, %rs383, %rs380;
	xor.b16  	%rs385, %rs384, %rs381;
	ld.const.u8 	%rs386, [%rd1882+8];
	ld.const.u8 	%rs387, [%rd1882+9];
	ld.const.u8 	%rs388, [%rd1882+10];
	ld.const.u8 	%rs389, [%rd1882+11];
	mul.lo.s16 	%rs390, %rs386, %rs353;
	mul.lo.s16 	%rs391, %rs387, %rs352;
	mul.lo.s16 	%rs392, %rs388, %rs351;
	mul.lo.s16 	%rs393, %rs389, %rs350;
	xor.b16  	%rs394, %rs390, %rs385;
	xor.b16  	%rs395, %rs394, %rs391;
	xor.b16  	%rs396, %rs395, %rs392;
	xor.b16  	%rs397, %rs396, %rs393;
	ld.const.u8 	%rs398, [%rd1882+12];
	ld.const.u8 	%rs399, [%rd1882+13];
	ld.const.u8 	%rs400, [%rd1882+14];
	ld.const.u8 	%rs401, [%rd1882+15];
	mul.lo.s16 	%rs402, %rs398, %rs349;
	mul.lo.s16 	%rs403, %rs399, %rs348;
	mul.lo.s16 	%rs404, %rs400, %rs347;
	mul.lo.s16 	%rs405, %rs401, %rs346;
	xor.b16  	%rs406, %rs402, %rs397;
	xor.b16  	%rs407, %rs406, %rs403;
	xor.b16  	%rs408, %rs407, %rs404;
	xor.b16  	%rs3945, %rs408, %rs405;
	add.s64 	%rd5120, %rd5120, 16;
	add.s64 	%rd5121, %rd5121, 4;
	setp.eq.s64 	%p228, %rd5121, %rd60;
	@%p228 bra 	$L__BB1_205;
	bra.uni 	$L__BB1_204;
$L__BB1_205:
	setp.eq.s64 	%p229, %rd59, 0;
	mov.u64 	%rd5119, %rd5120;
	@%p229 bra 	$L__BB1_209;
	setp.eq.s64 	%p230, %rd59, 1;
	add.s64 	%rd167, %rd31, %rd5120;
	ld.local.u8 	%rs409, [%rd167+160];
	ld.local.u8 	%rs410, [%rd167+161];
	ld.local.u8 	%rs411, [%rd167+162];
	ld.local.u8 	%rs412, [%rd167+163];
	add.s64 	%rd1883, %rd5120, %rd164;
	mov.u64 	%rd1884, d_H_const;
	add.s64 	%rd168, %rd1884, %rd1883;
	ld.const.u8 	%rs413, [%rd168];
	ld.const.u8 	%rs414, [%rd168+1];
	ld.const.u8 	%rs415, [%rd168+2];
	ld.const.u8 	%rs416, [%rd168+3];
	mul.lo.s16 	%rs417, %rs413, %rs409;
	mul.lo.s16 	%rs418, %rs414, %rs410;
	mul.lo.s16 	%rs419, %rs415, %rs411;
	mul.lo.s16 	%rs420, %rs416, %rs412;
	xor.b16  	%rs421, %rs417, %rs3945;
	xor.b16  	%rs422, %rs421, %rs418;
	xor.b16  	%rs423, %rs422, %rs419;
	xor.b16  	%rs3945, %rs423, %rs420;
	add.s64 	%rd5119, %rd5120, 4;
	@%p230 bra 	$L__BB1_209;
	setp.eq.s64 	%p231, %rd59, 2;
	ld.local.u8 	%rs424, [%rd167+164];
	ld.local.u8 	%rs425, [%rd167+165];
	ld.local.u8 	%rs426, [%rd167+166];
	ld.local.u8 	%rs427, [%rd167+167];
	ld.const.u8 	%rs428, [%rd168+4];
	ld.const.u8 	%rs429, [%rd168+5];
	ld.const.u8 	%rs430, [%rd168+6];
	ld.const.u8 	%rs431, [%rd168+7];
	mul.lo.s16 	%rs432, %rs428, %rs424;
	mul.lo.s16 	%rs433, %rs429, %rs425;
	mul.lo.s16 	%rs434, %rs430, %rs426;
	mul.lo.s16 	%rs435, %rs431, %rs427;
	xor.b16  	%rs436, %rs432, %rs433;
	xor.b16  	%rs437, %rs436, %rs434;
	xor.b16  	%rs438, %rs437, %rs435;
	xor.b16  	%rs3945, %rs438, %rs3945;
	add.s64 	%rd5119, %rd5120, 8;
	@%p231 bra 	$L__BB1_209;
	ld.local.u8 	%rs439, [%rd167+168];
	ld.local.u8 	%rs440, [%rd167+169];
	ld.local.u8 	%rs441, [%rd167+170];
	ld.local.u8 	%rs442, [%rd167+171];
	ld.const.u8 	%rs443, [%rd168+8];
	ld.const.u8 	%rs444, [%rd168+9];
	ld.const.u8 	%rs445, [%rd168+10];
	ld.const.u8 	%rs446, [%rd168+11];
	mul.lo.s16 	%rs447, %rs443, %rs439;
	mul.lo.s16 	%rs448, %rs444, %rs440;
	mul.lo.s16 	%rs449, %rs445, %rs441;
	mul.lo.s16 	%rs450, %rs446, %rs442;
	xor.b16  	%rs451, %rs447, %rs448;
	xor.b16  	%rs452, %rs451, %rs449;
	xor.b16  	%rs453, %rs452, %rs450;
	xor.b16  	%rs3945, %rs453, %rs3945;
	add.s64 	%rd5119, %rd5120, 12;
$L__BB1_209:
	setp.ge.u64 	%p232, %rd5119, %rd42;
	@%p232 bra 	$L__BB1_223;
	mul.lo.s64 	%rd173, %rd5116, %rd42;
	sub.s64 	%rd174, %rd42, %rd5119;
	and.b64  	%rd175, %rd174, 15;
	sub.s64 	%rd1885, %rd5119, %rd42;
	setp.gt.u64 	%p233, %rd1885, -16;
	@%p233 bra 	$L__BB1_213;
	and.b64  	%rd176, %rd174, -16;
	mov.b64 	%rd5123, 0;
$L__BB1_212:
	.pragma "nounroll";
	add.s64 	%rd1887, %rd31, %rd5119;
	ld.local.u8 	%rs455, [%rd1887+160];
	add.s64 	%rd1888, %rd5119, %rd173;
	mov.u64 	%rd1889, d_H_const;
	add.s64 	%rd1890, %rd1889, %rd1888;
	ld.const.u8 	%rs456, [%rd1890];
	mul.lo.s16 	%rs457, %rs456, %rs455;
	xor.b16  	%rs458, %rs457, %rs3945;
	ld.local.u8 	%rs459, [%rd1887+161];
	ld.const.u8 	%rs460, [%rd1890+1];
	mul.lo.s16 	%rs461, %rs460, %rs459;
	xor.b16  	%rs462, %rs461, %rs458;
	ld.local.u8 	%rs463, [%rd1887+162];
	ld.const.u8 	%rs464, [%rd1890+2];
	mul.lo.s16 	%rs465, %rs464, %rs463;
	xor.b16  	%rs466, %rs465, %rs462;
	ld.local.u8 	%rs467, [%rd1887+163];
	ld.const.u8 	%rs468, [%rd1890+3];
	mul.lo.s16 	%rs469, %rs468, %rs467;
	xor.b16  	%rs470, %rs469, %rs466;
	ld.local.u8 	%rs471, [%rd1887+164];
	ld.const.u8 	%rs472, [%rd1890+4];
	mul.lo.s16 	%rs473, %rs472, %rs471;
	xor.b16  	%rs474, %rs473, %rs470;
	ld.local.u8 	%rs475, [%rd1887+165];
	ld.const.u8 	%rs476, [%rd1890+5];
	mul.lo.s16 	%rs477, %rs476, %rs475;
	xor.b16  	%rs478, %rs477, %rs474;
	ld.local.u8 	%rs479, [%rd1887+166];
	ld.const.u8 	%rs480, [%rd1890+6];
	mul.lo.s16 	%rs481, %rs480, %rs479;
	xor.b16  	%rs482, %rs481, %rs478;
	ld.local.u8 	%rs483, [%rd1887+167];
	ld.const.u8 	%rs484, [%rd1890+7];
	mul.lo.s16 	%rs485, %rs484, %rs483;
	xor.b16  	%rs486, %rs485, %rs482;
	ld.local.u8 	%rs487, [%rd1887+168];
	ld.const.u8 	%rs488, [%rd1890+8];
	mul.lo.s16 	%rs489, %rs488, %rs487;
	xor.b16  	%rs490, %rs489, %rs486;
	ld.local.u8 	%rs491, [%rd1887+169];
	ld.const.u8 	%rs492, [%rd1890+9];
	mul.lo.s16 	%rs493, %rs492, %rs491;
	xor.b16  	%rs494, %rs493, %rs490;
	ld.local.u8 	%rs495, [%rd1887+170];
	ld.const.u8 	%rs496, [%rd1890+10];
	mul.lo.s16 	%rs497, %rs496, %rs495;
	xor.b16  	%rs498, %rs497, %rs494;
	ld.local.u8 	%rs499, [%rd1887+171];
	ld.const.u8 	%rs500, [%rd1890+11];
	mul.lo.s16 	%rs501, %rs500, %rs499;
	xor.b16  	%rs502, %rs501, %rs498;
	ld.local.u8 	%rs503, [%rd1887+172];
	ld.const.u8 	%rs504, [%rd1890+12];
	mul.lo.s16 	%rs505, %rs504, %rs503;
	xor.b16  	%rs506, %rs505, %rs502;
	ld.local.u8 	%rs507, [%rd1887+173];
	ld.const.u8 	%rs508, [%rd1890+13];
	mul.lo.s16 	%rs509, %rs508, %rs507;
	xor.b16  	%rs510, %rs509, %rs506;
	ld.local.u8 	%rs511, [%rd1887+174];
	ld.const.u8 	%rs512, [%rd1890+14];
	mul.lo.s16 	%rs513, %rs512, %rs511;
	xor.b16  	%rs514, %rs513, %rs510;
	ld.local.u8 	%rs515, [%rd1887+175];
	ld.const.u8 	%rs516, [%rd1890+15];
	mul.lo.s16 	%rs517, %rs516, %rs515;
	xor.b16  	%rs3945, %rs517, %rs514;
	add.s64 	%rd5119, %rd5119, 16;
	add.s64 	%rd5123, %rd5123, 16;
	setp.ne.s64 	%p234, %rd5123, %rd176;
	@%p234 bra 	$L__BB1_212;
$L__BB1_213:
	setp.eq.s64 	%p235, %rd175, 0;
	@%p235 bra 	$L__BB1_223;
	and.b64  	%rd186, %rd174, 7;
	setp.lt.u64 	%p236, %rd175, 8;
	@%p236 bra 	$L__BB1_216;
	add.s64 	%rd1891, %rd31, %rd5119;
	ld.local.u8 	%rs519, [%rd1891+160];
	add.s64 	%rd1892, %rd5119, %rd173;
	mov.u64 	%rd1893, d_H_const;
	add.s64 	%rd1894, %rd1893, %rd1892;
	ld.const.u8 	%rs520, [%rd1894];
	mul.lo.s16 	%rs521, %rs520, %rs519;
	ld.local.u8 	%rs522, [%rd1891+161];
	ld.const.u8 	%rs523, [%rd1894+1];
	mul.lo.s16 	%rs524, %rs523, %rs522;
	xor.b16  	%rs525, %rs521, %rs524;
	ld.local.u8 	%rs526, [%rd1891+162];
	ld.const.u8 	%rs527, [%rd1894+2];
	mul.lo.s16 	%rs528, %rs527, %rs526;
	xor.b16  	%rs529, %rs525, %rs528;
	ld.local.u8 	%rs530, [%rd1891+163];
	ld.const.u8 	%rs531, [%rd1894+3];
	mul.lo.s16 	%rs532, %rs531, %rs530;
	xor.b16  	%rs533, %rs529, %rs532;
	ld.local.u8 	%rs534, [%rd1891+164];
	ld.const.u8 	%rs535, [%rd1894+4];
	mul.lo.s16 	%rs536, %rs535, %rs534;
	xor.b16  	%rs537, %rs533, %rs536;
	ld.local.u8 	%rs538, [%rd1891+165];
	ld.const.u8 	%rs539, [%rd1894+5];
	mul.lo.s16 	%rs540, %rs539, %rs538;
	xor.b16  	%rs541, %rs537, %rs540;
	ld.local.u8 	%rs542, [%rd1891+166];
	ld.const.u8 	%rs543, [%rd1894+6];
	mul.lo.s16 	%rs544, %rs543, %rs542;
	xor.b16  	%rs545, %rs541, %rs544;
	ld.local.u8 	%rs546, [%rd1891+167];
	ld.const.u8 	%rs547, [%rd1894+7];
	mul.lo.s16 	%rs548, %rs547, %rs546;
	xor.b16  	%rs549, %rs545, %rs548;
	xor.b16  	%rs3945, %rs549, %rs3945;
	add.s64 	%rd5119, %rd5119, 8;
$L__BB1_216:
	setp.eq.s64 	%p237, %rd186, 0;
	@%p237 bra 	$L__BB1_223;
	and.b64  	%rd189, %rd174, 3;
	setp.lt.u64 	%p238, %rd186, 4;
	@%p238 bra 	$L__BB1_219;
	add.s64 	%rd1895, %rd31, %rd5119;
	ld.local.u8 	%rs551, [%rd1895+160];
	add.s64 	%rd1896, %rd5119, %rd173;
	mov.u64 	%rd1897, d_H_const;
	add.s64 	%rd1898, %rd1897, %rd1896;
	ld.const.u8 	%rs552, [%rd1898];
	mul.lo.s16 	%rs553, %rs552, %rs551;
	ld.local.u8 	%rs554, [%rd1895+161];
	ld.const.u8 	%rs555, [%rd1898+1];
	mul.lo.s16 	%rs556, %rs555, %rs554;
	xor.b16  	%rs557, %rs553, %rs556;
	ld.local.u8 	%rs558, [%rd1895+162];
	ld.const.u8 	%rs559, [%rd1898+2];
	mul.lo.s16 	%rs560, %rs559, %rs558;
	xor.b16  	%rs561, %rs557, %rs560;
	ld.local.u8 	%rs562, [%rd1895+163];
	ld.const.u8 	%rs563, [%rd1898+3];
	mul.lo.s16 	%rs564, %rs563, %rs562;
	xor.b16  	%rs565, %rs561, %rs564;
	xor.b16  	%rs3945, %rs565, %rs3945;
	add.s64 	%rd5119, %rd5119, 4;
$L__BB1_219:
	setp.eq.s64 	%p239, %rd189, 0;
	@%p239 bra 	$L__BB1_223;
	add.s64 	%rd192, %rd31, %rd5119;
	ld.local.u8 	%rs566, [%rd192+160];
	add.s64 	%rd1899, %rd5119, %rd173;
	mov.u64 	%rd1900, d_H_const;
	add.s64 	%rd193, %rd1900, %rd1899;
	ld.const.u8 	%rs567, [%rd193];
	mul.lo.s16 	%rs568, %rs567, %rs566;
	xor.b16  	%rs3945, %rs568, %rs3945;
	setp.eq.s64 	%p240, %rd189, 1;
	@%p240 bra 	$L__BB1_223;
	ld.local.u8 	%rs569, [%rd192+161];
	ld.const.u8 	%rs570, [%rd193+1];
	mul.lo.s16 	%rs571, %rs570, %rs569;
	xor.b16  	%rs3945, %rs571, %rs3945;
	setp.eq.s64 	%p241, %rd189, 2;
	@%p241 bra 	$L__BB1_223;
	ld.local.u8 	%rs572, [%rd192+162];
	ld.const.u8 	%rs573, [%rd193+2];
	mul.lo.s16 	%rs574, %rs573, %rs572;
	xor.b16  	%rs3945, %rs574, %rs3945;
$L__BB1_223:
	and.b16  	%rs575, %rs3945, 255;
	setp.eq.s16 	%p242, %rs575, 1;
	mov.b64 	%rd5189, 0;
	mov.f64 	%fd7603, 0d0000000000000000;
	@%p242 bra 	$L__BB1_270;
	bra.uni 	$L__BB1_200;
$L__BB1_224:
	mov.b64 	%rd1902, 0;
	st.local.u64 	[%rd21], %rd1902;
	mov.f64 	%fd7555, %fd7532;
	@%p151 bra 	$L__BB1_252;
	mov.b64 	%rd5127, 0;
	mov.f64 	%fd7555, %fd7532;
$L__BB1_226:
	add.s64 	%rd195, %rd31, %rd5127;
	ld.local.u8 	%rs576, [%rd195+144];
	setp.ne.s16 	%p245, %rs576, 1;
	@%p245 bra 	$L__BB1_251;
	mad.lo.s64 	%rd1904, %rd5127, 7, %rd195;
	ld.local.f64 	%fd92, [%rd1904+176];
	setp.gt.f64 	%p246, %fd92, 0d4049000000000000;
	mov.f64 	%fd7550, %fd92;
	@%p246 bra 	$L__BB1_239;
	setp.lt.f64 	%p247, %fd92, 0dC049000000000000;
	mov.f64 	%fd7550, 0d0000000000000000;
	@%p247 bra 	$L__BB1_239;
	fma.rn.f64 	%fd1968, %fd92, 0d3FF71547652B82FE, 0d4338000000000000;
	{
	.reg .b32 %temp; 
	mov.b64 	{%r134, %temp}, %fd1968;
	}
	mov.f64 	%fd1969, 0dC338000000000000;
	add.rn.f64 	%fd1970, %fd1968, %fd1969;
	fma.rn.f64 	%fd1971, %fd1970, 0dBFE62E42FEFA39EF, %fd92;
	fma.rn.f64 	%fd1972, %fd1970, 0dBC7ABC9E3B39803F, %fd1971;
	fma.rn.f64 	%fd1973, %fd1972, 0d3E5ADE1569CE2BDF, 0d3E928AF3FCA213EA;
	fma.rn.f64 	%fd1974, %fd1973, %fd1972, 0d3EC71DEE62401315;
	fma.rn.f64 	%fd1975, %fd1974, %fd1972, 0d3EFA01997C89EB71;
	fma.rn.f64 	%fd1976, %fd1975, %fd1972, 0d3F2A01A014761F65;
	fma.rn.f64 	%fd1977, %fd1976, %fd1972, 0d3F56C16C1852B7AF;
	fma.rn.f64 	%fd1978, %fd1977, %fd1972, 0d3F81111111122322;
	fma.rn.f64 	%fd1979, %fd1978, %fd1972, 0d3FA55555555502A1;
	fma.rn.f64 	%fd1980, %fd1979, %fd1972, 0d3FC5555555555511;
	fma.rn.f64 	%fd1981, %fd1980, %fd1972, 0d3FE000000000000B;
	fma.rn.f64 	%fd1982, %fd1981, %fd1972, 0d3FF0000000000000;
	fma.rn.f64 	%fd1983, %fd1982, %fd1972, 0d3FF0000000000000;
	{
	.reg .b32 %temp; 
	mov.b64 	{%r135, %temp}, %fd1983;
	}
	{
	.reg .b32 %temp; 
	mov.b64 	{%temp, %r136}, %fd1983;
	}
	shl.b32 	%r2236, %r134, 20;
	add.s32 	%r2237, %r2236, %r136;
	mov.b64 	%fd7547, {%r135, %r2237};
	{
	.reg .b32 %temp; 
	mov.b64 	{%temp, %r2238}, %fd92;
	}
	mov.b32 	%f122, %r2238;
	abs.f32 	%f8, %f122;
	setp.lt.f32 	%p248, %f8, 0f4086232B;
	@%p248 bra 	$L__BB1_232;
	setp.lt.f64 	%p249, %fd92, 0d0000000000000000;
	add.f64 	%fd1984, %fd92, 0d7FF0000000000000;
	selp.f64 	%fd7547, 0d0000000000000000, %fd1984, %p249;
	setp.geu.f32 	%p250, %f8, 0f40874800;
	@%p250 bra 	$L__BB1_232;
	shr.u32 	%r2239, %r134, 31;
	add.s32 	%r2240, %r134, %r2239;
	shr.s32 	%r2241, %r2240, 1;
	shl.b32 	%r2242, %r2241, 20;
	add.s32 	%r2243, %r136, %r2242;
	mov.b64 	%fd1985, {%r135, %r2243};
	sub.s32 	%r2244, %r134, %r2241;
	shl.b32 	%r2245, %r2244, 20;
	add.s32 	%r2246, %r2245, 1072693248;
	mov.b32 	%r2247, 0;
	mov.b64 	%fd1986, {%r2247, %r2246};
	mul.f64 	%fd7547, %fd1986, %fd1985;
$L__BB1_232:
	add.f64 	%fd7548, %fd7547, 0d3FF0000000000000;
	{
	.reg .b32 %temp; 
	mov.b64 	{%temp, %r7097}, %fd7548;
	}
	{
	.reg .b32 %temp; 
	mov.b64 	{%r7098, %temp}, %fd7548;
	}
	setp.gt.s32 	%p251, %r7097, 1048575;
	mov.b32 	%r7099, -1023;
	@%p251 bra 	$L__BB1_234;
	mul.f64 	%fd7548, %fd7548, 0d4350000000000000;
	{
	.reg .b32 %temp; 
	mov.b64 	{%temp, %r7097}, %fd7548;
	}
	{
	.reg .b32 %temp; 
	mov.b64 	{%r7098, %temp}, %fd7548;
	}
	mov.b32 	%r7099, -1077;
$L__BB1_234:
	add.s32 	%r2250, %r7097, -1;
	setp.gt.u32 	%p252, %r2250, 2146435070;
	@%p252 bra 	$L__BB1_238;
	shr.u32 	%r2253, %r7097, 20;
	add.s32 	%r7100, %r7099, %r2253;
	and.b32  	%r2254, %r7097, 1048575;
	or.b32  	%r2255, %r2254, 1072693248;
	mov.b64 	%fd7549, {%r7098, %r2255};
	setp.lt.u32 	%p254, %r2255, 1073127583;
	@%p254 bra 	$L__BB1_237;
	{
	.reg .b32 %temp; 
	mov.b64 	{%r2256, %temp}, %fd7549;
	}
	{
	.reg .b32 %temp; 
	mov.b64 	{%temp, %r2257}, %fd7549;
	}
	add.s32 	%r2258, %r2257, -1048576;
	mov.b64 	%fd7549, {%r2256, %r2258};
	add.s32 	%r7100, %r7100, 1;
$L__BB1_237:
	add.f64 	%fd1988, %fd7549, 0dBFF0000000000000;
	add.f64 	%fd1989, %fd7549, 0d3FF0000000000000;
	rcp.approx.ftz.f64 	%fd1990, %fd1989;
	neg.f64 	%fd1991, %fd1989;
	fma.rn.f64 	%fd1992, %fd1991, %fd1990, 0d3FF0000000000000;
	fma.rn.f64 	%fd1993, %fd1992, %fd1992, %fd1992;
	fma.rn.f64 	%fd1994, %fd1993, %fd1990, %fd1990;
	mul.f64 	%fd1995, %fd1988, %fd1994;
	fma.rn.f64 	%fd1996, %fd1988, %fd1994, %fd1995;
	mul.f64 	%fd1997, %fd1996, %fd1996;
	fma.rn.f64 	%fd1998, %fd1997, 0d3EB1380B3AE80F1E, 0d3ED0EE258B7A8B04;
	fma.rn.f64 	%fd1999, %fd1998, %fd1997, 0d3EF3B2669F02676F;
	fma.rn.f64 	%fd2000, %fd1999, %fd1997, 0d3F1745CBA9AB0956;
	fma.rn.f64 	%fd2001, %fd2000, %fd1997, 0d3F3C71C72D1B5154;
	fma.rn.f64 	%fd2002, %fd2001, %fd1997, 0d3F624924923BE72D;
	fma.rn.f64 	%fd2003, %fd2002, %fd1997, 0d3F8999999999A3C4;
	fma.rn.f64 	%fd2004, %fd2003, %fd1997, 0d3FB5555555555554;
	sub.f64 	%fd2005, %fd1988, %fd1996;
	add.f64 	%fd2006, %fd2005, %fd2005;
	neg.f64 	%fd2007, %fd1996;
	fma.rn.f64 	%fd2008, %fd2007, %fd1988, %fd2006;
	mul.f64 	%fd2009, %fd1994, %fd2008;
	mul.f64 	%fd2010, %fd1997, %fd2004;
	fma.rn.f64 	%fd2011, %fd2010, %fd1996, %fd2009;
	xor.b32  	%r2259, %r7100, -2147483648;
	mov.b32 	%r2260, 1127219200;
	mov.b64 	%fd2012, {%r2259, %r2260};
	sub.f64 	%fd2013, %fd2012, %fd1;
	fma.rn.f64 	%fd2014, %fd2013, 0d3FE62E42FEFA39EF, %fd1996;
	fma.rn.f64 	%fd2015, %fd2013, 0dBFE62E42FEFA39EF, %fd2014;
	sub.f64 	%fd2016, %fd2015, %fd1996;
	sub.f64 	%fd2017, %fd2011, %fd2016;
	fma.rn.f64 	%fd2018, %fd2013, 0d3C7ABC9E3B39803F, %fd2017;
	add.f64 	%fd7550, %fd2014, %fd2018;
	bra.uni 	$L__BB1_239;
$L__BB1_238:
	fma.rn.f64 	%fd1987, %fd7548, 0d7FF0000000000000, 0d7FF0000000000000;
	{
	.reg .b32 %temp; 
	mov.b64 	{%temp, %r2251}, %fd7548;
	}
	and.b32  	%r2252, %r2251, 2147483647;
	setp.eq.s32 	%p253, %r2252, 0;
	selp.f64 	%fd7550, 0dFFF0000000000000, %fd1987, %p253;
$L__BB1_239:
	neg.f64 	%fd106, %fd92;
	setp.lt.f64 	%p256, %fd92, 0dC049000000000000;
	or.pred  	%p257, %p256, %p246;
	selp.f64 	%fd7554, %fd106, 0d0000000000000000, %p256;
	@%p257 bra 	$L__BB1_250;
	fma.rn.f64 	%fd2019, %fd106, 0d3FF71547652B82FE, 0d4338000000000000;
	{
	.reg .b32 %temp; 
	mov.b64 	{%r147, %temp}, %fd2019;
	}
	mov.f64 	%fd2020, 0dC338000000000000;
	add.rn.f64 	%fd2021, %fd2019, %fd2020;
	fma.rn.f64 	%fd2022, %fd2021, 0dBFE62E42FEFA39EF, %fd106;
	fma.rn.f64 	%fd2023, %fd2021, 0dBC7ABC9E3B39803F, %fd2022;
	fma.rn.f64 	%fd2024, %fd2023, 0d3E5ADE1569CE2BDF, 0d3E928AF3FCA213EA;
	fma.rn.f64 	%fd2025, %fd2024, %fd2023, 0d3EC71DEE62401315;
	fma.rn.f64 	%fd2026, %fd2025, %fd2023, 0d3EFA01997C89EB71;
	fma.rn.f64 	%fd2027, %fd2026, %fd2023, 0d3F2A01A014761F65;
	fma.rn.f64 	%fd2028, %fd2027, %fd2023, 0d3F56C16C1852B7AF;
	fma.rn.f64 	%fd2029, %fd2028, %fd2023, 0d3F81111111122322;
	fma.rn.f64 	%fd2030, %fd2029, %fd2023, 0d3FA55555555502A1;
	fma.rn.f64 	%fd2031, %fd2030, %fd2023, 0d3FC5555555555511;
	fma.rn.f64 	%fd2032, %fd2031, %fd2023, 0d3FE000000000000B;
	fma.rn.f64 	%fd2033, %fd2032, %fd2023, 0d3FF0000000000000;
	fma.rn.f64 	%fd2034, %fd2033, %fd2023, 0d3FF0000000000000;
	{
	.reg .b32 %temp; 
	mov.b64 	{%r148, %temp}, %fd2034;
	}
	{
	.reg .b32 %temp; 
	mov.b64 	{%temp, %r149}, %fd2034;
	}
	shl.b32 	%r2261, %r147, 20;
	add.s32 	%r2262, %r2261, %r149;
	mov.b64 	%fd7551, {%r148, %r2262};
	{
	.reg .b32 %temp; 
	mov.b64 	{%temp, %r2263}, %fd106;
	}
	mov.b32 	%f123, %r2263;
	abs.f32 	%f9, %f123;
	setp.lt.f32 	%p258, %f9, 0f4086232B;
	@%p258 bra 	$L__BB1_243;
	setp.gt.f64 	%p259, %fd92, 0d0000000000000000;
	mov.f64 	%fd2035, 0d7FF0000000000000;
	sub.f64 	%fd2036, %fd2035, %fd92;
	selp.f64 	%fd7551, 0d0000000000000000, %fd2036, %p259;
	setp.geu.f32 	%p260, %f9, 0f40874800;
	@%p260 bra 	$L__BB1_243;
	shr.u32 	%r2264, %r147, 31;
	add.s32 	%r2265, %r147, %r2264;
	shr.s32 	%r2266, %r2265, 1;
	shl.b32 	%r2267, %r2266, 20;
	add.s32 	%r2268, %r149, %r2267;
	mov.b64 	%fd2037, {%r148, %r2268};
	sub.s32 	%r2269, %r147, %r2266;
	shl.b32 	%r2270, %r2269, 20;
	add.s32 	%r2271, %r2270, 1072693248;
	mov.b32 	%r2272, 0;
	mov.b64 	%fd2038, {%r2272, %r2271};
	mul.f64 	%fd7551, %fd2038, %fd2037;
$L__BB1_243:
	add.f64 	%fd7552, %fd7551, 0d3FF0000000000000;
	{
	.reg .b32 %temp; 
	mov.b64 	{%temp, %r7101}, %fd7552;
	}
	{
	.reg .b32 %temp; 
	mov.b64 	{%r7102, %temp}, %fd7552;
	}
	setp.gt.s32 	%p261, %r7101, 1048575;
	mov.b32 	%r7103, -1023;
	@%p261 bra 	$L__BB1_245;
	mul.f64 	%fd7552, %fd7552, 0d4350000000000000;
	{
	.reg .b32 %temp; 
	mov.b64 	{%temp, %r7101}, %fd7552;
	}
	{
	.reg .b32 %temp; 
	mov.b64 	{%r7102, %temp}, %fd7552;
	}
	mov.b32 	%r7103, -1077;
$L__BB1_245:
	add.s32 	%r2275, %r7101, -1;
	setp.gt.u32 	%p262, %r2275, 2146435070;
	@%p262 bra 	$L__BB1_249;
	shr.u32 	%r2278, %r7101, 20;
	add.s32 	%r7104, %r7103, %r2278;
	and.b32  	%r2279, %r7101, 1048575;
	or.b32  	%r2280, %r2279, 1072693248;
	mov.b64 	%fd7553, {%r7102, %r2280};
	setp.lt.u32 	%p264, %r2280, 1073127583;
	@%p264 bra 	$L__BB1_248;
	{
	.reg .b32 %temp; 
	mov.b64 	{%r2281, %temp}, %fd7553;
	}
	{
	.reg .b32 %temp; 
	mov.b64 	{%temp, %r2282}, %fd7553;
	}
	add.s32 	%r2283, %r2282, -1048576;
	mov.b64 	%fd7553, {%r2281, %r2283};
	add.s32 	%r7104, %r7104, 1;
$L__BB1_248:
	add.f64 	%fd2040, %fd7553, 0dBFF0000000000000;
	add.f64 	%fd2041, %fd7553, 0d3FF0000000000000;
	rcp.approx.ftz.f64 	%fd2042, %fd2041;
	neg.f64 	%fd2043, %fd2041;
	fma.rn.f64 	%fd2044, %fd2043, %fd2042, 0d3FF0000000000000;
	fma.rn.f64 	%fd2045, %fd2044, %fd2044, %fd2044;
	fma.rn.f64 	%fd2046, %fd2045, %fd2042, %fd2042;
	mul.f64 	%fd2047, %fd2040, %fd2046;
	fma.rn.f64 	%fd2048, %fd2040, %fd2046, %fd2047;
	mul.f64 	%fd2049, %fd2048, %fd2048;
	fma.rn.f64 	%fd2050, %fd2049, 0d3EB1380B3AE80F1E, 0d3ED0EE258B7A8B04;
	fma.rn.f64 	%fd2051, %fd2050, %fd2049, 0d3EF3B2669F02676F;
	fma.rn.f64 	%fd2052, %fd2051, %fd2049, 0d3F1745CBA9AB0956;
	fma.rn.f64 	%fd2053, %fd2052, %fd2049, 0d3F3C71C72D1B5154;
	fma.rn.f64 	%fd2054, %fd2053, %fd2049, 0d3F624924923BE72D;
	fma.rn.f64 	%fd2055, %fd2054, %fd2049, 0d3F8999999999A3C4;
	fma.rn.f64 	%fd2056, %fd2055, %fd2049, 0d3FB5555555555554;
	sub.f64 	%fd2057, %fd2040, %fd2048;
	add.f64 	%fd2058, %fd2057, %fd2057;
	neg.f64 	%fd2059, %fd2048;
	fma.rn.f64 	%fd2060, %fd2059, %fd2040, %fd2058;
	mul.f64 	%fd2061, %fd2046, %fd2060;
	mul.f64 	%fd2062, %fd2049, %fd2056;
	fma.rn.f64 	%fd2063, %fd2062, %fd2048, %fd2061;
	xor.b32  	%r2284, %r7104, -2147483648;
	mov.b32 	%r2285, 1127219200;
	mov.b64 	%fd2064, {%r2284, %r2285};
	sub.f64 	%fd2065, %fd2064, %fd1;
	fma.rn.f64 	%fd2066, %fd2065, 0d3FE62E42FEFA39EF, %fd2048;
	fma.rn.f64 	%fd2067, %fd2065, 0dBFE62E42FEFA39EF, %fd2066;
	sub.f64 	%fd2068, %fd2067, %fd2048;
	sub.f64 	%fd2069, %fd2063, %fd2068;
	fma.rn.f64 	%fd2070, %fd2065, 0d3C7ABC9E3B39803F, %fd2069;
	add.f64 	%fd7554, %fd2066, %fd2070;
	bra.uni 	$L__BB1_250;
$L__BB1_249:
	fma.rn.f64 	%fd2039, %fd7552, 0d7FF0000000000000, 0d7FF0000000000000;
	{
	.reg .b32 %temp; 
	mov.b64 	{%temp, %r2276}, %fd7552;
	}
	and.b32  	%r2277, %r2276, 2147483647;
	setp.eq.s32 	%p263, %r2277, 0;
	selp.f64 	%fd7554, 0dFFF0000000000000, %fd2039, %p263;
$L__BB1_250:
	sub.f64 	%fd2071, %fd7550, %fd7554;
	add.f64 	%fd7555, %fd7555, %fd2071;
$L__BB1_251:
	add.s64 	%rd5127, %rd5127, 1;
	setp.ne.s64 	%p265, %rd5127, %rd42;
	@%p265 bra 	$L__BB1_226;
$L__BB1_252:
	setp.eq.s32 	%p266, %r1846, 0;
	st.local.f64 	[%rd21+8], %fd7555;
	@%p266 bra 	$L__BB1_266;
	setp.lt.u64 	%p267, %rd48, 15;
	mov.b64 	%rd5130, 0;
	@%p267 bra 	$L__BB1_256;
	mov.b64 	%rd5128, 0;
$L__BB1_255:
	.pragma "nounroll";
	add.s64 	%rd1907, %rd31, %rd5128;
	ld.local.v4.b32 	{%r2286, %r2287, %r2288, %r2289}, [%rd1907+160];
	bfe.u32 	%r2290, %r2289, 24, 8;
	cvt.u16.u32 	%rs577, %r2290;
	bfe.u32 	%r2291, %r2289, 16, 8;
	cvt.u16.u32 	%rs578, %r2291;
	bfe.u32 	%r2292, %r2289, 8, 8;
	cvt.u16.u32 	%rs579, %r2292;
	bfe.u32 	%r2293, %r2289, 0, 8;
	cvt.u16.u32 	%rs580, %r2293;
	bfe.u32 	%r2294, %r2288, 24, 8;
	cvt.u16.u32 	%rs581, %r2294;
	bfe.u32 	%r2295, %r2288, 16, 8;
	cvt.u16.u32 	%rs582, %r2295;
	bfe.u32 	%r2296, %r2288, 8, 8;
	cvt.u16.u32 	%rs583, %r2296;
	bfe.u32 	%r2297, %r2288, 0, 8;
	cvt.u16.u32 	%rs584, %r2297;
	bfe.u32 	%r2298, %r2287, 24, 8;
	cvt.u16.u32 	%rs585, %r2298;
	bfe.u32 	%r2299, %r2287, 16, 8;
	cvt.u16.u32 	%rs586, %r2299;
	bfe.u32 	%r2300, %r2287, 8, 8;
	cvt.u16.u32 	%rs587, %r2300;
	bfe.u32 	%r2301, %r2287, 0, 8;
	cvt.u16.u32 	%rs588, %r2301;
	bfe.u32 	%r2302, %r2286, 24, 8;
	cvt.u16.u32 	%rs589, %r2302;
	bfe.u32 	%r2303, %r2286, 16, 8;
	cvt.u16.u32 	%rs590, %r2303;
	bfe.u32 	%r2304, %r2286, 8, 8;
	cvt.u16.u32 	%rs591, %r2304;
	bfe.u32 	%r2305, %r2286, 0, 8;
	cvt.u16.u32 	%rs592, %r2305;
	and.b16  	%rs593, %rs592, 255;
	and.b16  	%rs594, %rs591, 255;
	and.b16  	%rs595, %rs590, 255;
	and.b16  	%rs596, %rs589, 255;
	and.b16  	%rs597, %rs588, 255;
	and.b16  	%rs598, %rs587, 255;
	and.b16  	%rs599, %rs586, 255;
	and.b16  	%rs600, %rs585, 255;
	and.b16  	%rs601, %rs584, 255;
	and.b16  	%rs602, %rs583, 255;
	and.b16  	%rs603, %rs582, 255;
	and.b16  	%rs604, %rs581, 255;
	and.b16  	%rs605, %rs580, 255;
	and.b16  	%rs606, %rs579, 255;
	and.b16  	%rs607, %rs578, 255;
	and.b16  	%rs608, %rs577, 255;
	cvt.rn.f64.u16 	%fd2072, %rs593;
	shl.b64 	%rd1908, %rd5128, 3;
	add.s64 	%rd1909, %rd20, %rd1908;
	cvt.rn.f64.u16 	%fd2073, %rs594;
	st.local.v2.f64 	[%rd1909], {%fd2072, %fd2073};
	cvt.rn.f64.u16 	%fd2074, %rs595;
	cvt.rn.f64.u16 	%fd2075, %rs596;
	st.local.v2.f64 	[%rd1909+16], {%fd2074, %fd2075};
	cvt.rn.f64.u16 	%fd2076, %rs597;
	cvt.rn.f64.u16 	%fd2077, %rs598;
	st.local.v2.f64 	[%rd1909+32], {%fd2076, %fd2077};
	cvt.rn.f64.u16 	%fd2078, %rs599;
	cvt.rn.f64.u16 	%fd2079, %rs600;
	st.local.v2.f64 	[%rd1909+48], {%fd2078, %fd2079};
	cvt.rn.f64.u16 	%fd2080, %rs601;
	cvt.rn.f64.u16 	%fd2081, %rs602;
	st.local.v2.f64 	[%rd1909+64], {%fd2080, %fd2081};
	cvt.rn.f64.u16 	%fd2082, %rs603;
	cvt.rn.f64.u16 	%fd2083, %rs604;
	st.local.v2.f64 	[%rd1909+80], {%fd2082, %fd2083};
	cvt.rn.f64.u16 	%fd2084, %rs605;
	cvt.rn.f64.u16 	%fd2085, %rs606;
	st.local.v2.f64 	[%rd1909+96], {%fd2084, %fd2085};
	cvt.rn.f64.u16 	%fd2086, %rs607;
	cvt.rn.f64.u16 	%fd2087, %rs608;
	st.local.v2.f64 	[%rd1909+112], {%fd2086, %fd2087};
	add.s64 	%rd5128, %rd5128, 16;
	setp.ne.s64 	%p268, %rd5128, %rd54;
	mov.u64 	%rd5130, %rd54;
	@%p268 bra 	$L__BB1_255;
$L__BB1_256:
	setp.eq.s32 	%p269, %r25, 0;
	@%p269 bra 	$L__BB1_266;
	setp.lt.u64 	%p270, %rd49, 7;
	@%p270 bra 	$L__BB1_259;
	add.s64 	%rd1910, %rd31, %rd5130;
	ld.local.u8 	%rs609, [%rd1910+160];
	cvt.rn.f64.u16 	%fd2088, %rs609;
	shl.b64 	%rd1911, %rd5130, 3;
	add.s64 	%rd1912, %rd20, %rd1911;
	st.local.f64 	[%rd1912], %fd2088;
	ld.local.u8 	%rs610, [%rd1910+161];
	cvt.rn.f64.u16 	%fd2089, %rs610;
	st.local.f64 	[%rd1912+8], %fd2089;
	ld.local.u8 	%rs611, [%rd1910+162];
	cvt.rn.f64.u16 	%fd2090, %rs611;
	st.local.f64 	[%rd1912+16], %fd2090;
	ld.local.u8 	%rs612, [%rd1910+163];
	cvt.rn.f64.u16 	%fd2091, %rs612;
	st.local.f64 	[%rd1912+24], %fd2091;
	ld.local.u8 	%rs613, [%rd1910+164];
	cvt.rn.f64.u16 	%fd2092, %rs613;
	st.local.f64 	[%rd1912+32], %fd2092;
	ld.local.u8 	%rs614, [%rd1910+165];
	cvt.rn.f64.u16 	%fd2093, %rs614;
	st.local.f64 	[%rd1912+40], %fd2093;
	ld.local.u8 	%rs615, [%rd1910+166];
	cvt.rn.f64.u16 	%fd2094, %rs615;
	st.local.f64 	[%rd1912+48], %fd2094;
	ld.local.u8 	%rs616, [%rd1910+167];
	cvt.rn.f64.u16 	%fd2095, %rs616;
	st.local.f64 	[%rd1912+56], %fd2095;
	add.s64 	%rd5130, %rd5130, 8;
$L__BB1_259:
	setp.eq.s64 	%p271, %rd55, 0;
	@%p271 bra 	$L__BB1_266;
	setp.lt.u64 	%p272, %rd50, 3;
	@%p272 bra 	$L__BB1_262;
	add.s64 	%rd1913, %rd31, %rd5130;
	ld.local.u8 	%rs617, [%rd1913+160];
	cvt.rn.f64.u16 	%fd2096, %rs617;
	shl.b64 	%rd1914, %rd5130, 3;
	add.s64 	%rd1915, %rd20, %rd1914;
	st.local.f64 	[%rd1915], %fd2096;
	ld.local.u8 	%rs618, [%rd1913+161];
	cvt.rn.f64.u16 	%fd2097, %rs618;
	st.local.f64 	[%rd1915+8], %fd2097;
	ld.local.u8 	%rs619, [%rd1913+162];
	cvt.rn.f64.u16 	%fd2098, %rs619;
	st.local.f64 	[%rd1915+16], %fd2098;
	ld.local.u8 	%rs620, [%rd1913+163];
	cvt.rn.f64.u16 	%fd2099, %rs620;
	st.local.f64 	[%rd1915+24], %fd2099;
	add.s64 	%rd5130, %rd5130, 4;
$L__BB1_262:
	setp.eq.s64 	%p273, %rd56, 0;
	@%p273 bra 	$L__BB1_266;
	setp.eq.s64 	%p274, %rd56, 1;
	add.s64 	%rd204, %rd31, %rd5130;
	ld.local.u8 	%rs621, [%rd204+160];
	cvt.rn.f64.u16 	%fd2100, %rs621;
	shl.b64 	%rd1916, %rd5130, 3;
	add.s64 	%rd205, %rd20, %rd1916;
	st.local.f64 	[%rd205], %fd2100;
	@%p274 bra 	$L__BB1_266;
	setp.eq.s64 	%p275, %rd56, 2;
	ld.local.u8 	%rs622, [%rd204+161];
	cvt.rn.f64.u16 	%fd2101, %rs622;
	st.local.f64 	[%rd205+8], %fd2101;
	@%p275 bra 	$L__BB1_266;
	ld.local.u8 	%rs623, [%rd204+162];
	cvt.rn.f64.u16 	%fd2102, %rs623;
	st.local.f64 	[%rd205+16], %fd2102;
$L__BB1_266:
	mov.b64 	%rd1917, 4607182418800017408;
	st.local.u64 	[%rd21+16], %rd1917;
	neg.f64 	%fd2103, %fd7555;
	fma.rn.f64 	%fd2104, %fd7555, 0dBFF71547652B82FE, 0d4338000000000000;
	{
	.reg .b32 %temp; 
	mov.b64 	{%r160, %temp}, %fd2104;
	}
	mov.f64 	%fd2105, 0dC338000000000000;
	add.rn.f64 	%fd2106, %fd2104, %fd2105;
	fma.rn.f64 	%fd2107, %fd2106, 0dBFE62E42FEFA39EF, %fd2103;
	fma.rn.f64 	%fd2108, %fd2106, 0dBC7ABC9E3B39803F, %fd2107;
	fma.rn.f64 	%fd2109, %fd2108, 0d3E5ADE1569CE2BDF, 0d3E928AF3FCA213EA;
	fma.rn.f64 	%fd2110, %fd2109, %fd2108, 0d3EC71DEE62401315;
	fma.rn.f64 	%fd2111, %fd2110, %fd2108, 0d3EFA01997C89EB71;
	fma.rn.f64 	%fd2112, %fd2111, %fd2108, 0d3F2A01A014761F65;
	fma.rn.f64 	%fd2113, %fd2112, %fd2108, 0d3F56C16C1852B7AF;
	fma.rn.f64 	%fd2114, %fd2113, %fd2108, 0d3F81111111122322;
	fma.rn.f64 	%fd2115, %fd2114, %fd2108, 0d3FA55555555502A1;
	fma.rn.f64 	%fd2116, %fd2115, %fd2108, 0d3FC5555555555511;
	fma.rn.f64 	%fd2117, %fd2116, %fd2108, 0d3FE000000000000B;
	fma.rn.f64 	%fd2118, %fd2117, %fd2108, 0d3FF0000000000000;
	fma.rn.f64 	%fd2119, %fd2118, %fd2108, 0d3FF0000000000000;
	{
	.reg .b32 %temp; 
	mov.b64 	{%r161, %temp}, %fd2119;
	}
	{
	.reg .b32 %temp; 
	mov.b64 	{%temp, %r162}, %fd2119;
	}
	shl.b32 	%r2306, %r160, 20;
	add.s32 	%r2307, %r2306, %r162;
	mov.b64 	%fd7557, {%r161, %r2307};
	{
	.reg .b32 %temp; 
	mov.b64 	{%temp, %r2308}, %fd2103;
	}
	mov.b32 	%f124, %r2308;
	abs.f32 	%f10, %f124;
	setp.lt.f32 	%p276, %f10, 0f4086232B;
	@%p276 bra 	$L__BB1_269;
	setp.gt.f64 	%p277, %fd7555, 0d0000000000000000;
	mov.f64 	%fd2120, 0d7FF0000000000000;
	sub.f64 	%fd2121, %fd2120, %fd7555;
	selp.f64 	%fd7557, 0d0000000000000000, %fd2121, %p277;
	setp.geu.f32 	%p278, %f10, 0f40874800;
	@%p278 bra 	$L__BB1_269;
	shr.u32 	%r2309, %r160, 31;
	add.s32 	%r2310, %r160, %r2309;
	shr.s32 	%r2311, %r2310, 1;
	shl.b32 	%r2312, %r2311, 20;
	add.s32 	%r2313, %r162, %r2312;
	mov.b64 	%fd2122, {%r161, %r2313};
	sub.s32 	%r2314, %r160, %r2311;
	shl.b32 	%r2315, %r2314, 20;
	add.s32 	%r2316, %r2315, 1072693248;
	mov.b32 	%r2317, 0;
	mov.b64 	%fd2123, {%r2317, %r2316};
	mul.f64 	%fd7557, %fd2123, %fd2122;
$L__BB1_269:
	ld.param.u32 	%r7057, [_Z24optimized_sogrand_kernelPKdPdS1_PiS2_S1_iiimdiii_param_8];
	setp.eq.s32 	%p279, %r7057, 1;
	setp.eq.s64 	%p280, %rd44, 0;
	add.f64 	%fd2125, %fd7557, 0d0000000000000000;
	{ // callseq 2, 0
	.param .b64 param0;
	st.param.f64 	[param0], 0d4000000000000000;
	.param .b64 param1;
	st.param.f64 	[param1], %fd1516;
	.param .b64 retval0;
	call.uni (retval0), 
	__internal_accurate_pow, 
	(
	param0, 
	param1
	);
	ld.param.f64 	%fd2126, [retval0];
	} // callseq 2
	neg.f64 	%fd2128, %fd2126;
	selp.f64 	%fd2129, %fd2128, %fd2126, %p1;
	selp.f64 	%fd2130, 0dFFF8000000000000, %fd2129, %p2;
	selp.f64 	%fd2131, 0d3FF0000000000000, %fd2130, %p280;
	mul.f64 	%fd7603, %fd7643, %fd2131;
	add.f64 	%fd2132, %fd2125, %fd7603;
	setp.gt.f64 	%p281, %fd2132, 0d37A16C262777579C;
	div.rn.f64 	%fd2133, %fd2125, %fd2132;
	selp.f64 	%fd2134, %fd2133, 0d3FF0000000000000, %p281;
	st.local.f64 	[%rd21+24], %fd2134;
	setp.gt.f64 	%p282, %fd2134, %fd1492;
	or.pred  	%p283, %p279, %p282;
	mov.b64 	%rd5189, 1;
	mov.f64 	%fd7602, 0d3FF0000000000000;
	mov.f64 	%fd7646, %fd7602;
	@%p283 bra 	$L__BB1_705;
$L__BB1_270:
	ld.param.u64 	%rd5069, [_Z24optimized_sogrand_kernelPKdPdS1_PiS2_S1_iiimdiii_param_9];
	setp.eq.s64 	%p284, %rd5069, 0;
	selp.b64 	%rd1919, 2147483647, %rd5069, %p284;
	setp.lt.u64 	%p285, %rd1919, 2;
	mad.lo.s32 	%r2319, %r103, %r1846, %r18;
	cvt.rn.f64.u32 	%fd2136, %r103;
	cvt.rn.f64.s32 	%fd2137, %r1846;
	add.f64 	%fd2138, %fd2137, %fd2136;
	fma.rn.f64 	%fd131, %fd2138, 0d4000000000000000, 0d3FF0000000000000;
	setp.ge.u64 	%p286, %rd5189, %rd41;
	or.pred  	%p287, %p286, %p285;
	setp.ge.s32 	%p288, %r103, %r2319;
	mov.f64 	%fd7646, 0d3FF0000000000000;
	or.pred  	%p289, %p287, %p288;
	@%p289 bra 	$L__BB1_705;
	and.b32  	%r2320, %r17, 2146435072;
	setp.eq.s32 	%p290, %r2320, 1062207488;
	setp.lt.s32 	%p291, %r17, 0;
	{
	.reg .b32 %temp; 
	mov.b64 	{%temp, %r2321}, %fd131;
	}
	abs.f64 	%fd2140, %fd131;
	{ // callseq 3, 0
	.param .b64 param0;
	st.param.f64 	[param0], %fd2140;
	.param .b64 param1;
	st.param.f64 	[param1], 0d4000000000000000;
	.param .b64 retval0;
	call.uni (retval0), 
	__internal_accurate_pow, 
	(
	param0, 
	param1
	);
	ld.param.f64 	%fd2142, [retval0];
	} // callseq 3
	setp.lt.s32 	%p292, %r2321, 0;
	neg.f64 	%fd2144, %fd2142;
	selp.f64 	%fd2145, %fd2144, %fd2142, %p290;
	selp.f64 	%fd2146, %fd2145, %fd2142, %p292;
	setp.eq.f64 	%p293, %fd131, 0d0000000000000000;
	selp.b32 	%r2322, %r2321, 0, %p290;
	or.b32  	%r2323, %r2322, 2146435072;
	selp.b32 	%r2324, %r2323, %r2322, %p291;
	mov.b32 	%r2325, 0;
	mov.b64 	%fd2147, {%r2325, %r2324};
	add.f64 	%fd2148, %fd131, 0d4000000000000000;
	{
	.reg .b32 %temp; 
	mov.b64 	{%temp, %r2326}, %fd2148;
	}
	and.b32  	%r2327, %r2326, 2146435072;
	setp.eq.s32 	%p294, %r2327, 2146435072;
	setp.eq.f64 	%p295, %fd2140, 0d7FF0000000000000;
	and.b32  	%r2328, %r17, 2147483647;
	setp.ne.s32 	%p296, %r2328, 1071644672;
	selp.b32 	%r2329, 0, 2146435072, %p291;
	or.b32  	%r2330, %r2329, -2147483648;
	selp.b32 	%r2331, %r2330, %r2329, %p296;
	selp.b32 	%r2332, %r2331, %r2329, %p290;
	selp.b32 	%r2333, %r2332, %r2329, %p292;
	mov.b64 	%fd2149, {%r2325, %r2333};
	setp.eq.f64 	%p297, %fd131, 0d3FF0000000000000;
	selp.f64 	%fd2150, %fd2147, %fd2146, %p293;
	selp.f64 	%fd2151, %fd2149, %fd2150, %p295;
	selp.f64 	%fd2152, %fd2151, %fd2150, %p294;
	selp.f64 	%fd132, 0d3FF0000000000000, %fd2152, %p297;
	mov.f64 	%fd7646, 0d3FF0000000000000;
	mov.u32 	%r7105, %r103;
$L__BB1_272:
	setp.eq.s32 	%p298, %r1849, 1;
	add.s32 	%r7105, %r7105, 1;
	shl.b32 	%r2334, %r7105, 3;
	cvt.rn.f64.u32 	%fd2153, %r2334;
	sub.f64 	%fd2154, %fd132, %fd2153;
	sqrt.rn.f64 	%fd2155, %fd2154;
	sub.f64 	%fd2156, %fd131, %fd2155;
	mul.f64 	%fd2157, %fd2156, 0d3FE0000000000000;
	cvt.rpi.f64.f64 	%fd2158, %fd2157;
	cvt.rzi.s32.f64 	%r2335, %fd2158;
	max.s32 	%r2336, %r2335, 1;
	and.b32  	%r2337, %r2336, 1;
	setp.ne.s32 	%p299, %r2337, %r104;
	and.pred  	%p300, %p298, %p299;
	selp.u32 	%r2338, 1, 0, %p300;
	add.s32 	%r7106, %r2336, %r2338;
	setp.gt.s32 	%p301, %r7106, %r1846;
	@%p301 bra 	$L__BB1_704;
	cvt.rn.f64.u32 	%fd137, %r7105;
$L__BB1_274:
	mul.lo.s32 	%r2339, %r7106, %r103;
	sub.s32 	%r168, %r7105, %r2339;
	mad.lo.s32 	%r169, %r7106, %r7106, %r7106;
	shr.u32 	%r2340, %r169, 1;
	setp.lt.s32 	%p302, %r168, %r2340;
	@%p302 bra 	$L__BB1_704;
	shr.u32 	%r2341, %r169, 31;
	add.s32 	%r2342, %r169, %r2341;
	shr.s32 	%r2343, %r2342, 1;
	sub.s32 	%r170, %r168, %r2343;
	sub.s32 	%r171, %r1846, %r7106;
	cvt.u64.u32 	%rd209, %r7106;
	and.b64  	%rd210, %rd209, 15;
	setp.lt.u32 	%p303, %r7106, 16;
	mov.b64 	%rd5135, 0;
	@%p303 bra 	$L__BB1_278;
	and.b64  	%rd5135, %rd209, 2147483632;
	mov.b64 	%rd5138, 0;
$L__BB1_277:
	.pragma "nounroll";
	shl.b64 	%rd1922, %rd5138, 2;
	add.s64 	%rd1923, %rd31, %rd1922;
	mov.b32 	%r2344, 0;
	st.local.v4.u32 	[%rd1923+304], {%r2344, %r2344, %r2344, %r2344};
	st.local.v4.u32 	[%rd1923+320], {%r2344, %r2344, %r2344, %r2344};
	st.local.v4.u32 	[%rd1923+336], {%r2344, %r2344, %r2344, %r2344};
	st.local.v4.u32 	[%rd1923+352], {%r2344, %r2344, %r2344, %r2344};
	add.s64 	%rd5138, %rd5138, 16;
	setp.eq.s64 	%p304, %rd5138, %rd5135;
	@%p304 bra 	$L__BB1_278;
	bra.uni 	$L__BB1_277;
$L__BB1_278:
	and.b32  	%r172, %r7106, 15;
	setp.eq.s32 	%p305, %r172, 0;
	@%p305 bra 	$L__BB1_288;
	add.s64 	%rd1924, %rd210, -1;
	setp.lt.u64 	%p306, %rd1924, 7;
	@%p306 bra 	$L__BB1_281;
	shl.b64 	%rd1925, %rd5135, 2;
	add.s64 	%rd1926, %rd31, %rd1925;
	mov.b32 	%r2345, 0;
	st.local.u32 	[%rd1926+304], %r2345;
	st.local.u32 	[%rd1926+308], %r2345;
	st.local.u32 	[%rd1926+312], %r2345;
	st.local.u32 	[%rd1926+316], %r2345;
	st.local.u32 	[%rd1926+320], %r2345;
	st.local.u32 	[%rd1926+324], %r2345;
	st.local.u32 	[%rd1926+328], %r2345;
	st.local.u32 	[%rd1926+332], %r2345;
	add.s64 	%rd5135, %rd5135, 8;
$L__BB1_281:
	and.b32  	%r2346, %r7106, 7;
	setp.eq.s32 	%p307, %r2346, 0;
	@%p307 bra 	$L__BB1_288;
	and.b64  	%rd1927, %rd209, 7;
	add.s64 	%rd1928, %rd1927, -1;
	setp.lt.u64 	%p308, %rd1928, 3;
	@%p308 bra 	$L__BB1_284;
	shl.b64 	%rd1929, %rd5135, 2;
	add.s64 	%rd1930, %rd31, %rd1929;
	mov.b32 	%r2347, 0;
	st.local.u32 	[%rd1930+304], %r2347;
	st.local.u32 	[%rd1930+308], %r2347;
	st.local.u32 	[%rd1930+312], %r2347;
	st.local.u32 	[%rd1930+316], %r2347;
	add.s64 	%rd5135, %rd5135, 4;
$L__BB1_284:
	and.b32  	%r173, %r7106, 3;
	setp.eq.s32 	%p309, %r173, 0;
	@%p309 bra 	$L__BB1_288;
	shl.b64 	%rd1931, %rd5135, 2;
	add.s64 	%rd217, %rd31, %rd1931;
	mov.b32 	%r2348, 0;
	st.local.u32 	[%rd217+304], %r2348;
	setp.eq.s32 	%p310, %r173, 1;
	@%p310 bra 	$L__BB1_288;
	mov.b32 	%r2349, 0;
	st.local.u32 	[%rd217+308], %r2349;
	setp.eq.s32 	%p311, %r173, 2;
	@%p311 bra 	$L__BB1_288;
	mov.b32 	%r2350, 0;
	st.local.u32 	[%rd217+312], %r2350;
$L__BB1_288:
	add.s64 	%rd218, %rd31, 304;
	setp.lt.u32 	%p312, %r7106, 2;
	@%p312 bra 	$L__BB1_302;
	ld.local.u32 	%r174, [%rd218];
	add.s64 	%rd219, %rd209, -1;
	and.b64  	%rd220, %rd219, 15;
	add.s32 	%r2351, %r7106, -2;
	setp.lt.u32 	%p313, %r2351, 15;
	mov.b64 	%rd5141, 1;
	@%p313 bra 	$L__BB1_292;
	and.b64  	%rd221, %rd219, -16;
	mov.b64 	%rd5139, 1;
$L__BB1_291:
	.pragma "nounroll";
	shl.b64 	%rd1934, %rd5139, 2;
	add.s64 	%rd1935, %rd31, %rd1934;
	st.local.u32 	[%rd1935+304], %r174;
	st.local.v2.u32 	[%rd1935+308], {%r174, %r174};
	st.local.v4.u32 	[%rd1935+316], {%r174, %r174, %r174, %r174};
	st.local.v4.u32 	[%rd1935+332], {%r174, %r174, %r174, %r174};
	st.local.v4.u32 	[%rd1935+348], {%r174, %r174, %r174, %r174};
	st.local.u32 	[%rd1935+364], %r174;
	add.s64 	%rd5141, %rd5139, 16;
	add.s64 	%rd1936, %rd5139, 15;
	setp.ne.s64 	%p314, %rd1936, %rd221;
	mov.u64 	%rd5139, %rd5141;
	@%p314 bra 	$L__BB1_291;
$L__BB1_292:
	setp.eq.s64 	%p315, %rd220, 0;
	@%p315 bra 	$L__BB1_302;
	and.b64  	%rd227, %rd219, 7;
	setp.lt.u64 	%p316, %rd220, 8;
	@%p316 bra 	$L__BB1_295;
	shl.b64 	%rd1937, %rd5141, 2;
	add.s64 	%rd1938, %rd31, %rd1937;
	st.local.u32 	[%rd1938+304], %r174;
	st.local.u32 	[%rd1938+308], %r174;
	st.local.u32 	[%rd1938+312], %r174;
	st.local.u32 	[%rd1938+316], %r174;
	st.local.u32 	[%rd1938+320], %r174;
	st.local.u32 	[%rd1938+324], %r174;
	st.local.u32 	[%rd1938+328], %r174;
	st.local.u32 	[%rd1938+332], %r174;
	add.s64 	%rd5141, %rd5141, 8;
$L__BB1_295:
	setp.eq.s64 	%p317, %rd227, 0;
	@%p317 bra 	$L__BB1_302;
	and.b64  	%rd230, %rd219, 3;
	setp.lt.u64 	%p318, %rd227, 4;
	@%p318 bra 	$L__BB1_298;
	shl.b64 	%rd1939, %rd5141, 2;
	add.s64 	%rd1940, %rd31, %rd1939;
	st.local.u32 	[%rd1940+304], %r174;
	st.local.u32 	[%rd1940+308], %r174;
	st.local.u32 	[%rd1940+312], %r174;
	st.local.u32 	[%rd1940+316], %r174;
	add.s64 	%rd5141, %rd5141, 4;
$L__BB1_298:
	setp.eq.s64 	%p319, %rd230, 0;
	@%p319 bra 	$L__BB1_302;
	shl.b64 	%rd1941, %rd5141, 2;
	add.s64 	%rd233, %rd31, %rd1941;
	st.local.u32 	[%rd233+304], %r174;
	setp.eq.s64 	%p320, %rd230, 1;
	@%p320 bra 	$L__BB1_302;
	st.local.u32 	[%rd233+308], %r174;
	setp.eq.s64 	%p321, %rd230, 2;
	@%p321 bra 	$L__BB1_302;
	st.local.u32 	[%rd233+312], %r174;
$L__BB1_302:
	cvt.s64.s32 	%rd234, %r170;
	mov.b64 	%rd5149, 0;
	mov.u64 	%rd5154, %rd234;
	@%p303 bra 	$L__BB1_305;
	and.b64  	%rd5149, %rd209, 2147483632;
	mov.b64 	%rd5143, 0;
	mov.u64 	%rd5154, %rd234;
$L__BB1_304:
	.pragma "nounroll";
	shl.b64 	%rd1945, %rd5143, 2;
	add.s64 	%rd1946, %rd31, %rd1945;
	ld.local.v4.u32 	{%r2352, %r2353, %r2354, %r2355}, [%rd1946+304];
	cvt.s64.s32 	%rd1947, %r2352;
	cvt.s64.s32 	%rd1948, %r2353;
	add.s64 	%rd1949, %rd1947, %rd1948;
	cvt.s64.s32 	%rd1950, %r2354;
	add.s64 	%rd1951, %rd1949, %rd1950;
	cvt.s64.s32 	%rd1952, %r2355;
	add.s64 	%rd1953, %rd1951, %rd1952;
	ld.local.v4.u32 	{%r2356, %r2357, %r2358, %r2359}, [%rd1946+320];
	cvt.s64.s32 	%rd1954, %r2356;
	add.s64 	%rd1955, %rd1953, %rd1954;
	cvt.s64.s32 	%rd1956, %r2357;
	add.s64 	%rd1957, %rd1955, %rd1956;
	cvt.s64.s32 	%rd1958, %r2358;
	add.s64 	%rd1959, %rd1957, %rd1958;
	cvt.s64.s32 	%rd1960, %r2359;
	add.s64 	%rd1961, %rd1959, %rd1960;
	ld.local.v4.u32 	{%r2360, %r2361, %r2362, %r2363}, [%rd1946+336];
	cvt.s64.s32 	%rd1962, %r2360;
	add.s64 	%rd1963, %rd1961, %rd1962;
	cvt.s64.s32 	%rd1964, %r2361;
	add.s64 	%rd1965, %rd1963, %rd1964;
	cvt.s64.s32 	%rd1966, %r2362;
	add.s64 	%rd1967, %rd1965, %rd1966;
	cvt.s64.s32 	%rd1968, %r2363;
	add.s64 	%rd1969, %rd1967, %rd1968;
	ld.local.v4.u32 	{%r2364, %r2365, %r2366, %r2367}, [%rd1946+352];
	cvt.s64.s32 	%rd1970, %r2364;
	add.s64 	%rd1971, %rd1969, %rd1970;
	cvt.s64.s32 	%rd1972, %r2365;
	add.s64 	%rd1973, %rd1971, %rd1972;
	cvt.s64.s32 	%rd1974, %r2366;
	add.s64 	%rd1975, %rd1973, %rd1974;
	cvt.s64.s32 	%rd1976, %r2367;
	add.s64 	%rd1977, %rd1975, %rd1976;
	sub.s64 	%rd5154, %rd5154, %rd1977;
	add.s64 	%rd5143, %rd5143, 16;
	setp.ne.s64 	%p323, %rd5143, %rd5149;
	@%p323 bra 	$L__BB1_304;
$L__BB1_305:
	@%p305 bra 	$L__BB1_315;
	add.s64 	%rd1979, %rd210, -1;
	setp.lt.u64 	%p325, %rd1979, 7;
	@%p325 bra 	$L__BB1_308;
	shl.b64 	%rd1980, %rd5149, 2;
	add.s64 	%rd1981, %rd31, %rd1980;
	ld.local.s32 	%rd1982, [%rd1981+304];
	ld.local.s32 	%rd1983, [%rd1981+308];
	add.s64 	%rd1984, %rd1982, %rd1983;
	ld.local.s32 	%rd1985, [%rd1981+312];
	add.s64 	%rd1986, %rd1984, %rd1985;
	ld.local.s32 	%rd1987, [%rd1981+316];
	add.s64 	%rd1988, %rd1986, %rd1987;
	ld.local.s32 	%rd1989, [%rd1981+320];
	add.s64 	%rd1990, %rd1988, %rd1989;
	ld.local.s32 	%rd1991, [%rd1981+324];
	add.s64 	%rd1992, %rd1990, %rd1991;
	ld.local.s32 	%rd1993, [%rd1981+328];
	add.s64 	%rd1994, %rd1992, %rd1993;
	ld.local.s32 	%rd1995, [%rd1981+332];
	add.s64 	%rd1996, %rd1994, %rd1995;
	sub.s64 	%rd5154, %rd5154, %rd1996;
	add.s64 	%rd5149, %rd5149, 8;
$L__BB1_308:
	and.b32  	%r2368, %r7106, 7;
	setp.eq.s32 	%p326, %r2368, 0;
	@%p326 bra 	$L__BB1_315;
	and.b64  	%rd1998, %rd209, 7;
	add.s64 	%rd1999, %rd1998, -1;
	setp.lt.u64 	%p327, %rd1999, 3;
	@%p327 bra 	$L__BB1_311;
	shl.b64 	%rd2000, %rd5149, 2;
	add.s64 	%rd2001, %rd31, %rd2000;
	ld.local.s32 	%rd2002, [%rd2001+304];
	ld.local.s32 	%rd2003, [%rd2001+308];
	add.s64 	%rd2004, %rd2002, %rd2003;
	ld.local.s32 	%rd2005, [%rd2001+312];
	add.s64 	%rd2006, %rd2004, %rd2005;
	ld.local.s32 	%rd2007, [%rd2001+316];
	add.s64 	%rd2008, %rd2006, %rd2007;
	sub.s64 	%rd5154, %rd5154, %rd2008;
	add.s64 	%rd5149, %rd5149, 4;
$L__BB1_311:
	and.b32  	%r175, %r7106, 3;
	setp.eq.s32 	%p328, %r175, 0;
	@%p328 bra 	$L__BB1_315;
	shl.b64 	%rd2009, %rd5149, 2;
	add.s64 	%rd253, %rd31, %rd2009;
	ld.local.s32 	%rd2010, [%rd253+304];
	sub.s64 	%rd5154, %rd5154, %rd2010;
	setp.eq.s32 	%p329, %r175, 1;
	@%p329 bra 	$L__BB1_315;
	ld.local.s32 	%rd2011, [%rd253+308];
	sub.s64 	%rd5154, %rd5154, %rd2011;
	setp.eq.s32 	%p330, %r175, 2;
	@%p330 bra 	$L__BB1_315;
	ld.local.s32 	%rd2012, [%rd253+312];
	sub.s64 	%rd5154, %rd5154, %rd2012;
$L__BB1_315:
	cvt.rn.f64.u64 	%fd2159, %rd5154;
	ld.local.u32 	%r2369, [%rd218];
	sub.s32 	%r2370, %r171, %r2369;
	cvt.rn.f64.s32 	%fd2160, %r2370;
	div.rn.f64 	%fd2161, %fd2159, %fd2160;
	cvt.rmi.f64.f64 	%fd2162, %fd2161;
	cvt.rzi.u64.f64 	%rd258, %fd2162;
	cvt.u64.u32 	%rd2013, %r2370;
	mul.lo.s64 	%rd2014, %rd258, %rd2013;
	sub.s64 	%rd259, %rd5154, %rd2014;
	sub.s64 	%rd5157, %rd209, %rd258;
	add.s64 	%rd2015, %rd258, -1;
	setp.ge.u64 	%p331, %rd2015, %rd209;
	@%p331 bra 	$L__BB1_329;
	sub.s64 	%rd2016, %rd209, %rd258;
	add.s64 	%rd2017, %rd2016, 1;
	max.u64 	%rd2018, %rd2017, %rd209;
	add.s64 	%rd2019, %rd258, %rd2018;
	sub.s64 	%rd261, %rd2019, %rd209;
	and.b64  	%rd262, %rd261, 15;
	sub.s64 	%rd2020, %rd209, %rd2019;
	setp.gt.u64 	%p332, %rd2020, -16;
	@%p332 bra 	$L__BB1_319;
	and.b64  	%rd263, %rd261, -16;
	mov.b64 	%rd5156, 0;
$L__BB1_318:
	.pragma "nounroll";
	shl.b64 	%rd2022, %rd5157, 2;
	add.s64 	%rd2023, %rd31, %rd2022;
	st.local.u32 	[%rd2023+304], %r171;
	st.local.u32 	[%rd2023+308], %r171;
	st.local.u32 	[%rd2023+312], %r171;
	st.local.u32 	[%rd2023+316], %r171;
	st.local.u32 	[%rd2023+320], %r171;
	st.local.u32 	[%rd2023+324], %r171;
	st.local.u32 	[%rd2023+328], %r171;
	st.local.u32 	[%rd2023+332], %r171;
	st.local.u32 	[%rd2023+336], %r171;
	st.local.u32 	[%rd2023+340], %r171;
	st.local.u32 	[%rd2023+344], %r171;
	st.local.u32 	[%rd2023+348], %r171;
	st.local.u32 	[%rd2023+352], %r171;
	st.local.u32 	[%rd2023+356], %r171;
	st.local.u32 	[%rd2023+360], %r171;
	st.local.u32 	[%rd2023+364], %r171;
	add.s64 	%rd5157, %rd5157, 16;
	add.s64 	%rd5156, %rd5156, 16;
	setp.ne.s64 	%p333, %rd5156, %rd263;
	@%p333 bra 	$L__BB1_318;
$L__BB1_319:
	setp.eq.s64 	%p334, %rd262, 0;
	@%p334 bra 	$L__BB1_329;
	and.b64  	%rd269, %rd261, 7;
	setp.lt.u64 	%p335, %rd262, 8;
	@%p335 bra 	$L__BB1_322;
	shl.b64 	%rd2024, %rd5157, 2;
	add.s64 	%rd2025, %rd31, %rd2024;
	st.local.u32 	[%rd2025+304], %r171;
	st.local.u32 	[%rd2025+308], %r171;
	st.local.u32 	[%rd2025+312], %r171;
	st.local.u32 	[%rd2025+316], %r171;
	st.local.u32 	[%rd2025+320], %r171;
	st.local.u32 	[%rd2025+324], %r171;
	st.local.u32 	[%rd2025+328], %r171;
	st.local.u32 	[%rd2025+332], %r171;
	add.s64 	%rd5157, %rd5157, 8;
$L__BB1_322:
	setp.eq.s64 	%p336, %rd269, 0;
	@%p336 bra 	$L__BB1_329;
	and.b64  	%rd272, %rd261, 3;
	setp.lt.u64 	%p337, %rd269, 4;
	@%p337 bra 	$L__BB1_325;
	shl.b64 	%rd2026, %rd5157, 2;
	add.s64 	%rd2027, %rd31, %rd2026;
	st.local.u32 	[%rd2027+304], %r171;
	st.local.u32 	[%rd2027+308], %r171;
	st.local.u32 	[%rd2027+312], %r171;
	st.local.u32 	[%rd2027+316], %r171;
	add.s64 	%rd5157, %rd5157, 4;
$L__BB1_325:
	setp.eq.s64 	%p338, %rd272, 0;
	@%p338 bra 	$L__BB1_329;
	shl.b64 	%rd2028, %rd5157, 2;
	add.s64 	%rd275, %rd31, %rd2028;
	st.local.u32 	[%rd275+304], %r171;
	setp.eq.s64 	%p339, %rd272, 1;
	@%p339 bra 	$L__BB1_329;
	st.local.u32 	[%rd275+308], %r171;
	setp.eq.s64 	%p340, %rd272, 2;
	@%p340 bra 	$L__BB1_329;
	st.local.u32 	[%rd275+312], %r171;
$L__BB1_329:
	setp.le.u64 	%p341, %rd209, %rd258;
	@%p341 bra 	$L__BB1_331;
	not.b64 	%rd2029, %rd258;
	add.s64 	%rd2030, %rd2029, %rd209;
	shl.b64 	%rd2031, %rd2030, 2;
	add.s64 	%rd2032, %rd31, %rd2031;
	ld.local.u32 	%r2371, [%rd2032+304];
	cvt.u32.u64 	%r2372, %rd259;
	add.s32 	%r2373, %r2371, %r2372;
	st.local.u32 	[%rd2032+304], %r2373;
$L__BB1_331:
	setp.eq.s32 	%p342, %r1846, 0;
	@%p342 bra 	$L__BB1_345;
	setp.lt.u64 	%p343, %rd48, 15;
	mov.b64 	%rd5161, 0;
	@%p343 bra 	$L__BB1_335;
	mov.b64 	%rd5163, 0;
$L__BB1_334:
	.pragma "nounroll";
	add.s64 	%rd2035, %rd31, %rd5163;
	mov.b32 	%r2374, 0;
	st.local.v4.b32 	[%rd2035+144], {%r2374, %r2374, %r2374, %r2374};
	add.s64 	%rd5163, %rd5163, 16;
	setp.eq.s64 	%p344, %rd5163, %rd54;
	mov.u64 	%rd5161, %rd54;
	@%p344 bra 	$L__BB1_335;
	bra.uni 	$L__BB1_334;
$L__BB1_335:
	setp.eq.s32 	%p345, %r25, 0;
	@%p345 bra 	$L__BB1_345;
	setp.lt.u64 	%p346, %rd49, 7;
	@%p346 bra 	$L__BB1_338;
	add.s64 	%rd2036, %rd31, %rd5161;
	mov.b16 	%rs624, 0;
	st.local.u8 	[%rd2036+144], %rs624;
	st.local.u8 	[%rd2036+145], %rs624;
	st.local.u8 	[%rd2036+146], %rs624;
	st.local.u8 	[%rd2036+147], %rs624;
	st.local.u8 	[%rd2036+148], %rs624;
	st.local.u8 	[%rd2036+149], %rs624;
	st.local.u8 	[%rd2036+150], %rs624;
	st.local.u8 	[%rd2036+151], %rs624;
	add.s64 	%rd5161, %rd5161, 8;
$L__BB1_338:
	setp.eq.s64 	%p347, %rd55, 0;
	@%p347 bra 	$L__BB1_345;
	setp.lt.u64 	%p348, %rd50, 3;
	@%p348 bra 	$L__BB1_341;
	add.s64 	%rd2037, %rd31, %rd5161;
	mov.b16 	%rs625, 0;
	st.local.u8 	[%rd2037+144], %rs625;
	st.local.u8 	[%rd2037+145], %rs625;
	st.local.u8 	[%rd2037+146], %rs625;
	st.local.u8 	[%rd2037+147], %rs625;
	add.s64 	%rd5161, %rd5161, 4;
$L__BB1_341:
	setp.eq.s64 	%p349, %rd56, 0;
	@%p349 bra 	$L__BB1_345;
	setp.eq.s64 	%p350, %rd56, 1;
	add.s64 	%rd281, %rd31, %rd5161;
	mov.b16 	%rs626, 0;
	st.local.u8 	[%rd281+144], %rs626;
	@%p350 bra 	$L__BB1_345;
	setp.eq.s64 	%p351, %rd56, 2;
	mov.b16 	%rs627, 0;
	st.local.u8 	[%rd281+145], %rs627;
	@%p351 bra 	$L__BB1_345;
	mov.b16 	%rs628, 0;
	st.local.u8 	[%rd281+146], %rs628;
$L__BB1_345:
	setp.lt.u32 	%p352, %r7106, 4;
	mov.b64 	%rd5164, 0;
	@%p352 bra 	$L__BB1_348;
	and.b64  	%rd5164, %rd209, 2147483644;
	mov.b64 	%rd5165, 0;
$L__BB1_347:
	shl.b64 	%rd2040, %rd5165, 2;
	add.s64 	%rd2041, %rd31, %rd2040;
	ld.local.s32 	%rd2042, [%rd2041+304];
	add.s64 	%rd2043, %rd5165, %rd2042;
	add.s64 	%rd2044, %rd31, %rd2043;
	mov.b16 	%rs629, 1;
	st.local.u8 	[%rd2044+144], %rs629;
	ld.local.s32 	%rd2045, [%rd2041+308];
	add.s64 	%rd2046, %rd5165, %rd2045;
	add.s64 	%rd2047, %rd31, 144;
	add.s64 	%rd2048, %rd2047, %rd2046;
	st.local.u8 	[%rd2048+1], %rs629;
	ld.local.s32 	%rd2049, [%rd2041+312];
	add.s64 	%rd2050, %rd5165, %rd2049;
	add.s64 	%rd2051, %rd2047, %rd2050;
	st.local.u8 	[%rd2051+2], %rs629;
	ld.local.s32 	%rd2052, [%rd2041+316];
	add.s64 	%rd2053, %rd5165, %rd2052;
	add.s64 	%rd2054, %rd2047, %rd2053;
	st.local.u8 	[%rd2054+3], %rs629;
	add.s64 	%rd5165, %rd5165, 4;
	setp.eq.s64 	%p353, %rd5165, %rd5164;
	@%p353 bra 	$L__BB1_348;
	bra.uni 	$L__BB1_347;
$L__BB1_348:
	and.b32  	%r176, %r7106, 3;
	setp.eq.s32 	%p354, %r176, 0;
	@%p354 bra 	$L__BB1_352;
	shl.b64 	%rd2055, %rd5164, 2;
	add.s64 	%rd286, %rd31, %rd2055;
	ld.local.s32 	%rd2056, [%rd286+304];
	add.s64 	%rd2057, %rd5164, %rd2056;
	add.s64 	%rd2058, %rd31, %rd2057;
	mov.b16 	%rs630, 1;
	st.local.u8 	[%rd2058+144], %rs630;
	setp.eq.s32 	%p355, %r176, 1;
	@%p355 bra 	$L__BB1_352;
	ld.local.s32 	%rd2059, [%rd286+308];
	add.s64 	%rd2060, %rd5164, %rd2059;
	add.s64 	%rd287, %rd31, 144;
	add.s64 	%rd2061, %rd287, %rd2060;
	mov.b16 	%rs631, 1;
	st.local.u8 	[%rd2061+1], %rs631;
	setp.eq.s32 	%p356, %r176, 2;
	@%p356 bra 	$L__BB1_352;
	ld.local.s32 	%rd2062, [%rd286+312];
	add.s64 	%rd2063, %rd5164, %rd2062;
	add.s64 	%rd2064, %rd287, %rd2063;
	mov.b16 	%rs632, 1;
	st.local.u8 	[%rd2064+2], %rs632;
$L__BB1_352:
	@%p342 bra 	$L__BB1_366;
	setp.lt.u64 	%p358, %rd48, 15;
	mov.b64 	%rd5168, 0;
	@%p358 bra 	$L__BB1_356;
	mov.b64 	%rd5166, 0;
$L__BB1_355:
	.pragma "nounroll";
	shl.b64 	%rd2067, %rd5166, 3;
	add.s64 	%rd2068, %rd31, %rd2067;
	ld.local.u64 	%rd2069, [%rd2068];
	add.s64 	%rd2070, %rd31, %rd2069;
	ld.local.u8 	%rs633, [%rd2070+128];
	mad.lo.s64 	%rd2071, %rd5166, -7, %rd2068;
	ld.local.u8 	%rs634, [%rd2071+144];
	xor.b16  	%rs635, %rs634, %rs633;
	st.local.u8 	[%rd2070+160], %rs635;
	ld.local.u64 	%rd2072, [%rd2068+8];
	add.s64 	%rd2073, %rd31, %rd2072;
	ld.local.u8 	%rs636, [%rd2073+128];
	ld.local.u8 	%rs637, [%rd2071+145];
	xor.b16  	%rs638, %rs637, %rs636;
	st.local.u8 	[%rd2073+160], %rs638;
	ld.local.u64 	%rd2074, [%rd2068+16];
	add.s64 	%rd2075, %rd31, %rd2074;
	ld.local.u8 	%rs639, [%rd2075+128];
	ld.local.u8 	%rs640, [%rd2071+146];
	xor.b16  	%rs641, %rs640, %rs639;
	st.local.u8 	[%rd2075+160], %rs641;
	ld.local.u64 	%rd2076, [%rd2068+24];
	add.s64 	%rd2077, %rd31, %rd2076;
	ld.local.u8 	%rs642, [%rd2077+128];
	ld.local.u8 	%rs643, [%rd2071+147];
	xor.b16  	%rs644, %rs643, %rs642;
	st.local.u8 	[%rd2077+160], %rs644;
	ld.local.u64 	%rd2078, [%rd2068+32];
	add.s64 	%rd2079, %rd31, %rd2078;
	ld.local.u8 	%rs645, [%rd2079+128];
	ld.local.u8 	%rs646, [%rd2071+148];
	xor.b16  	%rs647, %rs646, %rs645;
	st.local.u8 	[%rd2079+160], %rs647;
	ld.local.u64 	%rd2080, [%rd2068+40];
	add.s64 	%rd2081, %rd31, %rd2080;
	ld.local.u8 	%rs648, [%rd2081+128];
	ld.local.u8 	%rs649, [%rd2071+149];
	xor.b16  	%rs650, %rs649, %rs648;
	st.local.u8 	[%rd2081+160], %rs650;
	ld.local.u64 	%rd2082, [%rd2068+48];
	add.s64 	%rd2083, %rd31, %rd2082;
	ld.local.u8 	%rs651, [%rd2083+128];
	ld.local.u8 	%rs652, [%rd2071+150];
	xor.b16  	%rs653, %rs652, %rs651;
	st.local.u8 	[%rd2083+160], %rs653;
	ld.local.u64 	%rd2084, [%rd2068+56];
	add.s64 	%rd2085, %rd31, %rd2084;
	ld.local.u8 	%rs654, [%rd2085+128];
	ld.local.u8 	%rs655, [%rd2071+151];
	xor.b16  	%rs656, %rs655, %rs654;
	st.local.u8 	[%rd2085+160], %rs656;
	ld.local.u64 	%rd2086, [%rd2068+64];
	add.s64 	%rd2087, %rd31, %rd2086;
	ld.local.u8 	%rs657, [%rd2087+128];
	ld.local.u8 	%rs658, [%rd2071+152];
	xor.b16  	%rs659, %rs658, %rs657;
	st.local.u8 	[%rd2087+160], %rs659;
	ld.local.u64 	%rd2088, [%rd2068+72];
	add.s64 	%rd2089, %rd31, %rd2088;
	ld.local.u8 	%rs660, [%rd2089+128];
	ld.local.u8 	%rs661, [%rd2071+153];
	xor.b16  	%rs662, %rs661, %rs660;
	st.local.u8 	[%rd2089+160], %rs662;
	ld.local.u64 	%rd2090, [%rd2068+80];
	add.s64 	%rd2091, %rd31, %rd2090;
	ld.local.u8 	%rs663, [%rd2091+128];
	ld.local.u8 	%rs664, [%rd2071+154];
	xor.b16  	%rs665, %rs664, %rs663;
	st.local.u8 	[%rd2091+160], %rs665;
	ld.local.u64 	%rd2092, [%rd2068+88];
	add.s64 	%rd2093, %rd31, %rd2092;
	ld.local.u8 	%rs666, [%rd2093+128];
	ld.local.u8 	%rs667, [%rd2071+155];
	xor.b16  	%rs668, %rs667, %rs666;
	st.local.u8 	[%rd2093+160], %rs668;
	ld.local.u64 	%rd2094, [%rd2068+96];
	add.s64 	%rd2095, %rd31, %rd2094;
	ld.local.u8 	%rs669, [%rd2095+128];
	ld.local.u8 	%rs670, [%rd2071+156];
	xor.b16  	%rs671, %rs670, %rs669;
	st.local.u8 	[%rd2095+160], %rs671;
	ld.local.u64 	%rd2096, [%rd2068+104];
	add.s64 	%rd2097, %rd31, %rd2096;
	ld.local.u8 	%rs672, [%rd2097+128];
	ld.local.u8 	%rs673, [%rd2071+157];
	xor.b16  	%rs674, %rs673, %rs672;
	st.local.u8 	[%rd2097+160], %rs674;
	ld.local.u64 	%rd2098, [%rd2068+112];
	add.s64 	%rd2099, %rd31, %rd2098;
	ld.local.u8 	%rs675, [%rd2099+128];
	ld.local.u8 	%rs676, [%rd2071+158];
	xor.b16  	%rs677, %rs676, %rs675;
	st.local.u8 	[%rd2099+160], %rs677;
	ld.local.u64 	%rd2100, [%rd2068+120];
	add.s64 	%rd2101, %rd31, %rd2100;
	ld.local.u8 	%rs678, [%rd2101+128];
	ld.local.u8 	%rs679, [%rd2071+159];
	xor.b16  	%rs680, %rs679, %rs678;
	st.local.u8 	[%rd2101+160], %rs680;
	add.s64 	%rd5166, %rd5166, 16;
	setp.ne.s64 	%p359, %rd5166, %rd54;
	mov.u64 	%rd5168, %rd54;
	@%p359 bra 	$L__BB1_355;
$L__BB1_356:
	setp.eq.s32 	%p360, %r25, 0;
	@%p360 bra 	$L__BB1_366;
	setp.lt.u64 	%p361, %rd49, 7;
	@%p361 bra 	$L__BB1_359;
	shl.b64 	%rd2102, %rd5168, 3;
	add.s64 	%rd2103, %rd31, %rd2102;
	ld.local.u64 	%rd2104, [%rd2103];
	add.s64 	%rd2105, %rd31, %rd2104;
	ld.local.u8 	%rs681, [%rd2105+128];
	mad.lo.s64 	%rd2106, %rd5168, -7, %rd2103;
	ld.local.u8 	%rs682, [%rd2106+144];
	xor.b16  	%rs683, %rs682, %rs681;
	st.local.u8 	[%rd2105+160], %rs683;
	ld.local.u64 	%rd2107, [%rd2103+8];
	add.s64 	%rd2108, %rd31, %rd2107;
	ld.local.u8 	%rs684, [%rd2108+128];
	ld.local.u8 	%rs685, [%rd2106+145];
	xor.b16  	%rs686, %rs685, %rs684;
	st.local.u8 	[%rd2108+160], %rs686;
	ld.local.u64 	%rd2109, [%rd2103+16];
	add.s64 	%rd2110, %rd31, %rd2109;
	ld.local.u8 	%rs687, [%rd2110+128];
	ld.local.u8 	%rs688, [%rd2106+146];
	xor.b16  	%rs689, %rs688, %rs687;
	st.local.u8 	[%rd2110+160], %rs689;
	ld.local.u64 	%rd2111, [%rd2103+24];
	add.s64 	%rd2112, %rd31, %rd2111;
	ld.local.u8 	%rs690, [%rd2112+128];
	ld.local.u8 	%rs691, [%rd2106+147];
	xor.b16  	%rs692, %rs691, %rs690;
	st.local.u8 	[%rd2112+160], %rs692;
	ld.local.u64 	%rd2113, [%rd2103+32];
	add.s64 	%rd2114, %rd31, %rd2113;
	ld.local.u8 	%rs693, [%rd2114+128];
	ld.local.u8 	%rs694, [%rd2106+148];
	xor.b16  	%rs695, %rs694, %rs693;
	st.local.u8 	[%rd2114+160], %rs695;
	ld.local.u64 	%rd2115, [%rd2103+40];
	add.s64 	%rd2116, %rd31, %rd2115;
	ld.local.u8 	%rs696, [%rd2116+128];
	ld.local.u8 	%rs697, [%rd2106+149];
	xor.b16  	%rs698, %rs697, %rs696;
	st.local.u8 	[%rd2116+160], %rs698;
	ld.local.u64 	%rd2117, [%rd2103+48];
	add.s64 	%rd2118, %rd31, %rd2117;
	ld.local.u8 	%rs699, [%rd2118+128];
	ld.local.u8 	%rs700, [%rd2106+150];
	xor.b16  	%rs701, %rs700, %rs699;
	st.local.u8 	[%rd2118+160], %rs701;
	ld.local.u64 	%rd2119, [%rd2103+56];
	add.s64 	%rd2120, %rd31, %rd2119;
	ld.local.u8 	%rs702, [%rd2120+128];
	ld.local.u8 	%rs703, [%rd2106+151];
	xor.b16  	%rs704, %rs703, %rs702;
	st.local.u8 	[%rd2120+160], %rs704;
	add.s64 	%rd5168, %rd5168, 8;
$L__BB1_359:
	setp.eq.s64 	%p362, %rd55, 0;
	@%p362 bra 	$L__BB1_366;
	setp.lt.u64 	%p363, %rd50, 3;
	@%p363 bra 	$L__BB1_362;
	shl.b64 	%rd2121, %rd5168, 3;
	add.s64 	%rd2122, %rd31, %rd2121;
	ld.local.u64 	%rd2123, [%rd2122];
	add.s64 	%rd2124, %rd31, %rd2123;
	ld.local.u8 	%rs705, [%rd2124+128];
	mad.lo.s64 	%rd2125, %rd5168, -7, %rd2122;
	ld.local.u8 	%rs706, [%rd2125+144];
	xor.b16  	%rs707, %rs706, %rs705;
	st.local.u8 	[%rd2124+160], %rs707;
	ld.local.u64 	%rd2126, [%rd2122+8];
	add.s64 	%rd2127, %rd31, %rd2126;
	ld.local.u8 	%rs708, [%rd2127+128];
	ld.local.u8 	%rs709, [%rd2125+145];
	xor.b16  	%rs710, %rs709, %rs708;
	st.local.u8 	[%rd2127+160], %rs710;
	ld.local.u64 	%rd2128, [%rd2122+16];
	add.s64 	%rd2129, %rd31, %rd2128;
	ld.local.u8 	%rs711, [%rd2129+128];
	ld.local.u8 	%rs712, [%rd2125+146];
	xor.b16  	%rs713, %rs712, %rs711;
	st.local.u8 	[%rd2129+160], %rs713;
	ld.local.u64 	%rd2130, [%rd2122+24];
	add.s64 	%rd2131, %rd31, %rd2130;
	ld.local.u8 	%rs714, [%rd2131+128];
	ld.local.u8 	%rs715, [%rd2125+147];
	xor.b16  	%rs716, %rs715, %rs714;
	st.local.u8 	[%rd2131+160], %rs716;
	add.s64 	%rd5168, %rd5168, 4;
$L__BB1_362:
	setp.eq.s64 	%p364, %rd56, 0;
	@%p364 bra 	$L__BB1_366;
	setp.eq.s64 	%p365, %rd56, 1;
	shl.b64 	%rd2132, %rd5168, 3;
	add.s64 	%rd297, %rd31, %rd2132;
	ld.local.u64 	%rd2133, [%rd297];
	add.s64 	%rd2134, %rd31, %rd2133;
	ld.local.u8 	%rs717, [%rd2134+128];
	mad.lo.s64 	%rd298, %rd5168, -7, %rd297;
	ld.local.u8 	%rs718, [%rd298+144];
	xor.b16  	%rs719, %rs718, %rs717;
	st.local.u8 	[%rd2134+160], %rs719;
	@%p365 bra 	$L__BB1_366;
	setp.eq.s64 	%p366, %rd56, 2;
	ld.local.u64 	%rd2135, [%rd297+8];
	add.s64 	%rd2136, %rd31, %rd2135;
	ld.local.u8 	%rs720, [%rd2136+128];
	ld.local.u8 	%rs721, [%rd298+145];
	xor.b16  	%rs722, %rs721, %rs720;
	st.local.u8 	[%rd2136+160], %rs722;
	@%p366 bra 	$L__BB1_366;
	ld.local.u64 	%rd2137, [%rd297+16];
	add.s64 	%rd2138, %rd31, %rd2137;
	ld.local.u8 	%rs723, [%rd2138+128];
	ld.local.u8 	%rs724, [%rd298+146];
	xor.b16  	%rs725, %rs724, %rs723;
	st.local.u8 	[%rd2138+160], %rs725;
$L__BB1_366:
	add.f64 	%fd7646, %fd7646, 0d3FF0000000000000;
	mov.f64 	%fd7577, %fd7532;
	@%p342 bra 	$L__BB1_394;
	mov.b64 	%rd5170, 0;
	mov.f64 	%fd7577, %fd7532;
$L__BB1_368:
	add.s64 	%rd300, %rd31, %rd5170;
	ld.local.u8 	%rs726, [%rd300+144];
	setp.ne.s16 	%p368, %rs726, 1;
	@%p368 bra 	$L__BB1_393;
	mad.lo.s64 	%rd2140, %rd5170, 7, %rd300;
	ld.local.f64 	%fd144, [%rd2140+176];
	setp.gt.f64 	%p369, %fd144, 0d4049000000000000;
	mov.f64 	%fd7572, %fd144;
	@%p369 bra 	$L__BB1_381;
	setp.lt.f64 	%p370, %fd144, 0dC049000000000000;
	mov.f64 	%fd7572, 0d0000000000000000;
	@%p370 bra 	$L__BB1_381;
	fma.rn.f64 	%fd2164, %fd144, 0d3FF71547652B82FE, 0d4338000000000000;
	{
	.reg .b32 %temp; 
	mov.b64 	{%r177, %temp}, %fd2164;
	}
	mov.f64 	%fd2165, 0dC338000000000000;
	add.rn.f64 	%fd2166, %fd2164, %fd2165;
	fma.rn.f64 	%fd2167, %fd2166, 0dBFE62E42FEFA39EF, %fd144;
	fma.rn.f64 	%fd2168, %fd2166, 0dBC7ABC9E3B39803F, %fd2167;
	fma.rn.f64 	%fd2169, %fd2168, 0d3E5ADE1569CE2BDF, 0d3E928AF3FCA213EA;
	fma.rn.f64 	%fd2170, %fd2169, %fd2168, 0d3EC71DEE62401315;
	fma.rn.f64 	%fd2171, %fd2170, %fd2168, 0d3EFA01997C89EB71;
	fma.rn.f64 	%fd2172, %fd2171, %fd2168, 0d3F2A01A014761F65;
	fma.rn.f64 	%fd2173, %fd2172, %fd2168, 0d3F56C16C1852B7AF;
	fma.rn.f64 	%fd2174, %fd2173, %fd2168, 0d3F81111111122322;
	fma.rn.f64 	%fd2175, %fd2174, %fd2168, 0d3FA55555555502A1;
	fma.rn.f64 	%fd2176, %fd2175, %fd2168, 0d3FC5555555555511;
	fma.rn.f64 	%fd2177, %fd2176, %fd2168, 0d3FE000000000000B;
	fma.rn.f64 	%fd2178, %fd2177, %fd2168, 0d3FF0000000000000;
	fma.rn.f64 	%fd2179, %fd2178, %fd2168, 0d3FF0000000000000;
	{
	.reg .b32 %temp; 
	mov.b64 	{%r178, %temp}, %fd2179;
	}
	{
	.reg .b32 %temp; 
	mov.b64 	{%temp, %r179}, %fd2179;
	}
	shl.b32 	%r2375, %r177, 20;
	add.s32 	%r2376, %r2375, %r179;
	mov.b64 	%fd7569, {%r178, %r2376};
	{
	.reg .b32 %temp; 
	mov.b64 	{%temp, %r2377}, %fd144;
	}
	mov.b32 	%f125, %r2377;
	abs.f32 	%f11, %f125;
	setp.lt.f32 	%p371, %f11, 0f4086232B;
	@%p371 bra 	$L__BB1_374;
	setp.lt.f64 	%p372, %fd144, 0d0000000000000000;
	add.f64 	%fd2180, %fd144, 0d7FF0000000000000;
	selp.f64 	%fd7569, 0d0000000000000000, %fd2180, %p372;
	setp.geu.f32 	%p373, %f11, 0f40874800;
	@%p373 bra 	$L__BB1_374;
	shr.u32 	%r2378, %r177, 31;
	add.s32 	%r2379, %r177, %r2378;
	shr.s32 	%r2380, %r2379, 1;
	shl.b32 	%r2381, %r2380, 20;
	add.s32 	%r2382, %r179, %r2381;
	mov.b64 	%fd2181, {%r178, %r2382};
	sub.s32 	%r2383, %r177, %r2380;
	shl.b32 	%r2384, %r2383, 20;
	add.s32 	%r2385, %r2384, 1072693248;
	mov.b32 	%r2386, 0;
	mov.b64 	%fd2182, {%r2386, %r2385};
	mul.f64 	%fd7569, %fd2182, %fd2181;
$L__BB1_374:
	add.f64 	%fd7570, %fd7569, 0d3FF0000000000000;
	{
	.reg .b32 %temp; 
	mov.b64 	{%temp, %r7107}, %fd7570;
	}
	{
	.reg .b32 %temp; 
	mov.b64 	{%r7108, %temp}, %fd7570;
	}
	setp.gt.s32 	%p374, %r7107, 1048575;
	mov.b32 	%r7109, -1023;
	@%p374 bra 	$L__BB1_376;
	mul.f64 	%fd7570, %fd7570, 0d4350000000000000;
	{
	.reg .b32 %temp; 
	mov.b64 	{%temp, %r7107}, %fd7570;
	}
	{
	.reg .b32 %temp; 
	mov.b64 	{%r7108, %temp}, %fd7570;
	}
	mov.b32 	%r7109, -1077;
$L__BB1_376:
	add.s32 	%r2389, %r7107, -1;
	setp.gt.u32 	%p375, %r2389, 2146435070;
	@%p375 bra 	$L__BB1_380;
	shr.u32 	%r2392, %r7107, 20;
	add.s32 	%r7110, %r7109, %r2392;
	and.b32  	%r2393, %r7107, 1048575;
	or.b32  	%r2394, %r2393, 1072693248;
	mov.b64 	%fd7571, {%r7108, %r2394};
	setp.lt.u32 	%p377, %r2394, 1073127583;
	@%p377 bra 	$L__BB1_379;
	{
	.reg .b32 %temp; 
	mov.b64 	{%r2395, %temp}, %fd7571;
	}
	{
	.reg .b32 %temp; 
	mov.b64 	{%temp, %r2396}, %fd7571;
	}
	add.s32 	%r2397, %r2396, -1048576;
	mov.b64 	%fd7571, {%r2395, %r2397};
	add.s32 	%r7110, %r7110, 1;
$L__BB1_379:
	add.f64 	%fd2184, %fd7571, 0dBFF0000000000000;
	add.f64 	%fd2185, %fd7571, 0d3FF0000000000000;
	rcp.approx.ftz.f64 	%fd2186, %fd2185;
	neg.f64 	%fd2187, %fd2185;
	fma.rn.f64 	%fd2188, %fd2187, %fd2186, 0d3FF0000000000000;
	fma.rn.f64 	%fd2189, %fd2188, %fd2188, %fd2188;
	fma.rn.f64 	%fd2190, %fd2189, %fd2186, %fd2186;
	mul.f64 	%fd2191, %fd2184, %fd2190;
	fma.rn.f64 	%fd2192, %fd2184, %fd2190, %fd2191;
	mul.f64 	%fd2193, %fd2192, %fd2192;
	fma.rn.f64 	%fd2194, %fd2193, 0d3EB1380B3AE80F1E, 0d3ED0EE258B7A8B04;
	fma.rn.f64 	%fd2195, %fd2194, %fd2193, 0d3EF3B2669F02676F;
	fma.rn.f64 	%fd2196, %fd2195, %fd2193, 0d3F1745CBA9AB0956;
	fma.rn.f64 	%fd2197, %fd2196, %fd2193, 0d3F3C71C72D1B5154;
	fma.rn.f64 	%fd2198, %fd2197, %fd2193, 0d3F624924923BE72D;
	fma.rn.f64 	%fd2199, %fd2198, %fd2193, 0d3F8999999999A3C4;
	fma.rn.f64 	%fd2200, %fd2199, %fd2193, 0d3FB5555555555554;
	sub.f64 	%fd2201, %fd2184, %fd2192;
	add.f64 	%fd2202, %fd2201, %fd2201;
	neg.f64 	%fd2203, %fd2192;
	fma.rn.f64 	%fd2204, %fd2203, %fd2184, %fd2202;
	mul.f64 	%fd2205, %fd2190, %fd2204;
	mul.f64 	%fd2206, %fd2193, %fd2200;
	fma.rn.f64 	%fd2207, %fd2206, %fd2192, %fd2205;
	xor.b32  	%r2398, %r7110, -2147483648;
	mov.b32 	%r2399, 1127219200;
	mov.b64 	%fd2208, {%r2398, %r2399};
	sub.f64 	%fd2209, %fd2208, %fd1;
	fma.rn.f64 	%fd2210, %fd2209, 0d3FE62E42FEFA39EF, %fd2192;
	fma.rn.f64 	%fd2211, %fd2209, 0dBFE62E42FEFA39EF, %fd2210;
	sub.f64 	%fd2212, %fd2211, %fd2192;
	sub.f64 	%fd2213, %fd2207, %fd2212;
	fma.rn.f64 	%fd2214, %fd2209, 0d3C7ABC9E3B39803F, %fd2213;
	add.f64 	%fd7572, %fd2210, %fd2214;
	bra.uni 	$L__BB1_381;
$L__BB1_380:
	fma.rn.f64 	%fd2183, %fd7570, 0d7FF0000000000000, 0d7FF0000000000000;
	{
	.reg .b32 %temp; 
	mov.b64 	{%temp, %r2390}, %fd7570;
	}
	and.b32  	%r2391, %r2390, 2147483647;
	setp.eq.s32 	%p376, %r2391, 0;
	selp.f64 	%fd7572, 0dFFF0000000000000, %fd2183, %p376;
$L__BB1_381:
	neg.f64 	%fd158, %fd144;
	setp.lt.f64 	%p379, %fd144, 0dC049000000000000;
	or.pred  	%p380, %p379, %p369;
	selp.f64 	%fd7576, %fd158, 0d0000000000000000, %p379;
	@%p380 bra 	$L__BB1_392;
	fma.rn.f64 	%fd2215, %fd158, 0d3FF71547652B82FE, 0d4338000000000000;
	{
	.reg .b32 %temp; 
	mov.b64 	{%r190, %temp}, %fd2215;
	}
	mov.f64 	%fd2216, 0dC338000000000000;
	add.rn.f64 	%fd2217, %fd2215, %fd2216;
	fma.rn.f64 	%fd2218, %fd2217, 0dBFE62E42FEFA39EF, %fd158;
	fma.rn.f64 	%fd2219, %fd2217, 0dBC7ABC9E3B39803F, %fd2218;
	fma.rn.f64 	%fd2220, %fd2219, 0d3E5ADE1569CE2BDF, 0d3E928AF3FCA213EA;
	fma.rn.f64 	%fd2221, %fd2220, %fd2219, 0d3EC71DEE62401315;
	fma.rn.f64 	%fd2222, %fd2221, %fd2219, 0d3EFA01997C89EB71;
	fma.rn.f64 	%fd2223, %fd2222, %fd2219, 0d3F2A01A014761F65;
	fma.rn.f64 	%fd2224, %fd2223, %fd2219, 0d3F56C16C1852B7AF;
	fma.rn.f64 	%fd2225, %fd2224, %fd2219, 0d3F81111111122322;
	fma.rn.f64 	%fd2226, %fd2225, %fd2219, 0d3FA55555555502A1;
	fma.rn.f64 	%fd2227, %fd2226, %fd2219, 0d3FC5555555555511;
	fma.rn.f64 	%fd2228, %fd2227, %fd2219, 0d3FE000000000000B;
	fma.rn.f64 	%fd2229, %fd2228, %fd2219, 0d3FF0000000000000;
	fma.rn.f64 	%fd2230, %fd2229, %fd2219, 0d3FF0000000000000;
	{
	.reg .b32 %temp; 
	mov.b64 	{%r191, %temp}, %fd2230;
	}
	{
	.reg .b32 %temp; 
	mov.b64 	{%temp, %r192}, %fd2230;
	}
	shl.b32 	%r2400, %r190, 20;
	add.s32 	%r2401, %r2400, %r192;
	mov.b64 	%fd7573, {%r191, %r2401};
	{
	.reg .b32 %temp; 
	mov.b64 	{%temp, %r2402}, %fd158;
	}
	mov.b32 	%f126, %r2402;
	abs.f32 	%f12, %f126;
	setp.lt.f32 	%p381, %f12, 0f4086232B;
	@%p381 bra 	$L__BB1_385;
	setp.gt.f64 	%p382, %fd144, 0d0000000000000000;
	mov.f64 	%fd2231, 0d7FF0000000000000;
	sub.f64 	%fd2232, %fd2231, %fd144;
	selp.f64 	%fd7573, 0d0000000000000000, %fd2232, %p382;
	setp.geu.f32 	%p383, %f12, 0f40874800;
	@%p383 bra 	$L__BB1_385;
	shr.u32 	%r2403, %r190, 31;
	add.s32 	%r2404, %r190, %r2403;
	shr.s32 	%r2405, %r2404, 1;
	shl.b32 	%r2406, %r2405, 20;
	add.s32 	%r2407, %r192, %r2406;
	mov.b64 	%fd2233, {%r191, %r2407};
	sub.s32 	%r2408, %r190, %r2405;
	shl.b32 	%r2409, %r2408, 20;
	add.s32 	%r2410, %r2409, 1072693248;
	mov.b32 	%r2411, 0;
	mov.b64 	%fd2234, {%r2411, %r2410};
	mul.f64 	%fd7573, %fd2234, %fd2233;
$L__BB1_385:
	add.f64 	%fd7574, %fd7573, 0d3FF0000000000000;
	{
	.reg .b32 %temp; 
	mov.b64 	{%temp, %r7111}, %fd7574;
	}
	{
	.reg .b32 %temp; 
	mov.b64 	{%r7112, %temp}, %fd7574;
	}
	setp.gt.s32 	%p384, %r7111, 1048575;
	mov.b32 	%r7113, -1023;
	@%p384 bra 	$L__BB1_387;
	mul.f64 	%fd7574, %fd7574, 0d4350000000000000;
	{
	.reg .b32 %temp; 
	mov.b64 	{%temp, %r7111}, %fd7574;
	}
	{
	.reg .b32 %temp; 
	mov.b64 	{%r7112, %temp}, %fd7574;
	}
	mov.b32 	%r7113, -1077;
$L__BB1_387:
	add.s32 	%r2414, %r7111, -1;
	setp.gt.u32 	%p385, %r2414, 2146435070;
	@%p385 bra 	$L__BB1_391;
	shr.u32 	%r2417, %r7111, 20;
	add.s32 	%r7114, %r7113, %r2417;
	and.b32  	%r2418, %r7111, 1048575;
	or.b32  	%r2419, %r2418, 1072693248;
	mov.b64 	%fd7575, {%r7112, %r2419};
	setp.lt.u32 	%p387, %r2419, 1073127583;
	@%p387 bra 	$L__BB1_390;
	{
	.reg .b32 %temp; 
	mov.b64 	{%r2420, %temp}, %fd7575;
	}
	{
	.reg .b32 %temp; 
	mov.b64 	{%temp, %r2421}, %fd7575;
	}
	add.s32 	%r2422, %r2421, -1048576;
	mov.b64 	%fd7575, {%r2420, %r2422};
	add.s32 	%r7114, %r7114, 1;
$L__BB1_390:
	add.f64 	%fd2236, %fd7575, 0dBFF0000000000000;
	add.f64 	%fd2237, %fd7575, 0d3FF0000000000000;
	rcp.approx.ftz.f64 	%fd2238, %fd2237;
	neg.f64 	%fd2239, %fd2237;
	fma.rn.f64 	%fd2240, %fd2239, %fd2238, 0d3FF0000000000000;
	fma.rn.f64 	%fd2241, %fd2240, %fd2240, %fd2240;
	fma.rn.f64 	%fd2242, %fd2241, %fd2238, %fd2238;
	mul.f64 	%fd2243, %fd2236, %fd2242;
	fma.rn.f64 	%fd2244, %fd2236, %fd2242, %fd2243;
	mul.f64 	%fd2245, %fd2244, %fd2244;
	fma.rn.f64 	%fd2246, %fd2245, 0d3EB1380B3AE80F1E, 0d3ED0EE258B7A8B04;
	fma.rn.f64 	%fd2247, %fd2246, %fd2245, 0d3EF3B2669F02676F;
	fma.rn.f64 	%fd2248, %fd2247, %fd2245, 0d3F1745CBA9AB0956;
	fma.rn.f64 	%fd2249, %fd2248, %fd2245, 0d3F3C71C72D1B5154;
	fma.rn.f64 	%fd2250, %fd2249, %fd2245, 0d3F624924923BE72D;
	fma.rn.f64 	%fd2251, %fd2250, %fd2245, 0d3F8999999999A3C4;
	fma.rn.f64 	%fd2252, %fd2251, %fd2245, 0d3FB5555555555554;
	sub.f64 	%fd2253, %fd2236, %fd2244;
	add.f64 	%fd2254, %fd2253, %fd2253;
	neg.f64 	%fd2255, %fd2244;
	fma.rn.f64 	%fd2256, %fd2255, %fd2236, %fd2254;
	mul.f64 	%fd2257, %fd2242, %fd2256;
	mul.f64 	%fd2258, %fd2245, %fd2252;
	fma.rn.f64 	%fd2259, %fd2258, %fd2244, %fd2257;
	xor.b32  	%r2423, %r7114, -2147483648;
	mov.b32 	%r2424, 1127219200;
	mov.b64 	%fd2260, {%r2423, %r2424};
	sub.f64 	%fd2261, %fd2260, %fd1;
	fma.rn.f64 	%fd2262, %fd2261, 0d3FE62E42FEFA39EF, %fd2244;
	fma.rn.f64 	%fd2263, %fd2261, 0dBFE62E42FEFA39EF, %fd2262;
	sub.f64 	%fd2264, %fd2263, %fd2244;
	sub.f64 	%fd2265, %fd2259, %fd2264;
	fma.rn.f64 	%fd2266, %fd2261, 0d3C7ABC9E3B39803F, %fd2265;
	add.f64 	%fd7576, %fd2262, %fd2266;
	bra.uni 	$L__BB1_392;
$L__BB1_391:
	fma.rn.f64 	%fd2235, %fd7574, 0d7FF0000000000000, 0d7FF0000000000000;
	{
	.reg .b32 %temp; 
	mov.b64 	{%temp, %r2415}, %fd7574;
	}
	and.b32  	%r2416, %r2415, 2147483647;
	setp.eq.s32 	%p386, %r2416, 0;
	selp.f64 	%fd7576, 0dFFF0000000000000, %fd2235, %p386;
$L__BB1_392:
	sub.f64 	%fd2267, %fd7572, %fd7576;
	add.f64 	%fd7577, %fd7577, %fd2267;
$L__BB1_393:
	add.s64 	%rd5170, %rd5170, 1;
	setp.ne.s64 	%p388, %rd5170, %rd42;
	@%p388 bra 	$L__BB1_368;
$L__BB1_394:
	neg.f64 	%fd2268, %fd7577;
	fma.rn.f64 	%fd2269, %fd7577, 0dBFF71547652B82FE, 0d4338000000000000;
	{
	.reg .b32 %temp; 
	mov.b64 	{%r203, %temp}, %fd2269;
	}
	mov.f64 	%fd2270, 0dC338000000000000;
	add.rn.f64 	%fd2271, %fd2269, %fd2270;
	fma.rn.f64 	%fd2272, %fd2271, 0dBFE62E42FEFA39EF, %fd2268;
	fma.rn.f64 	%fd2273, %fd2271, 0dBC7ABC9E3B39803F, %fd2272;
	fma.rn.f64 	%fd2274, %fd2273, 0d3E5ADE1569CE2BDF, 0d3E928AF3FCA213EA;
	fma.rn.f64 	%fd2275, %fd2274, %fd2273, 0d3EC71DEE62401315;
	fma.rn.f64 	%fd2276, %fd2275, %fd2273, 0d3EFA01997C89EB71;
	fma.rn.f64 	%fd2277, %fd2276, %fd2273, 0d3F2A01A014761F65;
	fma.rn.f64 	%fd2278, %fd2277, %fd2273, 0d3F56C16C1852B7AF;
	fma.rn.f64 	%fd2279, %fd2278, %fd2273, 0d3F81111111122322;
	fma.rn.f64 	%fd2280, %fd2279, %fd2273, 0d3FA55555555502A1;
	fma.rn.f64 	%fd2281, %fd2280, %fd2273, 0d3FC5555555555511;
	fma.rn.f64 	%fd2282, %fd2281, %fd2273, 0d3FE000000000000B;
	fma.rn.f64 	%fd2283, %fd2282, %fd2273, 0d3FF0000000000000;
	fma.rn.f64 	%fd2284, %fd2283, %fd2273, 0d3FF0000000000000;
	{
	.reg .b32 %temp; 
	mov.b64 	{%r204, %temp}, %fd2284;
	}
	{
	.reg .b32 %temp; 
	mov.b64 	{%temp, %r205}, %fd2284;
	}
	shl.b32 	%r2425, %r203, 20;
	add.s32 	%r2426, %r2425, %r205;
	mov.b64 	%fd7579, {%r204, %r2426};
	{
	.reg .b32 %temp; 
	mov.b64 	{%temp, %r2427}, %fd2268;
	}
	mov.b32 	%f127, %r2427;
	abs.f32 	%f13, %f127;
	setp.lt.f32 	%p389, %f13, 0f4086232B;
	@%p389 bra 	$L__BB1_397;
	setp.gt.f64 	%p390, %fd7577, 0d0000000000000000;
	mov.f64 	%fd2285, 0d7FF0000000000000;
	sub.f64 	%fd2286, %fd2285, %fd7577;
	selp.f64 	%fd7579, 0d0000000000000000, %fd2286, %p390;
	setp.geu.f32 	%p391, %f13, 0f40874800;
	@%p391 bra 	$L__BB1_397;
	shr.u32 	%r2428, %r203, 31;
	add.s32 	%r2429, %r203, %r2428;
	shr.s32 	%r2430, %r2429, 1;
	shl.b32 	%r2431, %r2430, 20;
	add.s32 	%r2432, %r205, %r2431;
	mov.b64 	%fd2287, {%r204, %r2432};
	sub.s32 	%r2433, %r203, %r2430;
	shl.b32 	%r2434, %r2433, 20;
	add.s32 	%r2435, %r2434, 1072693248;
	mov.b32 	%r2436, 0;
	mov.b64 	%fd2288, {%r2436, %r2435};
	mul.f64 	%fd7579, %fd2288, %fd2287;
$L__BB1_397:
	setp.eq.s32 	%p392, %r16, 0;
	sub.f64 	%fd7643, %fd7643, %fd7579;
	@%p392 bra 	$L__BB1_423;
	mov.b64 	%rd5171, 0;
	bra.uni 	$L__BB1_400;
$L__BB1_399:
	add.s64 	%rd5171, %rd5171, 1;
	setp.eq.s64 	%p410, %rd5171, %rd47;
	@%p410 bra 	$L__BB1_423;
$L__BB1_400:
	setp.lt.u32 	%p393, %r1846, 4;
	mov.b64 	%rd5174, 0;
	mov.b16 	%rs3957, 0;
	@%p393 bra 	$L__BB1_408;
	setp.lt.u64 	%p394, %rd53, 12;
	mul.lo.s64 	%rd304, %rd5171, %rd42;
	mov.b16 	%rs3957, 0;
	mov.b64 	%rd5175, 0;
	@%p394 bra 	$L__BB1_404;
	mov.b16 	%rs3957, 0;
	mov.b64 	%rd5175, 0;
	mov.u64 	%rd5176, %rd5175;
$L__BB1_403:
	add.s64 	%rd2146, %rd31, %rd5175;
	ld.local.v4.b32 	{%r2437, %r2438, %r2439, %r2440}, [%rd2146+160];
	bfe.u32 	%r2441, %r2440, 24, 8;
	cvt.u16.u32 	%rs731, %r2441;
	bfe.u32 	%r2442, %r2440, 16, 8;
	cvt.u16.u32 	%rs732, %r2442;
	bfe.u32 	%r2443, %r2440, 8, 8;
	cvt.u16.u32 	%rs733, %r2443;
	bfe.u32 	%r2444, %r2440, 0, 8;
	cvt.u16.u32 	%rs734, %r2444;
	bfe.u32 	%r2445, %r2439, 24, 8;
	cvt.u16.u32 	%rs735, %r2445;
	bfe.u32 	%r2446, %r2439, 16, 8;
	cvt.u16.u32 	%rs736, %r2446;
	bfe.u32 	%r2447, %r2439, 8, 8;
	cvt.u16.u32 	%rs737, %r2447;
	bfe.u32 	%r2448, %r2439, 0, 8;
	cvt.u16.u32 	%rs738, %r2448;
	bfe.u32 	%r2449, %r2438, 24, 8;
	cvt.u16.u32 	%rs739, %r2449;
	bfe.u32 	%r2450, %r2438, 16, 8;
	cvt.u16.u32 	%rs740, %r2450;
	bfe.u32 	%r2451, %r2438, 8, 8;
	cvt.u16.u32 	%rs741, %r2451;
	bfe.u32 	%r2452, %r2438, 0, 8;
	cvt.u16.u32 	%rs742, %r2452;
	bfe.u32 	%r2453, %r2437, 24, 8;
	cvt.u16.u32 	%rs743, %r2453;
	bfe.u32 	%r2454, %r2437, 16, 8;
	cvt.u16.u32 	%rs744, %r2454;
	bfe.u32 	%r2455, %r2437, 8, 8;
	cvt.u16.u32 	%rs745, %r2455;
	bfe.u32 	%r2456, %r2437, 0, 8;
	cvt.u16.u32 	%rs746, %r2456;
	add.s64 	%rd2147, %rd5175, %rd304;
	mov.u64 	%rd2148, d_H_const;
	add.s64 	%rd2149, %rd2148, %rd2147;
	ld.const.u8 	%rs747, [%rd2149];
	ld.const.u8 	%rs748, [%rd2149+1];
	ld.const.u8 	%rs749, [%rd2149+2];
	ld.const.u8 	%rs750, [%rd2149+3];
	mul.lo.s16 	%rs751, %rs747, %rs746;
	mul.lo.s16 	%rs752, %rs748, %rs745;
	mul.lo.s16 	%rs753, %rs749, %rs744;
	mul.lo.s16 	%rs754, %rs750, %rs743;
	xor.b16  	%rs755, %rs751, %rs3957;
	xor.b16  	%rs756, %rs755, %rs752;
	xor.b16  	%rs757, %rs756, %rs753;
	xor.b16  	%rs758, %rs757, %rs754;
	ld.const.u8 	%rs759, [%rd2149+4];
	ld.const.u8 	%rs760, [%rd2149+5];
	ld.const.u8 	%rs761, [%rd2149+6];
	ld.const.u8 	%rs762, [%rd2149+7];
	mul.lo.s16 	%rs763, %rs759, %rs742;
	mul.lo.s16 	%rs764, %rs760, %rs741;
	mul.lo.s16 	%rs765, %rs761, %rs740;
	mul.lo.s16 	%rs766, %rs762, %rs739;
	xor.b16  	%rs767, %rs763, %rs758;
	xor.b16  	%rs768, %rs767, %rs764;
	xor.b16  	%rs769, %rs768, %rs765;
	xor.b16  	%rs770, %rs769, %rs766;
	ld.const.u8 	%rs771, [%rd2149+8];
	ld.const.u8 	%rs772, [%rd2149+9];
	ld.const.u8 	%rs773, [%rd2149+10];
	ld.const.u8 	%rs774, [%rd2149+11];
	mul.lo.s16 	%rs775, %rs771, %rs738;
	mul.lo.s16 	%rs776, %rs772, %rs737;
	mul.lo.s16 	%rs777, %rs773, %rs736;
	mul.lo.s16 	%rs778, %rs774, %rs735;
	xor.b16  	%rs779, %rs775, %rs770;
	xor.b16  	%rs780, %rs779, %rs776;
	xor.b16  	%rs781, %rs780, %rs777;
	xor.b16  	%rs782, %rs781, %rs778;
	ld.const.u8 	%rs783, [%rd2149+12];
	ld.const.u8 	%rs784, [%rd2149+13];
	ld.const.u8 	%rs785, [%rd2149+14];
	ld.const.u8 	%rs786, [%rd2149+15];
	mul.lo.s16 	%rs787, %rs783, %rs734;
	mul.lo.s16 	%rs788, %rs784, %rs733;
	mul.lo.s16 	%rs789, %rs785, %rs732;
	mul.lo.s16 	%rs790, %rs786, %rs731;
	xor.b16  	%rs791, %rs787, %rs782;
	xor.b16  	%rs792, %rs791, %rs788;
	xor.b16  	%rs793, %rs792, %rs789;
	xor.b16  	%rs3957, %rs793, %rs790;
	add.s64 	%rd5175, %rd5175, 16;
	add.s64 	%rd5176, %rd5176, 4;
	setp.eq.s64 	%p395, %rd5176, %rd60;
	@%p395 bra 	$L__BB1_404;
	bra.uni 	$L__BB1_403;
$L__BB1_404:
	setp.eq.s64 	%p396, %rd59, 0;
	mov.u64 	%rd5174, %rd5175;
	@%p396 bra 	$L__BB1_408;
	setp.eq.s64 	%p397, %rd59, 1;
	add.s64 	%rd307, %rd31, %rd5175;
	ld.local.u8 	%rs794, [%rd307+160];
	ld.local.u8 	%rs795, [%rd307+161];
	ld.local.u8 	%rs796, [%rd307+162];
	ld.local.u8 	%rs797, [%rd307+163];
	add.s64 	%rd2150, %rd5175, %rd304;
	mov.u64 	%rd2151, d_H_const;
	add.s64 	%rd308, %rd2151, %rd2150;
	ld.const.u8 	%rs798, [%rd308];
	ld.const.u8 	%rs799, [%rd308+1];
	ld.const.u8 	%rs800, [%rd308+2];
	ld.const.u8 	%rs801, [%rd308+3];
	mul.lo.s16 	%rs802, %rs798, %rs794;
	mul.lo.s16 	%rs803, %rs799, %rs795;
	mul.lo.s16 	%rs804, %rs800, %rs796;
	mul.lo.s16 	%rs805, %rs801, %rs797;
	xor.b16  	%rs806, %rs802, %rs3957;
	xor.b16  	%rs807, %rs806, %rs803;
	xor.b16  	%rs808, %rs807, %rs804;
	xor.b16  	%rs3957, %rs808, %rs805;
	add.s64 	%rd5174, %rd5175, 4;
	@%p397 bra 	$L__BB1_408;
	setp.eq.s64 	%p398, %rd59, 2;
	ld.local.u8 	%rs809, [%rd307+164];
	ld.local.u8 	%rs810, [%rd307+165];
	ld.local.u8 	%rs811, [%rd307+166];
	ld.local.u8 	%rs812, [%rd307+167];
	ld.const.u8 	%rs813, [%rd308+4];
	ld.const.u8 	%rs814, [%rd308+5];
	ld.const.u8 	%rs815, [%rd308+6];
	ld.const.u8 	%rs816, [%rd308+7];
	mul.lo.s16 	%rs817, %rs813, %rs809;
	mul.lo.s16 	%rs818, %rs814, %rs810;
	mul.lo.s16 	%rs819, %rs815, %rs811;
	mul.lo.s16 	%rs820, %rs816, %rs812;
	xor.b16  	%rs821, %rs817, %rs818;
	xor.b16  	%rs822, %rs821, %rs819;
	xor.b16  	%rs823, %rs822, %rs820;
	xor.b16  	%rs3957, %rs823, %rs3957;
	add.s64 	%rd5174, %rd5175, 8;
	@%p398 bra 	$L__BB1_408;
	ld.local.u8 	%rs824, [%rd307+168];
	ld.local.u8 	%rs825, [%rd307+169];
	ld.local.u8 	%rs826, [%rd307+170];
	ld.local.u8 	%rs827, [%rd307+171];
	ld.const.u8 	%rs828, [%rd308+8];
	ld.const.u8 	%rs829, [%rd308+9];
	ld.const.u8 	%rs830, [%rd308+10];
	ld.const.u8 	%rs831, [%rd308+11];
	mul.lo.s16 	%rs832, %rs828, %rs824;
	mul.lo.s16 	%rs833, %rs829, %rs825;
	mul.lo.s16 	%rs834, %rs830, %rs826;
	mul.lo.s16 	%rs835, %rs831, %rs827;
	xor.b16  	%rs836, %rs832, %rs833;
	xor.b16  	%rs837, %rs836, %rs834;
	xor.b16  	%rs838, %rs837, %rs835;
	xor.b16  	%rs3957, %rs838, %rs3957;
	add.s64 	%rd5174, %rd5175, 12;
$L__BB1_408:
	setp.ge.u64 	%p399, %rd5174, %rd42;
	@%p399 bra 	$L__BB1_422;
	mul.lo.s64 	%rd313, %rd5171, %rd42;
	sub.s64 	%rd314, %rd42, %rd5174;
	and.b64  	%rd315, %rd314, 15;
	sub.s64 	%rd2152, %rd5174, %rd42;
	setp.gt.u64 	%p400, %rd2152, -16;
	@%p400 bra 	$L__BB1_412;
	and.b64  	%rd316, %rd314, -16;
	mov.b64 	%rd5178, 0;
$L__BB1_411:
	.pragma "nounroll";
	add.s64 	%rd2154, %rd31, %rd5174;
	ld.local.u8 	%rs840, [%rd2154+160];
	add.s64 	%rd2155, %rd5174, %rd313;
	mov.u64 	%rd2156, d_H_const;
	add.s64 	%rd2157, %rd2156, %rd2155;
	ld.const.u8 	%rs841, [%rd2157];
	mul.lo.s16 	%rs842, %rs841, %rs840;
	xor.b16  	%rs843, %rs842, %rs3957;
	ld.local.u8 	%rs844, [%rd2154+161];
	ld.const.u8 	%rs845, [%rd2157+1];
	mul.lo.s16 	%rs846, %rs845, %rs844;
	xor.b16  	%rs847, %rs846, %rs843;
	ld.local.u8 	%rs848, [%rd2154+162];
	ld.const.u8 	%rs849, [%rd2157+2];
	mul.lo.s16 	%rs850, %rs849, %rs848;
	xor.b16  	%rs851, %rs850, %rs847;
	ld.local.u8 	%rs852, [%rd2154+163];
	ld.const.u8 	%rs853, [%rd2157+3];
	mul.lo.s16 	%rs854, %rs853, %rs852;
	xor.b16  	%rs855, %rs854, %rs851;
	ld.local.u8 	%rs856, [%rd2154+164];
	ld.const.u8 	%rs857, [%rd2157+4];
	mul.lo.s16 	%rs858, %rs857, %rs856;
	xor.b16  	%rs859, %rs858, %rs855;
	ld.local.u8 	%rs860, [%rd2154+165];
	ld.const.u8 	%rs861, [%rd2157+5];
	mul.lo.s16 	%rs862, %rs861, %rs860;
	xor.b16  	%rs863, %rs862, %rs859;
	ld.local.u8 	%rs864, [%rd2154+166];
	ld.const.u8 	%rs865, [%rd2157+6];
	mul.lo.s16 	%rs866, %rs865, %rs864;
	xor.b16  	%rs867, %rs866, %rs863;
	ld.local.u8 	%rs868, [%rd2154+167];
	ld.const.u8 	%rs869, [%rd2157+7];
	mul.lo.s16 	%rs870, %rs869, %rs868;
	xor.b16  	%rs871, %rs870, %rs867;
	ld.local.u8 	%rs872, [%rd2154+168];
	ld.const.u8 	%rs873, [%rd2157+8];
	mul.lo.s16 	%rs874, %rs873, %rs872;
	xor.b16  	%rs875, %rs874, %rs871;
	ld.local.u8 	%rs876, [%rd2154+169];
	ld.const.u8 	%rs877, [%rd2157+9];
	mul.lo.s16 	%rs878, %rs877, %rs876;
	xor.b16  	%rs879, %rs878, %rs875;
	ld.local.u8 	%rs880, [%rd2154+170];
	ld.const.u8 	%rs881, [%rd2157+10];
	mul.lo.s16 	%rs882, %rs881, %rs880;
	xor.b16  	%rs883, %rs882, %rs879;
	ld.local.u8 	%rs884, [%rd2154+171];
	ld.const.u8 	%rs885, [%rd2157+11];
	mul.lo.s16 	%rs886, %rs885, %rs884;
	xor.b16  	%rs887, %rs886, %rs883;
	ld.local.u8 	%rs888, [%rd2154+172];
	ld.const.u8 	%rs889, [%rd2157+12];
	mul.lo.s16 	%rs890, %rs889, %rs888;
	xor.b16  	%rs891, %rs890, %rs887;
	ld.local.u8 	%rs892, [%rd2154+173];
	ld.const.u8 	%rs893, [%rd2157+13];
	mul.lo.s16 	%rs894, %rs893, %rs892;
	xor.b16  	%rs895, %rs894, %rs891;
	ld.local.u8 	%rs896, [%rd2154+174];
	ld.const.u8 	%rs897, [%rd2157+14];
	mul.lo.s16 	%rs898, %rs897, %rs896;
	xor.b16  	%rs899, %rs898, %rs895;
	ld.local.u8 	%rs900, [%rd2154+175];
	ld.const.u8 	%rs901, [%rd2157+15];
	mul.lo.s16 	%rs902, %rs901, %rs900;
	xor.b16  	%rs3957, %rs902, %rs899;
	add.s64 	%rd5174, %rd5174, 16;
	add.s64 	%rd5178, %rd5178, 16;
	setp.ne.s64 	%p401, %rd5178, %rd316;
	@%p401 bra 	$L__BB1_411;
$L__BB1_412:
	setp.eq.s64 	%p402, %rd315, 0;
	@%p402 bra 	$L__BB1_422;
	and.b64  	%rd326, %rd314, 7;
	setp.lt.u64 	%p403, %rd315, 8;
	@%p403 bra 	$L__BB1_415;
	add.s64 	%rd2158, %rd31, %rd5174;
	ld.local.u8 	%rs904, [%rd2158+160];
	add.s64 	%rd2159, %rd5174, %rd313;
	mov.u64 	%rd2160, d_H_const;
	add.s64 	%rd2161, %rd2160, %rd2159;
	ld.const.u8 	%rs905, [%rd2161];
	mul.lo.s16 	%rs906, %rs905, %rs904;
	ld.local.u8 	%rs907, [%rd2158+161];
	ld.const.u8 	%rs908, [%rd2161+1];
	mul.lo.s16 	%rs909, %rs908, %rs907;
	xor.b16  	%rs910, %rs906, %rs909;
	ld.local.u8 	%rs911, [%rd2158+162];
	ld.const.u8 	%rs912, [%rd2161+2];
	mul.lo.s16 	%rs913, %rs912, %rs911;
	xor.b16  	%rs914, %rs910, %rs913;
	ld.local.u8 	%rs915, [%rd2158+163];
	ld.const.u8 	%rs916, [%rd2161+3];
	mul.lo.s16 	%rs917, %rs916, %rs915;
	xor.b16  	%rs918, %rs914, %rs917;
	ld.local.u8 	%rs919, [%rd2158+164];
	ld.const.u8 	%rs920, [%rd2161+4];
	mul.lo.s16 	%rs921, %rs920, %rs919;
	xor.b16  	%rs922, %rs918, %rs921;
	ld.local.u8 	%rs923, [%rd2158+165];
	ld.const.u8 	%rs924, [%rd2161+5];
	mul.lo.s16 	%rs925, %rs924, %rs923;
	xor.b16  	%rs926, %rs922, %rs925;
	ld.local.u8 	%rs927, [%rd2158+166];
	ld.const.u8 	%rs928, [%rd2161+6];
	mul.lo.s16 	%rs929, %rs928, %rs927;
	xor.b16  	%rs930, %rs926, %rs929;
	ld.local.u8 	%rs931, [%rd2158+167];
	ld.const.u8 	%rs932, [%rd2161+7];
	mul.lo.s16 	%rs933, %rs932, %rs931;
	xor.b16  	%rs934, %rs930, %rs933;
	xor.b16  	%rs3957, %rs934, %rs3957;
	add.s64 	%rd5174, %rd5174, 8;
$L__BB1_415:
	setp.eq.s64 	%p404, %rd326, 0;
	@%p404 bra 	$L__BB1_422;
	and.b64  	%rd329, %rd314, 3;
	setp.lt.u64 	%p405, %rd326, 4;
	@%p405 bra 	$L__BB1_418;
	add.s64 	%rd2162, %rd31, %rd5174;
	ld.local.u8 	%rs936, [%rd2162+160];
	add.s64 	%rd2163, %rd5174, %rd313;
	mov.u64 	%rd2164, d_H_const;
	add.s64 	%rd2165, %rd2164, %rd2163;
	ld.const.u8 	%rs937, [%rd2165];
	mul.lo.s16 	%rs938, %rs937, %rs936;
	ld.local.u8 	%rs939, [%rd2162+161];
	ld.const.u8 	%rs940, [%rd2165+1];
	mul.lo.s16 	%rs941, %rs940, %rs939;
	xor.b16  	%rs942, %rs938, %rs941;
	ld.local.u8 	%rs943, [%rd2162+162];
	ld.const.u8 	%rs944, [%rd2165+2];
	mul.lo.s16 	%rs945, %rs944, %rs943;
	xor.b16  	%rs946, %rs942, %rs945;
	ld.local.u8 	%rs947, [%rd2162+163];
	ld.const.u8 	%rs948, [%rd2165+3];
	mul.lo.s16 	%rs949, %rs948, %rs947;
	xor.b16  	%rs950, %rs946, %rs949;
	xor.b16  	%rs3957, %rs950, %rs3957;
	add.s64 	%rd5174, %rd5174, 4;
$L__BB1_418:
	setp.eq.s64 	%p406, %rd329, 0;
	@%p406 bra 	$L__BB1_422;
	add.s64 	%rd332, %rd31, %rd5174;
	ld.local.u8 	%rs951, [%rd332+160];
	add.s64 	%rd2166, %rd5174, %rd313;
	mov.u64 	%rd2167, d_H_const;
	add.s64 	%rd333, %rd2167, %rd2166;
	ld.const.u8 	%rs952, [%rd333];
	mul.lo.s16 	%rs953, %rs952, %rs951;
	xor.b16  	%rs3957, %rs953, %rs3957;
	setp.eq.s64 	%p407, %rd329, 1;
	@%p407 bra 	$L__BB1_422;
	ld.local.u8 	%rs954, [%rd332+161];
	ld.const.u8 	%rs955, [%rd333+1];
	mul.lo.s16 	%rs956, %rs955, %rs954;
	xor.b16  	%rs3957, %rs956, %rs3957;
	setp.eq.s64 	%p408, %rd329, 2;
	@%p408 bra 	$L__BB1_422;
	ld.local.u8 	%rs957, [%rd332+162];
	ld.const.u8 	%rs958, [%rd333+2];
	mul.lo.s16 	%rs959, %rs958, %rs957;
	xor.b16  	%rs3957, %rs959, %rs3957;
$L__BB1_422:
	and.b16  	%rs960, %rs3957, 255;
	setp.eq.s16 	%p409, %rs960, 1;
	@%p409 bra 	$L__BB1_481;
	bra.uni 	$L__BB1_399;
$L__BB1_423:
	setp.eq.s32 	%p411, %r1846, 0;
	shl.b64 	%rd2168, %rd5189, 5;
	add.s64 	%rd334, %rd21, %rd2168;
	st.local.f64 	[%rd334], %fd137;
	mov.f64 	%fd7589, %fd7532;
	@%p411 bra 	$L__BB1_451;
	mov.b64 	%rd5182, 0;
	mov.f64 	%fd7589, %fd7532;
$L__BB1_425:
	add.s64 	%rd336, %rd31, %rd5182;
	ld.local.u8 	%rs961, [%rd336+144];
	setp.ne.s16 	%p412, %rs961, 1;
	@%p412 bra 	$L__BB1_450;
	mad.lo.s64 	%rd2170, %rd5182, 7, %rd336;
	ld.local.f64 	%fd182, [%rd2170+176];
	setp.gt.f64 	%p413, %fd182, 0d4049000000000000;
	mov.f64 	%fd7584, %fd182;
	@%p413 bra 	$L__BB1_438;
	setp.lt.f64 	%p414, %fd182, 0dC049000000000000;
	mov.f64 	%fd7584, 0d0000000000000000;
	@%p414 bra 	$L__BB1_438;
	fma.rn.f64 	%fd2290, %fd182, 0d3FF71547652B82FE, 0d4338000000000000;
	{
	.reg .b32 %temp; 
	mov.b64 	{%r206, %temp}, %fd2290;
	}
	mov.f64 	%fd2291, 0dC338000000000000;
	add.rn.f64 	%fd2292, %fd2290, %fd2291;
	fma.rn.f64 	%fd2293, %fd2292, 0dBFE62E42FEFA39EF, %fd182;
	fma.rn.f64 	%fd2294, %fd2292, 0dBC7ABC9E3B39803F, %fd2293;
	fma.rn.f64 	%fd2295, %fd2294, 0d3E5ADE1569CE2BDF, 0d3E928AF3FCA213EA;
	fma.rn.f64 	%fd2296, %fd2295, %fd2294, 0d3EC71DEE62401315;
	fma.rn.f64 	%fd2297, %fd2296, %fd2294, 0d3EFA01997C89EB71;
	fma.rn.f64 	%fd2298, %fd2297, %fd2294, 0d3F2A01A014761F65;
	fma.rn.f64 	%fd2299, %fd2298, %fd2294, 0d3F56C16C1852B7AF;
	fma.rn.f64 	%fd2300, %fd2299, %fd2294, 0d3F81111111122322;
	fma.rn.f64 	%fd2301, %fd2300, %fd2294, 0d3FA55555555502A1;
	fma.rn.f64 	%fd2302, %fd2301, %fd2294, 0d3FC5555555555511;
	fma.rn.f64 	%fd2303, %fd2302, %fd2294, 0d3FE000000000000B;
	fma.rn.f64 	%fd2304, %fd2303, %fd2294, 0d3FF0000000000000;
	fma.rn.f64 	%fd2305, %fd2304, %fd2294, 0d3FF0000000000000;
	{
	.reg .b32 %temp; 
	mov.b64 	{%r207, %temp}, %fd2305;
	}
	{
	.reg .b32 %temp; 
	mov.b64 	{%temp, %r208}, %fd2305;
	}
	shl.b32 	%r2457, %r206, 20;
	add.s32 	%r2458, %r2457, %r208;
	mov.b64 	%fd7581, {%r207, %r2458};
	{
	.reg .b32 %temp; 
	mov.b64 	{%temp, %r2459}, %fd182;
	}
	mov.b32 	%f128, %r2459;
	abs.f32 	%f14, %f128;
	setp.lt.f32 	%p415, %f14, 0f4086232B;
	@%p415 bra 	$L__BB1_431;
	setp.lt.f64 	%p416, %fd182, 0d0000000000000000;
	add.f64 	%fd2306, %fd182, 0d7FF0000000000000;
	selp.f64 	%fd7581, 0d0000000000000000, %fd2306, %p416;
	setp.geu.f32 	%p417, %f14, 0f40874800;
	@%p417 bra 	$L__BB1_431;
	shr.u32 	%r2460, %r206, 31;
	add.s32 	%r2461, %r206, %r2460;
	shr.s32 	%r2462, %r2461, 1;
	shl.b32 	%r2463, %r2462, 20;
	add.s32 	%r2464, %r208, %r2463;
	mov.b64 	%fd2307, {%r207, %r2464};
	sub.s32 	%r2465, %r206, %r2462;
	shl.b32 	%r2466, %r2465, 20;
	add.s32 	%r2467, %r2466, 1072693248;
	mov.b32 	%r2468, 0;
	mov.b64 	%fd2308, {%r2468, %r2467};
	mul.f64 	%fd7581, %fd2308, %fd2307;
$L__BB1_431:
	add.f64 	%fd7582, %fd7581, 0d3FF0000000000000;
	{
	.reg .b32 %temp; 
	mov.b64 	{%temp, %r7115}, %fd7582;
	}
	{
	.reg .b32 %temp; 
	mov.b64 	{%r7116, %temp}, %fd7582;
	}
	setp.gt.s32 	%p418, %r7115, 1048575;
	mov.b32 	%r7117, -1023;
	@%p418 bra 	$L__BB1_433;
	mul.f64 	%fd7582, %fd7582, 0d4350000000000000;
	{
	.reg .b32 %temp; 
	mov.b64 	{%temp, %r7115}, %fd7582;
	}
	{
	.reg .b32 %temp; 
	mov.b64 	{%r7116, %temp}, %fd7582;
	}
	mov.b32 	%r7117, -1077;
$L__BB1_433:
	add.s32 	%r2471, %r7115, -1;
	setp.gt.u32 	%p419, %r2471, 2146435070;
	@%p419 bra 	$L__BB1_437;
	shr.u32 	%r2474, %r7115, 20;
	add.s32 	%r7118, %r7117, %r2474;
	and.b32  	%r2475, %r7115, 1048575;
	or.b32  	%r2476, %r2475, 1072693248;
	mov.b64 	%fd7583, {%r7116, %r2476};
	setp.lt.u32 	%p421, %r2476, 1073127583;
	@%p421 bra 	$L__BB1_436;
	{
	.reg .b32 %temp; 
	mov.b64 	{%r2477, %temp}, %fd7583;
	}
	{
	.reg .b32 %temp; 
	mov.b64 	{%temp, %r2478}, %fd7583;
	}
	add.s32 	%r2479, %r2478, -1048576;
	mov.b64 	%fd7583, {%r2477, %r2479};
	add.s32 	%r7118, %r7118, 1;
$L__BB1_436:
	add.f64 	%fd2310, %fd7583, 0dBFF0000000000000;
	add.f64 	%fd2311, %fd7583, 0d3FF0000000000000;
	rcp.approx.ftz.f64 	%fd2312, %fd2311;
	neg.f64 	%fd2313, %fd2311;
	fma.rn.f64 	%fd2314, %fd2313, %fd2312, 0d3FF0000000000000;
	fma.rn.f64 	%fd2315, %fd2314, %fd2314, %fd2314;
	fma.rn.f64 	%fd2316, %fd2315, %fd2312, %fd2312;
	mul.f64 	%fd2317, %fd2310, %fd2316;
	fma.rn.f64 	%fd2318, %fd2310, %fd2316, %fd2317;
	mul.f64 	%fd2319, %fd2318, %fd2318;
	fma.rn.f64 	%fd2320, %fd2319, 0d3EB1380B3AE80F1E, 0d3ED0EE258B7A8B04;
	fma.rn.f64 	%fd2321, %fd2320, %fd2319, 0d3EF3B2669F02676F;
	fma.rn.f64 	%fd2322, %fd2321, %fd2319, 0d3F1745CBA9AB0956;
	fma.rn.f64 	%fd2323, %fd2322, %fd2319, 0d3F3C71C72D1B5154;
	fma.rn.f64 	%fd2324, %fd2323, %fd2319, 0d3F624924923BE72D;
	fma.rn.f64 	%fd2325, %fd2324, %fd2319, 0d3F8999999999A3C4;
	fma.rn.f64 	%fd2326, %fd2325, %fd2319, 0d3FB5555555555554;
	sub.f64 	%fd2327, %fd2310, %fd2318;
	add.f64 	%fd2328, %fd2327, %fd2327;
	neg.f64 	%fd2329, %fd2318;
	fma.rn.f64 	%fd2330, %fd2329, %fd2310, %fd2328;
	mul.f64 	%fd2331, %fd2316, %fd2330;
	mul.f64 	%fd2332, %fd2319, %fd2326;
	fma.rn.f64 	%fd2333, %fd2332, %fd2318, %fd2331;
	xor.b32  	%r2480, %r7118, -2147483648;
	mov.b32 	%r2481, 1127219200;
	mov.b64 	%fd2334, {%r2480, %r2481};
	sub.f64 	%fd2335, %fd2334, %fd1;
	fma.rn.f64 	%fd2336, %fd2335, 0d3FE62E42FEFA39EF, %fd2318;
	fma.rn.f64 	%fd2337, %fd2335, 0dBFE62E42FEFA39EF, %fd2336;
	sub.f64 	%fd2338, %fd2337, %fd2318;
	sub.f64 	%fd2339, %fd2333, %fd2338;
	fma.rn.f64 	%fd2340, %fd2335, 0d3C7ABC9E3B39803F, %fd2339;
	add.f64 	%fd7584, %fd2336, %fd2340;
	bra.uni 	$L__BB1_438;
$L__BB1_437:
	fma.rn.f64 	%fd2309, %fd7582, 0d7FF0000000000000, 0d7FF0000000000000;
	{
	.reg .b32 %temp; 
	mov.b64 	{%temp, %r2472}, %fd7582;
	}
	and.b32  	%r2473, %r2472, 2147483647;
	setp.eq.s32 	%p420, %r2473, 0;
	selp.f64 	%fd7584, 0dFFF0000000000000, %fd2309, %p420;
$L__BB1_438:
	setp.gt.f64 	%p422, %fd182, 0d4049000000000000;
	neg.f64 	%fd196, %fd182;
	setp.lt.f64 	%p423, %fd182, 0dC049000000000000;
	or.pred  	%p424, %p423, %p422;
	selp.f64 	%fd7588, %fd196, 0d0000000000000000, %p423;
	@%p424 bra 	$L__BB1_449;
	fma.rn.f64 	%fd2341, %fd196, 0d3FF71547652B82FE, 0d4338000000000000;
	{
	.reg .b32 %temp; 
	mov.b64 	{%r219, %temp}, %fd2341;
	}
	mov.f64 	%fd2342, 0dC338000000000000;
	add.rn.f64 	%fd2343, %fd2341, %fd2342;
	fma.rn.f64 	%fd2344, %fd2343, 0dBFE62E42FEFA39EF, %fd196;
	fma.rn.f64 	%fd2345, %fd2343, 0dBC7ABC9E3B39803F, %fd2344;
	fma.rn.f64 	%fd2346, %fd2345, 0d3E5ADE1569CE2BDF, 0d3E928AF3FCA213EA;
	fma.rn.f64 	%fd2347, %fd2346, %fd2345, 0d3EC71DEE62401315;
	fma.rn.f64 	%fd2348, %fd2347, %fd2345, 0d3EFA01997C89EB71;
	fma.rn.f64 	%fd2349, %fd2348, %fd2345, 0d3F2A01A014761F65;
	fma.rn.f64 	%fd2350, %fd2349, %fd2345, 0d3F56C16C1852B7AF;
	fma.rn.f64 	%fd2351, %fd2350, %fd2345, 0d3F81111111122322;
	fma.rn.f64 	%fd2352, %fd2351, %fd2345, 0d3FA55555555502A1;
	fma.rn.f64 	%fd2353, %fd2352, %fd2345, 0d3FC5555555555511;
	fma.rn.f64 	%fd2354, %fd2353, %fd2345, 0d3FE000000000000B;
	fma.rn.f64 	%fd2355, %fd2354, %fd2345, 0d3FF0000000000000;
	fma.rn.f64 	%fd2356, %fd2355, %fd2345, 0d3FF0000000000000;
	{
	.reg .b32 %temp; 
	mov.b64 	{%r220, %temp}, %fd2356;
	}
	{
	.reg .b32 %temp; 
	mov.b64 	{%temp, %r221}, %fd2356;
	}
	shl.b32 	%r2482, %r219, 20;
	add.s32 	%r2483, %r2482, %r221;
	mov.b64 	%fd7585, {%r220, %r2483};
	{
	.reg .b32 %temp; 
	mov.b64 	{%temp, %r2484}, %fd196;
	}
	mov.b32 	%f129, %r2484;
	abs.f32 	%f15, %f129;
	setp.lt.f32 	%p425, %f15, 0f4086232B;
	@%p425 bra 	$L__BB1_442;
	setp.gt.f64 	%p426, %fd182, 0d0000000000000000;
	mov.f64 	%fd2357, 0d7FF0000000000000;
	sub.f64 	%fd2358, %fd2357, %fd182;
	selp.f64 	%fd7585, 0d0000000000000000, %fd2358, %p426;
	setp.geu.f32 	%p427, %f15, 0f40874800;
	@%p427 bra 	$L__BB1_442;
	shr.u32 	%r2485, %r219, 31;
	add.s32 	%r2486, %r219, %r2485;
	shr.s32 	%r2487, %r2486, 1;
	shl.b32 	%r2488, %r2487, 20;
	add.s32 	%r2489, %r221, %r2488;
	mov.b64 	%fd2359, {%r220, %r2489};
	sub.s32 	%r2490, %r219, %r2487;
	shl.b32 	%r2491, %r2490, 20;
	add.s32 	%r2492, %r2491, 1072693248;
	mov.b32 	%r2493, 0;
	mov.b64 	%fd2360, {%r2493, %r2492};
	mul.f64 	%fd7585, %fd2360, %fd2359;
$L__BB1_442:
	add.f64 	%fd7586, %fd7585, 0d3FF0000000000000;
	{
	.reg .b32 %temp; 
	mov.b64 	{%temp, %r7119}, %fd7586;
	}
	{
	.reg .b32 %temp; 
	mov.b64 	{%r7120, %temp}, %fd7586;
	}
	setp.gt.s32 	%p428, %r7119, 1048575;
	mov.b32 	%r7121, -1023;
	@%p428 bra 	$L__BB1_444;
	mul.f64 	%fd7586, %fd7586, 0d4350000000000000;
	{
	.reg .b32 %temp; 
	mov.b64 	{%temp, %r7119}, %fd7586;
	}
	{
	.reg .b32 %temp; 
	mov.b64 	{%r7120, %temp}, %fd7586;
	}
	mov.b32 	%r7121, -1077;
$L__BB1_444:
	add.s32 	%r2496, %r7119, -1;
	setp.gt.u32 	%p429, %r2496, 2146435070;
	@%p429 bra 	$L__BB1_448;
	shr.u32 	%r2499, %r7119, 20;
	add.s32 	%r7122, %r7121, %r2499;
	and.b32  	%r2500, %r7119, 1048575;
	or.b32  	%r2501, %r2500, 1072693248;
	mov.b64 	%fd7587, {%r7120, %r2501};
	setp.lt.u32 	%p431, %r2501, 1073127583;
	@%p431 bra 	$L__BB1_447;
	{
	.reg .b32 %temp; 
	mov.b64 	{%r2502, %temp}, %fd7587;
	}
	{
	.reg .b32 %temp; 
	mov.b64 	{%temp, %r2503}, %fd7587;
	}
	add.s32 	%r2504, %r2503, -1048576;
	mov.b64 	%fd7587, {%r2502, %r2504};
	add.s32 	%r7122, %r7122, 1;
$L__BB1_447:
	add.f64 	%fd2362, %fd7587, 0dBFF0000000000000;
	add.f64 	%fd2363, %fd7587, 0d3FF0000000000000;
	rcp.approx.ftz.f64 	%fd2364, %fd2363;
	neg.f64 	%fd2365, %fd2363;
	fma.rn.f64 	%fd2366, %fd2365, %fd2364, 0d3FF0000000000000;
	fma.rn.f64 	%fd2367, %fd2366, %fd2366, %fd2366;
	fma.rn.f64 	%fd2368, %fd2367, %fd2364, %fd2364;
	mul.f64 	%fd2369, %fd2362, %fd2368;
	fma.rn.f64 	%fd2370, %fd2362, %fd2368, %fd2369;
	mul.f64 	%fd2371, %fd2370, %fd2370;
	fma.rn.f64 	%fd2372, %fd2371, 0d3EB1380B3AE80F1E, 0d3ED0EE258B7A8B04;
	fma.rn.f64 	%fd2373, %fd2372, %fd2371, 0d3EF3B2669F02676F;
	fma.rn.f64 	%fd2374, %fd2373, %fd2371, 0d3F1745CBA9AB0956;
	fma.rn.f64 	%fd2375, %fd2374, %fd2371, 0d3F3C71C72D1B5154;
	fma.rn.f64 	%fd2376, %fd2375, %fd2371, 0d3F624924923BE72D;
	fma.rn.f64 	%fd2377, %fd2376, %fd2371, 0d3F8999999999A3C4;
	fma.rn.f64 	%fd2378, %fd2377, %fd2371, 0d3FB5555555555554;
	sub.f64 	%fd2379, %fd2362, %fd2370;
	add.f64 	%fd2380, %fd2379, %fd2379;
	neg.f64 	%fd2381, %fd2370;
	fma.rn.f64 	%fd2382, %fd2381, %fd2362, %fd2380;
	mul.f64 	%fd2383, %fd2368, %fd2382;
	mul.f64 	%fd2384, %fd2371, %fd2378;
	fma.rn.f64 	%fd2385, %fd2384, %fd2370, %fd2383;
	xor.b32  	%r2505, %r7122, -2147483648;
	mov.b32 	%r2506, 1127219200;
	mov.b64 	%fd2386, {%r2505, %r2506};
	sub.f64 	%fd2387, %fd2386, %fd1;
	fma.rn.f64 	%fd2388, %fd2387, 0d3FE62E42FEFA39EF, %fd2370;
	fma.rn.f64 	%fd2389, %fd2387, 0dBFE62E42FEFA39EF, %fd2388;
	sub.f64 	%fd2390, %fd2389, %fd2370;
	sub.f64 	%fd2391, %fd2385, %fd2390;
	fma.rn.f64 	%fd2392, %fd2387, 0d3C7ABC9E3B39803F, %fd2391;
	add.f64 	%fd7588, %fd2388, %fd2392;
	bra.uni 	$L__BB1_449;
$L__BB1_448:
	fma.rn.f64 	%fd2361, %fd7586, 0d7FF0000000000000, 0d7FF0000000000000;
	{
	.reg .b32 %temp; 
	mov.b64 	{%temp, %r2497}, %fd7586;
	}
	and.b32  	%r2498, %r2497, 2147483647;
	setp.eq.s32 	%p430, %r2498, 0;
	selp.f64 	%fd7588, 0dFFF0000000000000, %fd2361, %p430;
$L__BB1_449:
	sub.f64 	%fd2393, %fd7584, %fd7588;
	add.f64 	%fd7589, %fd7589, %fd2393;
$L__BB1_450:
	add.s64 	%rd5182, %rd5182, 1;
	setp.ne.s64 	%p432, %rd5182, %rd42;
	@%p432 bra 	$L__BB1_425;
$L__BB1_451:
	setp.eq.s32 	%p433, %r1846, 0;
	st.local.f64 	[%rd334+8], %fd7589;
	@%p433 bra 	$L__BB1_465;
	setp.lt.u64 	%p434, %rd48, 15;
	mul.lo.s64 	%rd338, %rd5189, %rd42;
	mov.b64 	%rd5185, 0;
	@%p434 bra 	$L__BB1_455;
	mov.b64 	%rd5183, 0;
$L__BB1_454:
	.pragma "nounroll";
	add.s64 	%rd2173, %rd31, %rd5183;
	ld.local.v4.b32 	{%r2507, %r2508, %r2509, %r2510}, [%rd2173+160];
	bfe.u32 	%r2511, %r2510, 24, 8;
	cvt.u16.u32 	%rs962, %r2511;
	bfe.u32 	%r2512, %r2510, 16, 8;
	cvt.u16.u32 	%rs963, %r2512;
	bfe.u32 	%r2513, %r2510, 8, 8;
	cvt.u16.u32 	%rs964, %r2513;
	bfe.u32 	%r2514, %r2510, 0, 8;
	cvt.u16.u32 	%rs965, %r2514;
	bfe.u32 	%r2515, %r2509, 24, 8;
	cvt.u16.u32 	%rs966, %r2515;
	bfe.u32 	%r2516, %r2509, 16, 8;
	cvt.u16.u32 	%rs967, %r2516;
	bfe.u32 	%r2517, %r2509, 8, 8;
	cvt.u16.u32 	%rs968, %r2517;
	bfe.u32 	%r2518, %r2509, 0, 8;
	cvt.u16.u32 	%rs969, %r2518;
	bfe.u32 	%r2519, %r2508, 24, 8;
	cvt.u16.u32 	%rs970, %r2519;
	bfe.u32 	%r2520, %r2508, 16, 8;
	cvt.u16.u32 	%rs971, %r2520;
	bfe.u32 	%r2521, %r2508, 8, 8;
	cvt.u16.u32 	%rs972, %r2521;
	bfe.u32 	%r2522, %r2508, 0, 8;
	cvt.u16.u32 	%rs973, %r2522;
	bfe.u32 	%r2523, %r2507, 24, 8;
	cvt.u16.u32 	%rs974, %r2523;
	bfe.u32 	%r2524, %r2507, 16, 8;
	cvt.u16.u32 	%rs975, %r2524;
	bfe.u32 	%r2525, %r2507, 8, 8;
	cvt.u16.u32 	%rs976, %r2525;
	bfe.u32 	%r2526, %r2507, 0, 8;
	cvt.u16.u32 	%rs977, %r2526;
	and.b16  	%rs978, %rs977, 255;
	and.b16  	%rs979, %rs976, 255;
	and.b16  	%rs980, %rs975, 255;
	and.b16  	%rs981, %rs974, 255;
	and.b16  	%rs982, %rs973, 255;
	and.b16  	%rs983, %rs972, 255;
	and.b16  	%rs984, %rs971, 255;
	and.b16  	%rs985, %rs970, 255;
	and.b16  	%rs986, %rs969, 255;
	and.b16  	%rs987, %rs968, 255;
	and.b16  	%rs988, %rs967, 255;
	and.b16  	%rs989, %rs966, 255;
	and.b16  	%rs990, %rs965, 255;
	and.b16  	%rs991, %rs964, 255;
	and.b16  	%rs992, %rs963, 255;
	and.b16  	%rs993, %rs962, 255;
	cvt.rn.f64.u16 	%fd2394, %rs978;
	add.s64 	%rd2174, %rd5183, %rd338;
	shl.b64 	%rd2175, %rd2174, 3;
	add.s64 	%rd2176, %rd20, %rd2175;
	st.local.f64 	[%rd2176], %fd2394;
	cvt.rn.f64.u16 	%fd2395, %rs979;
	st.local.f64 	[%rd2176+8], %fd2395;
	cvt.rn.f64.u16 	%fd2396, %rs980;
	st.local.f64 	[%rd2176+16], %fd2396;
	cvt.rn.f64.u16 	%fd2397, %rs981;
	st.local.f64 	[%rd2176+24], %fd2397;
	cvt.rn.f64.u16 	%fd2398, %rs982;
	st.local.f64 	[%rd2176+32], %fd2398;
	cvt.rn.f64.u16 	%fd2399, %rs983;
	st.local.f64 	[%rd2176+40], %fd2399;
	cvt.rn.f64.u16 	%fd2400, %rs984;
	st.local.f64 	[%rd2176+48], %fd2400;
	cvt.rn.f64.u16 	%fd2401, %rs985;
	st.local.f64 	[%rd2176+56], %fd2401;
	cvt.rn.f64.u16 	%fd2402, %rs986;
	st.local.f64 	[%rd2176+64], %fd2402;
	cvt.rn.f64.u16 	%fd2403, %rs987;
	st.local.f64 	[%rd2176+72], %fd2403;
	cvt.rn.f64.u16 	%fd2404, %rs988;
	st.local.f64 	[%rd2176+80], %fd2404;
	cvt.rn.f64.u16 	%fd2405, %rs989;
	st.local.f64 	[%rd2176+88], %fd2405;
	cvt.rn.f64.u16 	%fd2406, %rs990;
	st.local.f64 	[%rd2176+96], %fd2406;
	cvt.rn.f64.u16 	%fd2407, %rs991;
	st.local.f64 	[%rd2176+104], %fd2407;
	cvt.rn.f64.u16 	%fd2408, %rs992;
	st.local.f64 	[%rd2176+112], %fd2408;
	cvt.rn.f64.u16 	%fd2409, %rs993;
	st.local.f64 	[%rd2176+120], %fd2409;
	add.s64 	%rd5183, %rd5183, 16;
	setp.ne.s64 	%p435, %rd5183, %rd54;
	mov.u64 	%rd5185, %rd54;
	@%p435 bra 	$L__BB1_454;
$L__BB1_455:
	setp.eq.s32 	%p436, %r25, 0;
	@%p436 bra 	$L__BB1_465;
	setp.lt.u64 	%p437, %rd49, 7;
	@%p437 bra 	$L__BB1_458;
	add.s64 	%rd2177, %rd31, %rd5185;
	ld.local.u8 	%rs994, [%rd2177+160];
	cvt.rn.f64.u16 	%fd2410, %rs994;
	add.s64 	%rd2178, %rd5185, %rd338;
	shl.b64 	%rd2179, %rd2178, 3;
	add.s64 	%rd2180, %rd20, %rd2179;
	st.local.f64 	[%rd2180], %fd2410;
	ld.local.u8 	%rs995, [%rd2177+161];
	cvt.rn.f64.u16 	%fd2411, %rs995;
	st.local.f64 	[%rd2180+8], %fd2411;
	ld.local.u8 	%rs996, [%rd2177+162];
	cvt.rn.f64.u16 	%fd2412, %rs996;
	st.local.f64 	[%rd2180+16], %fd2412;
	ld.local.u8 	%rs997, [%rd2177+163];
	cvt.rn.f64.u16 	%fd2413, %rs997;
	st.local.f64 	[%rd2180+24], %fd2413;
	ld.local.u8 	%rs998, [%rd2177+164];
	cvt.rn.f64.u16 	%fd2414, %rs998;
	st.local.f64 	[%rd2180+32], %fd2414;
	ld.local.u8 	%rs999, [%rd2177+165];
	cvt.rn.f64.u16 	%fd2415, %rs999;
	st.local.f64 	[%rd2180+40], %fd2415;
	ld.local.u8 	%rs1000, [%rd2177+166];
	cvt.rn.f64.u16 	%fd2416, %rs1000;
	st.local.f64 	[%rd2180+48], %fd2416;
	ld.local.u8 	%rs1001, [%rd2177+167];
	cvt.rn.f64.u16 	%fd2417, %rs1001;
	st.local.f64 	[%rd2180+56], %fd2417;
	add.s64 	%rd5185, %rd5185, 8;
$L__BB1_458:
	setp.eq.s64 	%p438, %rd55, 0;
	@%p438 bra 	$L__BB1_465;
	setp.lt.u64 	%p439, %rd50, 3;
	@%p439 bra 	$L__BB1_461;
	add.s64 	%rd2181, %rd31, %rd5185;
	ld.local.u8 	%rs1002, [%rd2181+160];
	cvt.rn.f64.u16 	%fd2418, %rs1002;
	add.s64 	%rd2182, %rd5185, %rd338;
	shl.b64 	%rd2183, %rd2182, 3;
	add.s64 	%rd2184, %rd20, %rd2183;
	st.local.f64 	[%rd2184], %fd2418;
	ld.local.u8 	%rs1003, [%rd2181+161];
	cvt.rn.f64.u16 	%fd2419, %rs1003;
	st.local.f64 	[%rd2184+8], %fd2419;
	ld.local.u8 	%rs1004, [%rd2181+162];
	cvt.rn.f64.u16 	%fd2420, %rs1004;
	st.local.f64 	[%rd2184+16], %fd2420;
	ld.local.u8 	%rs1005, [%rd2181+163];
	cvt.rn.f64.u16 	%fd2421, %rs1005;
	st.local.f64 	[%rd2184+24], %fd2421;
	add.s64 	%rd5185, %rd5185, 4;
$L__BB1_461:
	setp.eq.s64 	%p440, %rd56, 0;
	@%p440 bra 	$L__BB1_465;
	setp.eq.s64 	%p441, %rd56, 1;
	add.s64 	%rd346, %rd31, %rd5185;
	ld.local.u8 	%rs1006, [%rd346+160];
	cvt.rn.f64.u16 	%fd2422, %rs1006;
	add.s64 	%rd2185, %rd5185, %rd338;
	shl.b64 	%rd2186, %rd2185, 3;
	add.s64 	%rd347, %rd20, %rd2186;
	st.local.f64 	[%rd347], %fd2422;
	@%p441 bra 	$L__BB1_465;
	setp.eq.s64 	%p442, %rd56, 2;
	ld.local.u8 	%rs1007, [%rd346+161];
	cvt.rn.f64.u16 	%fd2423, %rs1007;
	st.local.f64 	[%rd347+8], %fd2423;
	@%p442 bra 	$L__BB1_465;
	ld.local.u8 	%rs1008, [%rd346+162];
	cvt.rn.f64.u16 	%fd2424, %rs1008;
	st.local.f64 	[%rd347+16], %fd2424;
$L__BB1_465:
	st.local.f64 	[%rd334+16], %fd7646;
	setp.eq.s64 	%p443, %rd5189, 0;
	mov.f64 	%fd7597, 0d0000000000000000;
	mov.b64 	%rd5188, 1;
	@%p443 bra 	$L__BB1_475;
	add.s64 	%rd2189, %rd5189, 1;
	and.b64  	%rd348, %rd2189, -2;
	mov.f64 	%fd7597, 0d0000000000000000;
	mov.b64 	%rd5187, 0;
$L__BB1_467:
	shl.b64 	%rd2190, %rd5187, 5;
	add.s64 	%rd350, %rd21, %rd2190;
	ld.local.f64 	%fd215, [%rd350+8];
	neg.f64 	%fd2428, %fd215;
	fma.rn.f64 	%fd2429, %fd215, 0dBFF71547652B82FE, 0d4338000000000000;
	{
	.reg .b32 %temp; 
	mov.b64 	{%r232, %temp}, %fd2429;
	}
	mov.f64 	%fd2430, 0dC338000000000000;
	add.rn.f64 	%fd2431, %fd2429, %fd2430;
	fma.rn.f64 	%fd2432, %fd2431, 0dBFE62E42FEFA39EF, %fd2428;
	fma.rn.f64 	%fd2433, %fd2431, 0dBC7ABC9E3B39803F, %fd2432;
	fma.rn.f64 	%fd2434, %fd2433, 0d3E5ADE1569CE2BDF, 0d3E928AF3FCA213EA;
	fma.rn.f64 	%fd2435, %fd2434, %fd2433, 0d3EC71DEE62401315;
	fma.rn.f64 	%fd2436, %fd2435, %fd2433, 0d3EFA01997C89EB71;
	fma.rn.f64 	%fd2437, %fd2436, %fd2433, 0d3F2A01A014761F65;
	fma.rn.f64 	%fd2438, %fd2437, %fd2433, 0d3F56C16C1852B7AF;
	fma.rn.f64 	%fd2439, %fd2438, %fd2433, 0d3F81111111122322;
	fma.rn.f64 	%fd2440, %fd2439, %fd2433, 0d3FA55555555502A1;
	fma.rn.f64 	%fd2441, %fd2440, %fd2433, 0d3FC5555555555511;
	fma.rn.f64 	%fd2442, %fd2441, %fd2433, 0d3FE000000000000B;
	fma.rn.f64 	%fd2443, %fd2442, %fd2433, 0d3FF0000000000000;
	fma.rn.f64 	%fd2444, %fd2443, %fd2433, 0d3FF0000000000000;
	{
	.reg .b32 %temp; 
	mov.b64 	{%r233, %temp}, %fd2444;
	}
	{
	.reg .b32 %temp; 
	mov.b64 	{%temp, %r234}, %fd2444;
	}
	shl.b32 	%r2527, %r232, 20;
	add.s32 	%r2528, %r2527, %r234;
	mov.b64 	%fd7592, {%r233, %r2528};
	{
	.reg .b32 %temp; 
	mov.b64 	{%temp, %r2529}, %fd2428;
	}
	mov.b32 	%f130, %r2529;
	abs.f32 	%f16, %f130;
	setp.lt.f32 	%p444, %f16, 0f4086232B;
	@%p444 bra 	$L__BB1_470;
	setp.gt.f64 	%p445, %fd215, 0d0000000000000000;
	mov.f64 	%fd2445, 0d7FF0000000000000;
	sub.f64 	%fd2446, %fd2445, %fd215;
	selp.f64 	%fd7592, 0d0000000000000000, %fd2446, %p445;
	setp.geu.f32 	%p446, %f16, 0f40874800;
	@%p446 bra 	$L__BB1_470;
	shr.u32 	%r2530, %r232, 31;
	add.s32 	%r2531, %r232, %r2530;
	shr.s32 	%r2532, %r2531, 1;
	shl.b32 	%r2533, %r2532, 20;
	add.s32 	%r2534, %r234, %r2533;
	mov.b64 	%fd2447, {%r233, %r2534};
	sub.s32 	%r2535, %r232, %r2532;
	shl.b32 	%r2536, %r2535, 20;
	add.s32 	%r2537, %r2536, 1072693248;
	mov.b32 	%r2538, 0;
	mov.b64 	%fd2448, {%r2538, %r2537};
	mul.f64 	%fd7592, %fd2448, %fd2447;
$L__BB1_470:
	add.f64 	%fd220, %fd7597, %fd7592;
	ld.local.f64 	%fd221, [%rd350+40];
	neg.f64 	%fd2449, %fd221;
	fma.rn.f64 	%fd2450, %fd221, 0dBFF71547652B82FE, 0d4338000000000000;
	{
	.reg .b32 %temp; 
	mov.b64 	{%r235, %temp}, %fd2450;
	}
	mov.f64 	%fd2451, 0dC338000000000000;
	add.rn.f64 	%fd2452, %fd2450, %fd2451;
	fma.rn.f64 	%fd2453, %fd2452, 0dBFE62E42FEFA39EF, %fd2449;
	fma.rn.f64 	%fd2454, %fd2452, 0dBC7ABC9E3B39803F, %fd2453;
	fma.rn.f64 	%fd2455, %fd2454, 0d3E5ADE1569CE2BDF, 0d3E928AF3FCA213EA;
	fma.rn.f64 	%fd2456, %fd2455, %fd2454, 0d3EC71DEE62401315;
	fma.rn.f64 	%fd2457, %fd2456, %fd2454, 0d3EFA01997C89EB71;
	fma.rn.f64 	%fd2458, %fd2457, %fd2454, 0d3F2A01A014761F65;
	fma.rn.f64 	%fd2459, %fd2458, %fd2454, 0d3F56C16C1852B7AF;
	fma.rn.f64 	%fd2460, %fd2459, %fd2454, 0d3F81111111122322;
	fma.rn.f64 	%fd2461, %fd2460, %fd2454, 0d3FA55555555502A1;
	fma.rn.f64 	%fd2462, %fd2461, %fd2454, 0d3FC5555555555511;
	fma.rn.f64 	%fd2463, %fd2462, %fd2454, 0d3FE000000000000B;
	fma.rn.f64 	%fd2464, %fd2463, %fd2454, 0d3FF0000000000000;
	fma.rn.f64 	%fd2465, %fd2464, %fd2454, 0d3FF0000000000000;
	{
	.reg .b32 %temp; 
	mov.b64 	{%r236, %temp}, %fd2465;
	}
	{
	.reg .b32 %temp; 
	mov.b64 	{%temp, %r237}, %fd2465;
	}
	shl.b32 	%r2539, %r235, 20;
	add.s32 	%r2540, %r2539, %r237;
	mov.b64 	%fd7593, {%r236, %r2540};
	{
	.reg .b32 %temp; 
	mov.b64 	{%temp, %r2541}, %fd2449;
	}
	mov.b32 	%f131, %r2541;
	abs.f32 	%f17, %f131;
	setp.lt.f32 	%p447, %f17, 0f4086232B;
	@%p447 bra 	$L__BB1_473;
	setp.gt.f64 	%p448, %fd221, 0d0000000000000000;
	mov.f64 	%fd2466, 0d7FF0000000000000;
	sub.f64 	%fd2467, %fd2466, %fd221;
	selp.f64 	%fd7593, 0d0000000000000000, %fd2467, %p448;
	setp.geu.f32 	%p449, %f17, 0f40874800;
	@%p449 bra 	$L__BB1_473;
	shr.u32 	%r2542, %r235, 31;
	add.s32 	%r2543, %r235, %r2542;
	shr.s32 	%r2544, %r2543, 1;
	shl.b32 	%r2545, %r2544, 20;
	add.s32 	%r2546, %r237, %r2545;
	mov.b64 	%fd2468, {%r236, %r2546};
	sub.s32 	%r2547, %r235, %r2544;
	shl.b32 	%r2548, %r2547, 20;
	add.s32 	%r2549, %r2548, 1072693248;
	mov.b32 	%r2550, 0;
	mov.b64 	%fd2469, {%r2550, %r2549};
	mul.f64 	%fd7593, %fd2469, %fd2468;
$L__BB1_473:
	add.f64 	%fd7597, %fd220, %fd7593;
	add.s64 	%rd5187, %rd5187, 2;
	setp.ne.s64 	%p450, %rd5187, %rd348;
	@%p450 bra 	$L__BB1_467;
	shl.b64 	%rd2191, %rd348, 2;
	or.b64  	%rd5188, %rd2191, 1;
$L__BB1_475:
	and.b64  	%rd2192, %rd5189, 1;
	setp.eq.b64 	%p451, %rd2192, 1;
	@%p451 bra 	$L__BB1_480;
	shl.b64 	%rd2193, %rd5188, 3;
	add.s64 	%rd2194, %rd21, %rd2193;
	ld.local.f64 	%fd229, [%rd2194];
	neg.f64 	%fd2470, %fd229;
	fma.rn.f64 	%fd2471, %fd229, 0dBFF71547652B82FE, 0d4338000000000000;
	{
	.reg .b32 %temp; 
	mov.b64 	{%r238, %temp}, %fd2471;
	}
	mov.f64 	%fd2472, 0dC338000000000000;
	add.rn.f64 	%fd2473, %fd2471, %fd2472;
	fma.rn.f64 	%fd2474, %fd2473, 0dBFE62E42FEFA39EF, %fd2470;
	fma.rn.f64 	%fd2475, %fd2473, 0dBC7ABC9E3B39803F, %fd2474;
	fma.rn.f64 	%fd2476, %fd2475, 0d3E5ADE1569CE2BDF, 0d3E928AF3FCA213EA;
	fma.rn.f64 	%fd2477, %fd2476, %fd2475, 0d3EC71DEE62401315;
	fma.rn.f64 	%fd2478, %fd2477, %fd2475, 0d3EFA01997C89EB71;
	fma.rn.f64 	%fd2479, %fd2478, %fd2475, 0d3F2A01A014761F65;
	fma.rn.f64 	%fd2480, %fd2479, %fd2475, 0d3F56C16C1852B7AF;
	fma.rn.f64 	%fd2481, %fd2480, %fd2475, 0d3F81111111122322;
	fma.rn.f64 	%fd2482, %fd2481, %fd2475, 0d3FA55555555502A1;
	fma.rn.f64 	%fd2483, %fd2482, %fd2475, 0d3FC5555555555511;
	fma.rn.f64 	%fd2484, %fd2483, %fd2475, 0d3FE000000000000B;
	fma.rn.f64 	%fd2485, %fd2484, %fd2475, 0d3FF0000000000000;
	fma.rn.f64 	%fd2486, %fd2485, %fd2475, 0d3FF0000000000000;
	{
	.reg .b32 %temp; 
	mov.b64 	{%r239, %temp}, %fd2486;
	}
	{
	.reg .b32 %temp; 
	mov.b64 	{%temp, %r240}, %fd2486;
	}
	shl.b32 	%r2551, %r238, 20;
	add.s32 	%r2552, %r2551, %r240;
	mov.b64 	%fd7596, {%r239, %r2552};
	{
	.reg .b32 %temp; 
	mov.b64 	{%temp, %r2553}, %fd2470;
	}
	mov.b32 	%f132, %r2553;
	abs.f32 	%f18, %f132;
	setp.lt.f32 	%p452, %f18, 0f4086232B;
	@%p452 bra 	$L__BB1_479;
	setp.gt.f64 	%p453, %fd229, 0d0000000000000000;
	mov.f64 	%fd2487, 0d7FF0000000000000;
	sub.f64 	%fd2488, %fd2487, %fd229;
	selp.f64 	%fd7596, 0d0000000000000000, %fd2488, %p453;
	setp.geu.f32 	%p454, %f18, 0f40874800;
	@%p454 bra 	$L__BB1_479;
	shr.u32 	%r2554, %r238, 31;
	add.s32 	%r2555, %r238, %r2554;
	shr.s32 	%r2556, %r2555, 1;
	shl.b32 	%r2557, %r2556, 20;
	add.s32 	%r2558, %r240, %r2557;
	mov.b64 	%fd2489, {%r239, %r2558};
	sub.s32 	%r2559, %r238, %r2556;
	shl.b32 	%r2560, %r2559, 20;
	add.s32 	%r2561, %r2560, 1072693248;
	mov.b32 	%r2562, 0;
	mov.b64 	%fd2490, {%r2562, %r2561};
	mul.f64 	%fd7596, %fd2490, %fd2489;
$L__BB1_479:
	add.f64 	%fd7597, %fd7597, %fd7596;
$L__BB1_480:
	setp.eq.s64 	%p455, %rd44, 0;
	{ // callseq 4, 0
	.param .b64 param0;
	st.param.f64 	[param0], 0d4000000000000000;
	.param .b64 param1;
	st.param.f64 	[param1], %fd1516;
	.param .b64 retval0;
	call.uni (retval0), 
	__internal_accurate_pow, 
	(
	param0, 
	param1
	);
	ld.param.f64 	%fd2491, [retval0];
	} // callseq 4
	neg.f64 	%fd2493, %fd2491;
	selp.f64 	%fd2494, %fd2493, %fd2491, %p1;
	selp.f64 	%fd2495, 0dFFF8000000000000, %fd2494, %p2;
	selp.f64 	%fd2496, 0d3FF0000000000000, %fd2495, %p455;
	mul.f64 	%fd7603, %fd7643, %fd2496;
	add.f64 	%fd2497, %fd7597, %fd7603;
	setp.gt.f64 	%p456, %fd2497, 0d37A16C262777579C;
	div.rn.f64 	%fd2498, %fd7597, %fd2497;
	selp.f64 	%fd2499, %fd2498, 0d3FF0000000000000, %p456;
	st.local.f64 	[%rd334+24], %fd2499;
	add.s64 	%rd5189, %rd5189, 1;
	cvt.rn.f64.u64 	%fd7602, %rd5189;
	setp.gt.f64 	%p457, %fd2499, %fd1492;
	setp.eq.s64 	%p458, %rd5189, %rd41;
	or.pred  	%p459, %p457, %p458;
	@%p459 bra 	$L__BB1_705;
$L__BB1_481:
	add.s32 	%r2563, %r7106, -1;
	cvt.u64.u32 	%rd356, %r2563;
	setp.eq.s32 	%p460, %r2563, 0;
	@%p460 bra 	$L__BB1_489;
	add.s64 	%rd357, %rd31, 304;
	cvt.u32.u64 	%r2564, %rd356;
	setp.lt.u32 	%p461, %r2564, 4;
	mov.b64 	%rd5191, 0;
	@%p461 bra 	$L__BB1_485;
	and.b64  	%rd5191, %rd356, 2147483644;
	ld.local.u32 	%r7123, [%rd357];
	mov.b64 	%rd5190, 0;
$L__BB1_484:
	shl.b64 	%rd2198, %rd5190, 2;
	add.s64 	%rd2199, %rd357, %rd2198;
	ld.local.u32 	%r2565, [%rd2199+4];
	sub.s32 	%r2566, %r2565, %r7123;
	ld.local.v2.u32 	{%r2567, %r2568}, [%rd2199+8];
	sub.s32 	%r2569, %r2567, %r2565;
	sub.s32 	%r2570, %r2568, %r2567;
	add.s64 	%rd5190, %rd5190, 4;
	ld.local.u32 	%r7123, [%rd2199+16];
	sub.s32 	%r2571, %r7123, %r2568;
	st.local.v4.u32 	[%rd2199+64], {%r2566, %r2569, %r2570, %r2571};
	setp.ne.s64 	%p462, %rd5190, %rd5191;
	@%p462 bra 	$L__BB1_484;
$L__BB1_485:
	cvt.u32.u64 	%r2572, %rd356;
	and.b32  	%r244, %r2572, 3;
	setp.eq.s32 	%p463, %r244, 0;
	@%p463 bra 	$L__BB1_489;
	shl.b64 	%rd2200, %rd5191, 2;
	add.s64 	%rd362, %rd357, %rd2200;
	ld.local.u32 	%r245, [%rd362+4];
	ld.local.u32 	%r2573, [%rd362];
	sub.s32 	%r2574, %r245, %r2573;
	st.local.u32 	[%rd362+64], %r2574;
	setp.eq.s32 	%p464, %r244, 1;
	@%p464 bra 	$L__BB1_489;
	ld.local.u32 	%r246, [%rd362+8];
	sub.s32 	%r2575, %r246, %r245;
	st.local.u32 	[%rd362+68], %r2575;
	setp.eq.s32 	%p465, %r244, 2;
	@%p465 bra 	$L__BB1_489;
	ld.local.u32 	%r2576, [%rd362+12];
	sub.s32 	%r2577, %r2576, %r246;
	st.local.u32 	[%rd362+72], %r2577;
$L__BB1_489:
	shl.b64 	%rd2201, %rd356, 2;
	add.s64 	%rd363, %rd31, %rd2201;
	mov.b32 	%r2578, 0;
	st.local.u32 	[%rd363+368], %r2578;
	st.local.u32 	[%rd363+432], %r2578;
	@%p312 bra 	$L__BB1_497;
	add.s64 	%rd364, %rd209, -1;
	and.b64  	%rd365, %rd364, 3;
	add.s32 	%r2579, %r7106, -2;
	setp.lt.u32 	%p467, %r2579, 3;
	mov.b64 	%rd5192, 1;
	@%p467 bra 	$L__BB1_493;
	and.b64  	%rd366, %rd364, -4;
	mov.b64 	%rd5193, 1;
$L__BB1_492:
	sub.s64 	%rd2204, %rd209, %rd5193;
	shl.b64 	%rd2205, %rd2204, 2;
	add.s64 	%rd2206, %rd31, %rd2205;
	ld.local.u32 	%r2580, [%rd2206+432];
	ld.local.u32 	%r2581, [%rd2206+364];
	add.s32 	%r2582, %r2581, %r2580;
	st.local.u32 	[%rd2206+428], %r2582;
	ld.local.u32 	%r2583, [%rd2206+360];
	add.s32 	%r2584, %r2583, %r2582;
	st.local.u32 	[%rd2206+424], %r2584;
	ld.local.u32 	%r2585, [%rd2206+356];
	add.s32 	%r2586, %r2585, %r2584;
	st.local.u32 	[%rd2206+420], %r2586;
	ld.local.u32 	%r2587, [%rd2206+352];
	add.s32 	%r2588, %r2587, %r2586;
	st.local.u32 	[%rd2206+416], %r2588;
	add.s64 	%rd5192, %rd5193, 4;
	add.s64 	%rd2207, %rd5193, 3;
	setp.eq.s64 	%p468, %rd2207, %rd366;
	mov.u64 	%rd5193, %rd5192;
	@%p468 bra 	$L__BB1_493;
	bra.uni 	$L__BB1_492;
$L__BB1_493:
	setp.eq.s64 	%p469, %rd365, 0;
	@%p469 bra 	$L__BB1_497;
	sub.s64 	%rd2208, %rd209, %rd5192;
	shl.b64 	%rd2209, %rd2208, 2;
	add.s64 	%rd368, %rd31, %rd2209;
	ld.local.u32 	%r2589, [%rd368+432];
	ld.local.u32 	%r2590, [%rd368+364];
	add.s32 	%r247, %r2590, %r2589;
	st.local.u32 	[%rd368+428], %r247;
	setp.eq.s64 	%p470, %rd365, 1;
	@%p470 bra 	$L__BB1_497;
	ld.local.u32 	%r2591, [%rd368+360];
	add.s32 	%r248, %r2591, %r247;
	st.local.u32 	[%rd368+424], %r248;
	setp.eq.s64 	%p471, %rd365, 2;
	@%p471 bra 	$L__BB1_497;
	ld.local.u32 	%r2592, [%rd368+356];
	add.s32 	%r2593, %r2592, %r248;
	st.local.u32 	[%rd368+420], %r2593;
$L__BB1_497:
	ld.local.u32 	%r2594, [%rd31+432];
	setp.lt.s32 	%p472, %r2594, 2;
	@%p472 bra 	$L__BB1_703;
	max.u64 	%rd2210, %rd356, 1;
	add.s64 	%rd369, %rd209, -1;
	and.b32  	%r249, %r7106, 7;
	add.s64 	%rd370, %rd209, 1;
	and.b64  	%rd371, %rd209, 2147483632;
	add.s32 	%r250, %r172, -1;
	add.s32 	%r251, %r249, -1;
	and.b64  	%rd372, %rd209, 2147483644;
	and.b64  	%rd373, %rd2210, 3;
	and.b64  	%rd374, %rd2210, 2147483644;
	and.b64  	%rd375, %rd369, 3;
	add.s32 	%r252, %r7106, -2;
	and.b64  	%rd376, %rd369, -4;
	bra.uni 	$L__BB1_504;
$L__BB1_499:
	setp.eq.s64 	%p625, %rd375, 0;
	@%p625 bra 	$L__BB1_503;
	setp.eq.s64 	%p626, %rd375, 1;
	sub.s64 	%rd2479, %rd209, %rd5194;
	shl.b64 	%rd2480, %rd2479, 2;
	add.s64 	%rd380, %rd31, %rd2480;
	ld.local.u32 	%r2833, [%rd380+432];
	ld.local.u32 	%r2834, [%rd380+364];
	add.s32 	%r253, %r2834, %r2833;
	st.local.u32 	[%rd380+428], %r253;
	@%p626 bra 	$L__BB1_503;
	setp.eq.s64 	%p627, %rd375, 2;
	ld.local.u32 	%r2835, [%rd380+360];
	add.s32 	%r254, %r2835, %r253;
	st.local.u32 	[%rd380+424], %r254;
	@%p627 bra 	$L__BB1_503;
	ld.local.u32 	%r2836, [%rd380+356];
	add.s32 	%r2837, %r2836, %r254;
	st.local.u32 	[%rd380+420], %r2837;
$L__BB1_503:
	ld.local.u32 	%r2838, [%rd31+432];
	setp.lt.s32 	%p628, %r2838, 2;
	@%p628 bra 	$L__BB1_703;
$L__BB1_504:
	cvt.u32.u64 	%r2596, %rd356;
	setp.eq.s32 	%p473, %r2596, 0;
	mov.b32 	%r7124, 0;
	@%p473 bra 	$L__BB1_509;
	mov.u64 	%rd5196, %rd356;
$L__BB1_506:
	shl.b64 	%rd2211, %rd5196, 2;
	add.s64 	%rd2212, %rd31, %rd2211;
	ld.local.u32 	%r2597, [%rd2212+432];
	setp.lt.s32 	%p474, %r2597, 2;
	@%p474 bra 	$L__BB1_508;
	cvt.u32.u64 	%r7124, %rd5196;
	bra.uni 	$L__BB1_509;
$L__BB1_508:
	add.s64 	%rd5196, %rd5196, -1;
	setp.ne.s64 	%p475, %rd5196, 0;
	@%p475 bra 	$L__BB1_506;
$L__BB1_509:
	mul.wide.s32 	%rd2213, %r7124, 4;
	add.s64 	%rd2214, %rd31, %rd2213;
	ld.local.u32 	%r2599, [%rd2214+304];
	add.s32 	%r257, %r2599, 1;
	st.local.u32 	[%rd2214+304], %r257;
	add.s32 	%r258, %r7124, 1;
	setp.ge.u32 	%p476, %r258, %r7106;
	@%p476 bra 	$L__BB1_512;
	cvt.s64.s32 	%rd5197, %r258;
$L__BB1_511:
	shl.b64 	%rd2215, %rd5197, 2;
	add.s64 	%rd2216, %rd31, %rd2215;
	st.local.u32 	[%rd2216+304], %r257;
	add.s64 	%rd5197, %rd5197, 1;
	setp.lt.u64 	%p477, %rd5197, %rd209;
	@%p477 bra 	$L__BB1_511;
$L__BB1_512:
	setp.lt.u64 	%p478, %rd369, 15;
	mov.b64 	%rd5204, 0;
	mov.u64 	%rd5209, %rd234;
	@%p478 bra 	$L__BB1_515;
	mov.b64 	%rd5198, 0;
	mov.u64 	%rd5209, %rd234;
$L__BB1_514:
	.pragma "nounroll";
	shl.b64 	%rd2220, %rd5198, 2;
	add.s64 	%rd2221, %rd31, %rd2220;
	ld.local.v4.u32 	{%r2600, %r2601, %r2602, %r2603}, [%rd2221+304];
	cvt.s64.s32 	%rd2222, %r2600;
	cvt.s64.s32 	%rd2223, %r2601;
	add.s64 	%rd2224, %rd2222, %rd2223;
	cvt.s64.s32 	%rd2225, %r2602;
	add.s64 	%rd2226, %rd2224, %rd2225;
	cvt.s64.s32 	%rd2227, %r2603;
	add.s64 	%rd2228, %rd2226, %rd2227;
	ld.local.v4.u32 	{%r2604, %r2605, %r2606, %r2607}, [%rd2221+320];
	cvt.s64.s32 	%rd2229, %r2604;
	add.s64 	%rd2230, %rd2228, %rd2229;
	cvt.s64.s32 	%rd2231, %r2605;
	add.s64 	%rd2232, %rd2230, %rd2231;
	cvt.s64.s32 	%rd2233, %r2606;
	add.s64 	%rd2234, %rd2232, %rd2233;
	cvt.s64.s32 	%rd2235, %r2607;
	add.s64 	%rd2236, %rd2234, %rd2235;
	ld.local.v4.u32 	{%r2608, %r2609, %r2610, %r2611}, [%rd2221+336];
	cvt.s64.s32 	%rd2237, %r2608;
	add.s64 	%rd2238, %rd2236, %rd2237;
	cvt.s64.s32 	%rd2239, %r2609;
	add.s64 	%rd2240, %rd2238, %rd2239;
	cvt.s64.s32 	%rd2241, %r2610;
	add.s64 	%rd2242, %rd2240, %rd2241;
	cvt.s64.s32 	%rd2243, %r2611;
	add.s64 	%rd2244, %rd2242, %rd2243;
	ld.local.v4.u32 	{%r2612, %r2613, %r2614, %r2615}, [%rd2221+352];
	cvt.s64.s32 	%rd2245, %r2612;
	add.s64 	%rd2246, %rd2244, %rd2245;
	cvt.s64.s32 	%rd2247, %r2613;
	add.s64 	%rd2248, %rd2246, %rd2247;
	cvt.s64.s32 	%rd2249, %r2614;
	add.s64 	%rd2250, %rd2248, %rd2249;
	cvt.s64.s32 	%rd2251, %r2615;
	add.s64 	%rd2252, %rd2250, %rd2251;
	sub.s64 	%rd5209, %rd5209, %rd2252;
	add.s64 	%rd5198, %rd5198, 16;
	setp.ne.s64 	%p479, %rd5198, %rd371;
	mov.u64 	%rd5204, %rd371;
	@%p479 bra 	$L__BB1_514;
$L__BB1_515:
	setp.eq.s32 	%p480, %r172, 0;
	@%p480 bra 	$L__BB1_525;
	setp.lt.u32 	%p481, %r250, 7;
	@%p481 bra 	$L__BB1_518;
	shl.b64 	%rd2254, %rd5204, 2;
	add.s64 	%rd2255, %rd31, %rd2254;
	ld.local.s32 	%rd2256, [%rd2255+304];
	ld.local.s32 	%rd2257, [%rd2255+308];
	add.s64 	%rd2258, %rd2256, %rd2257;
	ld.local.s32 	%rd2259, [%rd2255+312];
	add.s64 	%rd2260, %rd2258, %rd2259;
	ld.local.s32 	%rd2261, [%rd2255+316];
	add.s64 	%rd2262, %rd2260, %rd2261;
	ld.local.s32 	%rd2263, [%rd2255+320];
	add.s64 	%rd2264, %rd2262, %rd2263;
	ld.local.s32 	%rd2265, [%rd2255+324];
	add.s64 	%rd2266, %rd2264, %rd2265;
	ld.local.s32 	%rd2267, [%rd2255+328];
	add.s64 	%rd2268, %rd2266, %rd2267;
	ld.local.s32 	%rd2269, [%rd2255+332];
	add.s64 	%rd2270, %rd2268, %rd2269;
	sub.s64 	%rd5209, %rd5209, %rd2270;
	add.s64 	%rd5204, %rd5204, 8;
$L__BB1_518:
	setp.eq.s32 	%p482, %r249, 0;
	@%p482 bra 	$L__BB1_525;
	setp.lt.u32 	%p483, %r251, 3;
	@%p483 bra 	$L__BB1_521;
	shl.b64 	%rd2272, %rd5204, 2;
	add.s64 	%rd2273, %rd31, %rd2272;
	ld.local.s32 	%rd2274, [%rd2273+304];
	ld.local.s32 	%rd2275, [%rd2273+308];
	add.s64 	%rd2276, %rd2274, %rd2275;
	ld.local.s32 	%rd2277, [%rd2273+312];
	add.s64 	%rd2278, %rd2276, %rd2277;
	ld.local.s32 	%rd2279, [%rd2273+316];
	add.s64 	%rd2280, %rd2278, %rd2279;
	sub.s64 	%rd5209, %rd5209, %rd2280;
	add.s64 	%rd5204, %rd5204, 4;
$L__BB1_521:
	setp.eq.s32 	%p484, %r176, 0;
	@%p484 bra 	$L__BB1_525;
	setp.eq.s32 	%p485, %r176, 1;
	shl.b64 	%rd2281, %rd5204, 2;
	add.s64 	%rd404, %rd31, %rd2281;
	ld.local.s32 	%rd2282, [%rd404+304];
	sub.s64 	%rd5209, %rd5209, %rd2282;
	@%p485 bra 	$L__BB1_525;
	setp.eq.s32 	%p486, %r176, 2;
	ld.local.s32 	%rd2283, [%rd404+308];
	sub.s64 	%rd5209, %rd5209, %rd2283;
	@%p486 bra 	$L__BB1_525;
	ld.local.s32 	%rd2284, [%rd404+312];
	sub.s64 	%rd5209, %rd5209, %rd2284;
$L__BB1_525:
	cvt.rn.f64.u64 	%fd2500, %rd5209;
	sub.s32 	%r2616, %r171, %r257;
	cvt.rn.f64.s32 	%fd2501, %r2616;
	div.rn.f64 	%fd2502, %fd2500, %fd2501;
	cvt.rmi.f64.f64 	%fd2503, %fd2502;
	cvt.rzi.u64.f64 	%rd409, %fd2503;
	cvt.u64.u32 	%rd2285, %r2616;
	mul.lo.s64 	%rd2286, %rd409, %rd2285;
	sub.s64 	%rd410, %rd5209, %rd2286;
	sub.s64 	%rd5211, %rd209, %rd409;
	add.s64 	%rd2287, %rd409, -1;
	setp.ge.u64 	%p487, %rd2287, %rd209;
	@%p487 bra 	$L__BB1_539;
	sub.s64 	%rd412, %rd409, %rd209;
	sub.s64 	%rd2288, %rd370, %rd409;
	max.u64 	%rd2289, %rd2288, %rd209;
	add.s64 	%rd413, %rd412, %rd2289;
	and.b64  	%rd414, %rd413, 15;
	add.s64 	%rd2290, %rd409, %rd2289;
	sub.s64 	%rd2291, %rd209, %rd2290;
	setp.gt.u64 	%p488, %rd2291, -16;
	@%p488 bra 	$L__BB1_529;
	and.b64  	%rd415, %rd413, -16;
$L__BB1_528:
	.pragma "nounroll";
	shl.b64 	%rd2292, %rd5211, 2;
	add.s64 	%rd2293, %rd31, %rd2292;
	st.local.u32 	[%rd2293+304], %r171;
	st.local.u32 	[%rd2293+308], %r171;
	st.local.u32 	[%rd2293+312], %r171;
	st.local.u32 	[%rd2293+316], %r171;
	st.local.u32 	[%rd2293+320], %r171;
	st.local.u32 	[%rd2293+324], %r171;
	st.local.u32 	[%rd2293+328], %r171;
	st.local.u32 	[%rd2293+332], %r171;
	st.local.u32 	[%rd2293+336], %r171;
	st.local.u32 	[%rd2293+340], %r171;
	st.local.u32 	[%rd2293+344], %r171;
	st.local.u32 	[%rd2293+348], %r171;
	st.local.u32 	[%rd2293+352], %r171;
	st.local.u32 	[%rd2293+356], %r171;
	st.local.u32 	[%rd2293+360], %r171;
	st.local.u32 	[%rd2293+364], %r171;
	add.s64 	%rd5211, %rd5211, 16;
	add.s64 	%rd2294, %rd5211, %rd412;
	setp.ne.s64 	%p489, %rd2294, %rd415;
	@%p489 bra 	$L__BB1_528;
$L__BB1_529:
	setp.eq.s64 	%p490, %rd414, 0;
	@%p490 bra 	$L__BB1_539;
	and.b64  	%rd419, %rd413, 7;
	setp.lt.u64 	%p491, %rd414, 8;
	@%p491 bra 	$L__BB1_532;
	shl.b64 	%rd2295, %rd5211, 2;
	add.s64 	%rd2296, %rd31, %rd2295;
	st.local.u32 	[%rd2296+304], %r171;
	st.local.u32 	[%rd2296+308], %r171;
	st.local.u32 	[%rd2296+312], %r171;
	st.local.u32 	[%rd2296+316], %r171;
	st.local.u32 	[%rd2296+320], %r171;
	st.local.u32 	[%rd2296+324], %r171;
	st.local.u32 	[%rd2296+328], %r171;
	st.local.u32 	[%rd2296+332], %r171;
	add.s64 	%rd5211, %rd5211, 8;
$L__BB1_532:
	setp.eq.s64 	%p492, %rd419, 0;
	@%p492 bra 	$L__BB1_539;
	and.b64  	%rd422, %rd413, 3;
	setp.lt.u64 	%p493, %rd419, 4;
	@%p493 bra 	$L__BB1_535;
	shl.b64 	%rd2297, %rd5211, 2;
	add.s64 	%rd2298, %rd31, %rd2297;
	st.local.u32 	[%rd2298+304], %r171;
	st.local.u32 	[%rd2298+308], %r171;
	st.local.u32 	[%rd2298+312], %r171;
	st.local.u32 	[%rd2298+316], %r171;
	add.s64 	%rd5211, %rd5211, 4;
$L__BB1_535:
	setp.eq.s64 	%p494, %rd422, 0;
	@%p494 bra 	$L__BB1_539;
	shl.b64 	%rd2299, %rd5211, 2;
	add.s64 	%rd425, %rd31, %rd2299;
	st.local.u32 	[%rd425+304], %r171;
	setp.eq.s64 	%p495, %rd422, 1;
	@%p495 bra 	$L__BB1_539;
	st.local.u32 	[%rd425+308], %r171;
	setp.eq.s64 	%p496, %rd422, 2;
	@%p496 bra 	$L__BB1_539;
	st.local.u32 	[%rd425+312], %r171;
$L__BB1_539:
	setp.ge.u64 	%p497, %rd409, %rd209;
	@%p497 bra 	$L__BB1_541;
	not.b64 	%rd2300, %rd409;
	add.s64 	%rd2301, %rd2300, %rd209;
	shl.b64 	%rd2302, %rd2301, 2;
	add.s64 	%rd2303, %rd31, %rd2302;
	ld.local.u32 	%r2617, [%rd2303+304];
	cvt.u32.u64 	%r2618, %rd410;
	add.s32 	%r2619, %r2617, %r2618;
	st.local.u32 	[%rd2303+304], %r2619;
$L__BB1_541:
	setp.eq.s32 	%p498, %r1846, 0;
	@%p498 bra 	$L__BB1_555;
	setp.lt.u64 	%p499, %rd48, 15;
	mov.b64 	%rd5215, 0;
	@%p499 bra 	$L__BB1_545;
	mov.b64 	%rd5217, 0;
$L__BB1_544:
	.pragma "nounroll";
	add.s64 	%rd2306, %rd31, %rd5217;
	mov.b32 	%r2620, 0;
	st.local.v4.b32 	[%rd2306+144], {%r2620, %r2620, %r2620, %r2620};
	add.s64 	%rd5217, %rd5217, 16;
	setp.eq.s64 	%p500, %rd5217, %rd54;
	mov.u64 	%rd5215, %rd54;
	@%p500 bra 	$L__BB1_545;
	bra.uni 	$L__BB1_544;
$L__BB1_545:
	setp.eq.s32 	%p501, %r25, 0;
	@%p501 bra 	$L__BB1_555;
	setp.lt.u64 	%p502, %rd49, 7;
	@%p502 bra 	$L__BB1_548;
	add.s64 	%rd2307, %rd31, %rd5215;
	mov.b16 	%rs1009, 0;
	st.local.u8 	[%rd2307+144], %rs1009;
	st.local.u8 	[%rd2307+145], %rs1009;
	st.local.u8 	[%rd2307+146], %rs1009;
	st.local.u8 	[%rd2307+147], %rs1009;
	st.local.u8 	[%rd2307+148], %rs1009;
	st.local.u8 	[%rd2307+149], %rs1009;
	st.local.u8 	[%rd2307+150], %rs1009;
	st.local.u8 	[%rd2307+151], %rs1009;
	add.s64 	%rd5215, %rd5215, 8;
$L__BB1_548:
	setp.eq.s64 	%p503, %rd55, 0;
	@%p503 bra 	$L__BB1_555;
	setp.lt.u64 	%p504, %rd50, 3;
	@%p504 bra 	$L__BB1_551;
	add.s64 	%rd2308, %rd31, %rd5215;
	mov.b16 	%rs1010, 0;
	st.local.u8 	[%rd2308+144], %rs1010;
	st.local.u8 	[%rd2308+145], %rs1010;
	st.local.u8 	[%rd2308+146], %rs1010;
	st.local.u8 	[%rd2308+147], %rs1010;
	add.s64 	%rd5215, %rd5215, 4;
$L__BB1_551:
	setp.eq.s64 	%p505, %rd56, 0;
	@%p505 bra 	$L__BB1_555;
	setp.eq.s64 	%p506, %rd56, 1;
	add.s64 	%rd431, %rd31, %rd5215;
	mov.b16 	%rs1011, 0;
	st.local.u8 	[%rd431+144], %rs1011;
	@%p506 bra 	$L__BB1_555;
	setp.eq.s64 	%p507, %rd56, 2;
	mov.b16 	%rs1012, 0;
	st.local.u8 	[%rd431+145], %rs1012;
	@%p507 bra 	$L__BB1_555;
	mov.b16 	%rs1013, 0;
	st.local.u8 	[%rd431+146], %rs1013;
$L__BB1_555:
	setp.lt.u64 	%p508, %rd369, 3;
	mov.b64 	%rd5218, 0;
	@%p508 bra 	$L__BB1_558;
	mov.b64 	%rd5219, 0;
$L__BB1_557:
	shl.b64 	%rd2311, %rd5219, 2;
	add.s64 	%rd2312, %rd31, %rd2311;
	ld.local.s32 	%rd2313, [%rd2312+304];
	add.s64 	%rd2314, %rd5219, %rd2313;
	add.s64 	%rd2315, %rd31, %rd2314;
	mov.b16 	%rs1014, 1;
	st.local.u8 	[%rd2315+144], %rs1014;
	ld.local.s32 	%rd2316, [%rd2312+308];
	add.s64 	%rd2317, %rd5219, %rd2316;
	add.s64 	%rd2318, %rd31, 144;
	add.s64 	%rd2319, %rd2318, %rd2317;
	st.local.u8 	[%rd2319+1], %rs1014;
	ld.local.s32 	%rd2320, [%rd2312+312];
	add.s64 	%rd2321, %rd5219, %rd2320;
	add.s64 	%rd2322, %rd2318, %rd2321;
	st.local.u8 	[%rd2322+2], %rs1014;
	ld.local.s32 	%rd2323, [%rd2312+316];
	add.s64 	%rd2324, %rd5219, %rd2323;
	add.s64 	%rd2325, %rd2318, %rd2324;
	st.local.u8 	[%rd2325+3], %rs1014;
	add.s64 	%rd5219, %rd5219, 4;
	setp.eq.s64 	%p509, %rd5219, %rd372;
	mov.u64 	%rd5218, %rd372;
	@%p509 bra 	$L__BB1_558;
	bra.uni 	$L__BB1_557;
$L__BB1_558:
	setp.eq.s32 	%p510, %r176, 0;
	@%p510 bra 	$L__BB1_562;
	setp.eq.s32 	%p511, %r176, 1;
	shl.b64 	%rd2326, %rd5218, 2;
	add.s64 	%rd435, %rd31, %rd2326;
	ld.local.s32 	%rd2327, [%rd435+304];
	add.s64 	%rd2328, %rd5218, %rd2327;
	add.s64 	%rd2329, %rd31, %rd2328;
	mov.b16 	%rs1015, 1;
	st.local.u8 	[%rd2329+144], %rs1015;
	@%p511 bra 	$L__BB1_562;
	setp.eq.s32 	%p512, %r176, 2;
	ld.local.s32 	%rd2330, [%rd435+308];
	add.s64 	%rd2331, %rd5218, %rd2330;
	add.s64 	%rd2332, %rd31, %rd2331;
	mov.b16 	%rs1016, 1;
	st.local.u8 	[%rd2332+145], %rs1016;
	@%p512 bra 	$L__BB1_562;
	ld.local.s32 	%rd2333, [%rd435+312];
	add.s64 	%rd2334, %rd5218, %rd2333;
	add.s64 	%rd2335, %rd31, %rd2334;
	mov.b16 	%rs1017, 1;
	st.local.u8 	[%rd2335+146], %rs1017;
$L__BB1_562:
	@%p498 bra 	$L__BB1_576;
	setp.lt.u64 	%p514, %rd48, 15;
	mov.b64 	%rd5222, 0;
	@%p514 bra 	$L__BB1_566;
	mov.b64 	%rd5220, 0;
$L__BB1_565:
	.pragma "nounroll";
	shl.b64 	%rd2338, %rd5220, 3;
	add.s64 	%rd2339, %rd31, %rd2338;
	ld.local.u64 	%rd2340, [%rd2339];
	add.s64 	%rd2341, %rd31, %rd2340;
	ld.local.u8 	%rs1018, [%rd2341+128];
	mad.lo.s64 	%rd2342, %rd5220, -7, %rd2339;
	ld.local.u8 	%rs1019, [%rd2342+144];
	xor.b16  	%rs1020, %rs1019, %rs1018;
	st.local.u8 	[%rd2341+160], %rs1020;
	ld.local.u64 	%rd2343, [%rd2339+8];
	add.s64 	%rd2344, %rd31, %rd2343;
	ld.local.u8 	%rs1021, [%rd2344+128];
	ld.local.u8 	%rs1022, [%rd2342+145];
	xor.b16  	%rs1023, %rs1022, %rs1021;
	st.local.u8 	[%rd2344+160], %rs1023;
	ld.local.u64 	%rd2345, [%rd2339+16];
	add.s64 	%rd2346, %rd31, %rd2345;
	ld.local.u8 	%rs1024, [%rd2346+128];
	ld.local.u8 	%rs1025, [%rd2342+146];
	xor.b16  	%rs1026, %rs1025, %rs1024;
	st.local.u8 	[%rd2346+160], %rs1026;
	ld.local.u64 	%rd2347, [%rd2339+24];
	add.s64 	%rd2348, %rd31, %rd2347;
	ld.local.u8 	%rs1027, [%rd2348+128];
	ld.local.u8 	%rs1028, [%rd2342+147];
	xor.b16  	%rs1029, %rs1028, %rs1027;
	st.local.u8 	[%rd2348+160], %rs1029;
	ld.local.u64 	%rd2349, [%rd2339+32];
	add.s64 	%rd2350, %rd31, %rd2349;
	ld.local.u8 	%rs1030, [%rd2350+128];
	ld.local.u8 	%rs1031, [%rd2342+148];
	xor.b16  	%rs1032, %rs1031, %rs1030;
	st.local.u8 	[%rd2350+160], %rs1032;
	ld.local.u64 	%rd2351, [%rd2339+40];
	add.s64 	%rd2352, %rd31, %rd2351;
	ld.local.u8 	%rs1033, [%rd2352+128];
	ld.local.u8 	%rs1034, [%rd2342+149];
	xor.b16  	%rs1035, %rs1034, %rs1033;
	st.local.u8 	[%rd2352+160], %rs1035;
	ld.local.u64 	%rd2353, [%rd2339+48];
	add.s64 	%rd2354, %rd31, %rd2353;
	ld.local.u8 	%rs1036, [%rd2354+128];
	ld.local.u8 	%rs1037, [%rd2342+150];
	xor.b16  	%rs1038, %rs1037, %rs1036;
	st.local.u8 	[%rd2354+160], %rs1038;
	ld.local.u64 	%rd2355, [%rd2339+56];
	add.s64 	%rd2356, %rd31, %rd2355;
	ld.local.u8 	%rs1039, [%rd2356+128];
	ld.local.u8 	%rs1040, [%rd2342+151];
	xor.b16  	%rs1041, %rs1040, %rs1039;
	st.local.u8 	[%rd2356+160], %rs1041;
	ld.local.u64 	%rd2357, [%rd2339+64];
	add.s64 	%rd2358, %rd31, %rd2357;
	ld.local.u8 	%rs1042, [%rd2358+128];
	ld.local.u8 	%rs1043, [%rd2342+152];
	xor.b16  	%rs1044, %rs1043, %rs1042;
	st.local.u8 	[%rd2358+160], %rs1044;
	ld.local.u64 	%rd2359, [%rd2339+72];
	add.s64 	%rd2360, %rd31, %rd2359;
	ld.local.u8 	%rs1045, [%rd2360+128];
	ld.local.u8 	%rs1046, [%rd2342+153];
	xor.b16  	%rs1047, %rs1046, %rs1045;
	st.local.u8 	[%rd2360+160], %rs1047;
	ld.local.u64 	%rd2361, [%rd2339+80];
	add.s64 	%rd2362, %rd31, %rd2361;
	ld.local.u8 	%rs1048, [%rd2362+128];
	ld.local.u8 	%rs1049, [%rd2342+154];
	xor.b16  	%rs1050, %rs1049, %rs1048;
	st.local.u8 	[%rd2362+160], %rs1050;
	ld.local.u64 	%rd2363, [%rd2339+88];
	add.s64 	%rd2364, %rd31, %rd2363;
	ld.local.u8 	%rs1051, [%rd2364+128];
	ld.local.u8 	%rs1052, [%rd2342+155];
	xor.b16  	%rs1053, %rs1052, %rs1051;
	st.local.u8 	[%rd2364+160], %rs1053;
	ld.local.u64 	%rd2365, [%rd2339+96];
	add.s64 	%rd2366, %rd31, %rd2365;
	ld.local.u8 	%rs1054, [%rd2366+128];
	ld.local.u8 	%rs1055, [%rd2342+156];
	xor.b16  	%rs1056, %rs1055, %rs1054;
	st.local.u8 	[%rd2366+160], %rs1056;
	ld.local.u64 	%rd2367, [%rd2339+104];
	add.s64 	%rd2368, %rd31, %rd2367;
	ld.local.u8 	%rs1057, [%rd2368+128];
	ld.local.u8 	%rs1058, [%rd2342+157];
	xor.b16  	%rs1059, %rs1058, %rs1057;
	st.local.u8 	[%rd2368+160], %rs1059;
	ld.local.u64 	%rd2369, [%rd2339+112];
	add.s64 	%rd2370, %rd31, %rd2369;
	ld.local.u8 	%rs1060, [%rd2370+128];
	ld.local.u8 	%rs1061, [%rd2342+158];
	xor.b16  	%rs1062, %rs1061, %rs1060;
	st.local.u8 	[%rd2370+160], %rs1062;
	ld.local.u64 	%rd2371, [%rd2339+120];
	add.s64 	%rd2372, %rd31, %rd2371;
	ld.local.u8 	%rs1063, [%rd2372+128];
	ld.local.u8 	%rs1064, [%rd2342+159];
	xor.b16  	%rs1065, %rs1064, %rs1063;
	st.local.u8 	[%rd2372+160], %rs1065;
	add.s64 	%rd5220, %rd5220, 16;
	setp.ne.s64 	%p515, %rd5220, %rd54;
	mov.u64 	%rd5222, %rd54;
	@%p515 bra 	$L__BB1_565;
$L__BB1_566:
	setp.eq.s32 	%p516, %r25, 0;
	@%p516 bra 	$L__BB1_576;
	setp.lt.u64 	%p517, %rd49, 7;
	@%p517 bra 	$L__BB1_569;
	shl.b64 	%rd2373, %rd5222, 3;
	add.s64 	%rd2374, %rd31, %rd2373;
	ld.local.u64 	%rd2375, [%rd2374];
	add.s64 	%rd2376, %rd31, %rd2375;
	ld.local.u8 	%rs1066, [%rd2376+128];
	mad.lo.s64 	%rd2377, %rd5222, -7, %rd2374;
	ld.local.u8 	%rs1067, [%rd2377+144];
	xor.b16  	%rs1068, %rs1067, %rs1066;
	st.local.u8 	[%rd2376+160], %rs1068;
	ld.local.u64 	%rd2378, [%rd2374+8];
	add.s64 	%rd2379, %rd31, %rd2378;
	ld.local.u8 	%rs1069, [%rd2379+128];
	ld.local.u8 	%rs1070, [%rd2377+145];
	xor.b16  	%rs1071, %rs1070, %rs1069;
	st.local.u8 	[%rd2379+160], %rs1071;
	ld.local.u64 	%rd2380, [%rd2374+16];
	add.s64 	%rd2381, %rd31, %rd2380;
	ld.local.u8 	%rs1072, [%rd2381+128];
	ld.local.u8 	%rs1073, [%rd2377+146];
	xor.b16  	%rs1074, %rs1073, %rs1072;
	st.local.u8 	[%rd2381+160], %rs1074;
	ld.local.u64 	%rd2382, [%rd2374+24];
	add.s64 	%rd2383, %rd31, %rd2382;
	ld.local.u8 	%rs1075, [%rd2383+128];
	ld.local.u8 	%rs1076, [%rd2377+147];
	xor.b16  	%rs1077, %rs1076, %rs1075;
	st.local.u8 	[%rd2383+160], %rs1077;
	ld.local.u64 	%rd2384, [%rd2374+32];
	add.s64 	%rd2385, %rd31, %rd2384;
	ld.local.u8 	%rs1078, [%rd2385+128];
	ld.local.u8 	%rs1079, [%rd2377+148];
	xor.b16  	%rs1080, %rs1079, %rs1078;
	st.local.u8 	[%rd2385+160], %rs1080;
	ld.local.u64 	%rd2386, [%rd2374+40];
	add.s64 	%rd2387, %rd31, %rd2386;
	ld.local.u8 	%rs1081, [%rd2387+128];
	ld.local.u8 	%rs1082, [%rd2377+149];
	xor.b16  	%rs1083, %rs1082, %rs1081;
	st.local.u8 	[%rd2387+160], %rs1083;
	ld.local.u64 	%rd2388, [%rd2374+48];
	add.s64 	%rd2389, %rd31, %rd2388;
	ld.local.u8 	%rs1084, [%rd2389+128];
	ld.local.u8 	%rs1085, [%rd2377+150];
	xor.b16  	%rs1086, %rs1085, %rs1084;
	st.local.u8 	[%rd2389+160], %rs1086;
	ld.local.u64 	%rd2390, [%rd2374+56];
	add.s64 	%rd2391, %rd31, %rd2390;
	ld.local.u8 	%rs1087, [%rd2391+128];
	ld.local.u8 	%rs1088, [%rd2377+151];
	xor.b16  	%rs1089, %rs1088, %rs1087;
	st.local.u8 	[%rd2391+160], %rs1089;
	add.s64 	%rd5222, %rd5222, 8;
$L__BB1_569:
	setp.eq.s64 	%p518, %rd55, 0;
	@%p518 bra 	$L__BB1_576;
	setp.lt.u64 	%p519, %rd50, 3;
	@%p519 bra 	$L__BB1_572;
	shl.b64 	%rd2392, %rd5222, 3;
	add.s64 	%rd2393, %rd31, %rd2392;
	ld.local.u64 	%rd2394, [%rd2393];
	add.s64 	%rd2395, %rd31, %rd2394;
	ld.local.u8 	%rs1090, [%rd2395+128];
	mad.lo.s64 	%rd2396, %rd5222, -7, %rd2393;
	ld.local.u8 	%rs1091, [%rd2396+144];
	xor.b16  	%rs1092, %rs1091, %rs1090;
	st.local.u8 	[%rd2395+160], %rs1092;
	ld.local.u64 	%rd2397, [%rd2393+8];
	add.s64 	%rd2398, %rd31, %rd2397;
	ld.local.u8 	%rs1093, [%rd2398+128];
	ld.local.u8 	%rs1094, [%rd2396+145];
	xor.b16  	%rs1095, %rs1094, %rs1093;
	st.local.u8 	[%rd2398+160], %rs1095;
	ld.local.u64 	%rd2399, [%rd2393+16];
	add.s64 	%rd2400, %rd31, %rd2399;
	ld.local.u8 	%rs1096, [%rd2400+128];
	ld.local.u8 	%rs1097, [%rd2396+146];
	xor.b16  	%rs1098, %rs1097, %rs1096;
	st.local.u8 	[%rd2400+160], %rs1098;
	ld.local.u64 	%rd2401, [%rd2393+24];
	add.s64 	%rd2402, %rd31, %rd2401;
	ld.local.u8 	%rs1099, [%rd2402+128];
	ld.local.u8 	%rs1100, [%rd2396+147];
	xor.b16  	%rs1101, %rs1100, %rs1099;
	st.local.u8 	[%rd2402+160], %rs1101;
	add.s64 	%rd5222, %rd5222, 4;
$L__BB1_572:
	setp.eq.s64 	%p520, %rd56, 0;
	@%p520 bra 	$L__BB1_576;
	setp.eq.s64 	%p521, %rd56, 1;
	shl.b64 	%rd2403, %rd5222, 3;
	add.s64 	%rd445, %rd31, %rd2403;
	ld.local.u64 	%rd2404, [%rd445];
	add.s64 	%rd2405, %rd31, %rd2404;
	ld.local.u8 	%rs1102, [%rd2405+128];
	mad.lo.s64 	%rd446, %rd5222, -7, %rd445;
	ld.local.u8 	%rs1103, [%rd446+144];
	xor.b16  	%rs1104, %rs1103, %rs1102;
	st.local.u8 	[%rd2405+160], %rs1104;
	@%p521 bra 	$L__BB1_576;
	setp.eq.s64 	%p522, %rd56, 2;
	ld.local.u64 	%rd2406, [%rd445+8];
	add.s64 	%rd2407, %rd31, %rd2406;
	ld.local.u8 	%rs1105, [%rd2407+128];
	ld.local.u8 	%rs1106, [%rd446+145];
	xor.b16  	%rs1107, %rs1106, %rs1105;
	st.local.u8 	[%rd2407+160], %rs1107;
	@%p522 bra 	$L__BB1_576;
	ld.local.u64 	%rd2408, [%rd445+16];
	add.s64 	%rd2409, %rd31, %rd2408;
	ld.local.u8 	%rs1108, [%rd2409+128];
	ld.local.u8 	%rs1109, [%rd446+146];
	xor.b16  	%rs1110, %rs1109, %rs1108;
	st.local.u8 	[%rd2409+160], %rs1110;
$L__BB1_576:
	add.f64 	%fd7646, %fd7646, 0d3FF0000000000000;
	mov.f64 	%fd7613, %fd7532;
	@%p498 bra 	$L__BB1_604;
	mov.b64 	%rd5224, 0;
	mov.f64 	%fd7613, %fd7532;
$L__BB1_578:
	add.s64 	%rd448, %rd31, %rd5224;
	ld.local.u8 	%rs1111, [%rd448+144];
	setp.ne.s16 	%p524, %rs1111, 1;
	@%p524 bra 	$L__BB1_603;
	mad.lo.s64 	%rd2411, %rd5224, 7, %rd448;
	ld.local.f64 	%fd246, [%rd2411+176];
	setp.gt.f64 	%p525, %fd246, 0d4049000000000000;
	mov.f64 	%fd7608, %fd246;
	@%p525 bra 	$L__BB1_591;
	setp.lt.f64 	%p526, %fd246, 0dC049000000000000;
	mov.f64 	%fd7608, 0d0000000000000000;
	@%p526 bra 	$L__BB1_591;
	fma.rn.f64 	%fd2505, %fd246, 0d3FF71547652B82FE, 0d4338000000000000;
	{
	.reg .b32 %temp; 
	mov.b64 	{%r259, %temp}, %fd2505;
	}
	mov.f64 	%fd2506, 0dC338000000000000;
	add.rn.f64 	%fd2507, %fd2505, %fd2506;
	fma.rn.f64 	%fd2508, %fd2507, 0dBFE62E42FEFA39EF, %fd246;
	fma.rn.f64 	%fd2509, %fd2507, 0dBC7ABC9E3B39803F, %fd2508;
	fma.rn.f64 	%fd2510, %fd2509, 0d3E5ADE1569CE2BDF, 0d3E928AF3FCA213EA;
	fma.rn.f64 	%fd2511, %fd2510, %fd2509, 0d3EC71DEE62401315;
	fma.rn.f64 	%fd2512, %fd2511, %fd2509, 0d3EFA01997C89EB71;
	fma.rn.f64 	%fd2513, %fd2512, %fd2509, 0d3F2A01A014761F65;
	fma.rn.f64 	%fd2514, %fd2513, %fd2509, 0d3F56C16C1852B7AF;
	fma.rn.f64 	%fd2515, %fd2514, %fd2509, 0d3F81111111122322;
	fma.rn.f64 	%fd2516, %fd2515, %fd2509, 0d3FA55555555502A1;
	fma.rn.f64 	%fd2517, %fd2516, %fd2509, 0d3FC5555555555511;
	fma.rn.f64 	%fd2518, %fd2517, %fd2509, 0d3FE000000000000B;
	fma.rn.f64 	%fd2519, %fd2518, %fd2509, 0d3FF0000000000000;
	fma.rn.f64 	%fd2520, %fd2519, %fd2509, 0d3FF0000000000000;
	{
	.reg .b32 %temp; 
	mov.b64 	{%r260, %temp}, %fd2520;
	}
	{
	.reg .b32 %temp; 
	mov.b64 	{%temp, %r261}, %fd2520;
	}
	shl.b32 	%r2621, %r259, 20;
	add.s32 	%r2622, %r2621, %r261;
	mov.b64 	%fd7605, {%r260, %r2622};
	{
	.reg .b32 %temp; 
	mov.b64 	{%temp, %r2623}, %fd246;
	}
	mov.b32 	%f133, %r2623;
	abs.f32 	%f19, %f133;
	setp.lt.f32 	%p527, %f19, 0f4086232B;
	@%p527 bra 	$L__BB1_584;
	setp.lt.f64 	%p528, %fd246, 0d0000000000000000;
	add.f64 	%fd2521, %fd246, 0d7FF0000000000000;
	selp.f64 	%fd7605, 0d0000000000000000, %fd2521, %p528;
	setp.geu.f32 	%p529, %f19, 0f40874800;
	@%p529 bra 	$L__BB1_584;
	shr.u32 	%r2624, %r259, 31;
	add.s32 	%r2625, %r259, %r2624;
	shr.s32 	%r2626, %r2625, 1;
	shl.b32 	%r2627, %r2626, 20;
	add.s32 	%r2628, %r261, %r2627;
	mov.b64 	%fd2522, {%r260, %r2628};
	sub.s32 	%r2629, %r259, %r2626;
	shl.b32 	%r2630, %r2629, 20;
	add.s32 	%r2631, %r2630, 1072693248;
	mov.b32 	%r2632, 0;
	mov.b64 	%fd2523, {%r2632, %r2631};
	mul.f64 	%fd7605, %fd2523, %fd2522;
$L__BB1_584:
	add.f64 	%fd7606, %fd7605, 0d3FF0000000000000;
	{
	.reg .b32 %temp; 
	mov.b64 	{%temp, %r7125}, %fd7606;
	}
	{
	.reg .b32 %temp; 
	mov.b64 	{%r7126, %temp}, %fd7606;
	}
	setp.gt.s32 	%p530, %r7125, 1048575;
	mov.b32 	%r7127, -1023;
	@%p530 bra 	$L__BB1_586;
	mul.f64 	%fd7606, %fd7606, 0d4350000000000000;
	{
	.reg .b32 %temp; 
	mov.b64 	{%temp, %r7125}, %fd7606;
	}
	{
	.reg .b32 %temp; 
	mov.b64 	{%r7126, %temp}, %fd7606;
	}
	mov.b32 	%r7127, -1077;
$L__BB1_586:
	add.s32 	%r2635, %r7125, -1;
	setp.gt.u32 	%p531, %r2635, 2146435070;
	@%p531 bra 	$L__BB1_590;
	shr.u32 	%r2638, %r7125, 20;
	add.s32 	%r7128, %r7127, %r2638;
	and.b32  	%r2639, %r7125, 1048575;
	or.b32  	%r2640, %r2639, 1072693248;
	mov.b64 	%fd7607, {%r7126, %r2640};
	setp.lt.u32 	%p533, %r2640, 1073127583;
	@%p533 bra 	$L__BB1_589;
	{
	.reg .b32 %temp; 
	mov.b64 	{%r2641, %temp}, %fd7607;
	}
	{
	.reg .b32 %temp; 
	mov.b64 	{%temp, %r2642}, %fd7607;
	}
	add.s32 	%r2643, %r2642, -1048576;
	mov.b64 	%fd7607, {%r2641, %r2643};
	add.s32 	%r7128, %r7128, 1;
$L__BB1_589:
	add.f64 	%fd2525, %fd7607, 0dBFF0000000000000;
	add.f64 	%fd2526, %fd7607, 0d3FF0000000000000;
	rcp.approx.ftz.f64 	%fd2527, %fd2526;
	neg.f64 	%fd2528, %fd2526;
	fma.rn.f64 	%fd2529, %fd2528, %fd2527, 0d3FF0000000000000;
	fma.rn.f64 	%fd2530, %fd2529, %fd2529, %fd2529;
	fma.rn.f64 	%fd2531, %fd2530, %fd2527, %fd2527;
	mul.f64 	%fd2532, %fd2525, %fd2531;
	fma.rn.f64 	%fd2533, %fd2525, %fd2531, %fd2532;
	mul.f64 	%fd2534, %fd2533, %fd2533;
	fma.rn.f64 	%fd2535, %fd2534, 0d3EB1380B3AE80F1E, 0d3ED0EE258B7A8B04;
	fma.rn.f64 	%fd2536, %fd2535, %fd2534, 0d3EF3B2669F02676F;
	fma.rn.f64 	%fd2537, %fd2536, %fd2534, 0d3F1745CBA9AB0956;
	fma.rn.f64 	%fd2538, %fd2537, %fd2534, 0d3F3C71C72D1B5154;
	fma.rn.f64 	%fd2539, %fd2538, %fd2534, 0d3F624924923BE72D;
	fma.rn.f64 	%fd2540, %fd2539, %fd2534, 0d3F8999999999A3C4;
	fma.rn.f64 	%fd2541, %fd2540, %fd2534, 0d3FB5555555555554;
	sub.f64 	%fd2542, %fd2525, %fd2533;
	add.f64 	%fd2543, %fd2542, %fd2542;
	neg.f64 	%fd2544, %fd2533;
	fma.rn.f64 	%fd2545, %fd2544, %fd2525, %fd2543;
	mul.f64 	%fd2546, %fd2531, %fd2545;
	mul.f64 	%fd2547, %fd2534, %fd2541;
	fma.rn.f64 	%fd2548, %fd2547, %fd2533, %fd2546;
	xor.b32  	%r2644, %r7128, -2147483648;
	mov.b32 	%r2645, 1127219200;
	mov.b64 	%fd2549, {%r2644, %r2645};
	sub.f64 	%fd2550, %fd2549, %fd1;
	fma.rn.f64 	%fd2551, %fd2550, 0d3FE62E42FEFA39EF, %fd2533;
	fma.rn.f64 	%fd2552, %fd2550, 0dBFE62E42FEFA39EF, %fd2551;
	sub.f64 	%fd2553, %fd2552, %fd2533;
	sub.f64 	%fd2554, %fd2548, %fd2553;
	fma.rn.f64 	%fd2555, %fd2550, 0d3C7ABC9E3B39803F, %fd2554;
	add.f64 	%fd7608, %fd2551, %fd2555;
	bra.uni 	$L__BB1_591;
$L__BB1_590:
	fma.rn.f64 	%fd2524, %fd7606, 0d7FF0000000000000, 0d7FF0000000000000;
	{
	.reg .b32 %temp; 
	mov.b64 	{%temp, %r2636}, %fd7606;
	}
	and.b32  	%r2637, %r2636, 2147483647;
	setp.eq.s32 	%p532, %r2637, 0;
	selp.f64 	%fd7608, 0dFFF0000000000000, %fd2524, %p532;
$L__BB1_591:
	neg.f64 	%fd260, %fd246;
	setp.lt.f64 	%p535, %fd246, 0dC049000000000000;
	or.pred  	%p536, %p535, %p525;
	selp.f64 	%fd7612, %fd260, 0d0000000000000000, %p535;
	@%p536 bra 	$L__BB1_602;
	fma.rn.f64 	%fd2556, %fd260, 0d3FF71547652B82FE, 0d4338000000000000;
	{
	.reg .b32 %temp; 
	mov.b64 	{%r272, %temp}, %fd2556;
	}
	mov.f64 	%fd2557, 0dC338000000000000;
	add.rn.f64 	%fd2558, %fd2556, %fd2557;
	fma.rn.f64 	%fd2559, %fd2558, 0dBFE62E42FEFA39EF, %fd260;
	fma.rn.f64 	%fd2560, %fd2558, 0dBC7ABC9E3B39803F, %fd2559;
	fma.rn.f64 	%fd2561, %fd2560, 0d3E5ADE1569CE2BDF, 0d3E928AF3FCA213EA;
	fma.rn.f64 	%fd2562, %fd2561, %fd2560, 0d3EC71DEE62401315;
	fma.rn.f64 	%fd2563, %fd2562, %fd2560, 0d3EFA01997C89EB71;
	fma.rn.f64 	%fd2564, %fd2563, %fd2560, 0d3F2A01A014761F65;
	fma.rn.f64 	%fd2565, %fd2564, %fd2560, 0d3F56C16C1852B7AF;
	fma.rn.f64 	%fd2566, %fd2565, %fd2560, 0d3F81111111122322;
	fma.rn.f64 	%fd2567, %fd2566, %fd2560, 0d3FA55555555502A1;
	fma.rn.f64 	%fd2568, %fd2567, %fd2560, 0d3FC5555555555511;
	fma.rn.f64 	%fd2569, %fd2568, %fd2560, 0d3FE000000000000B;
	fma.rn.f64 	%fd2570, %fd2569, %fd2560, 0d3FF0000000000000;
	fma.rn.f64 	%fd2571, %fd2570, %fd2560, 0d3FF0000000000000;
	{
	.reg .b32 %temp; 
	mov.b64 	{%r273, %temp}, %fd2571;
	}
	{
	.reg .b32 %temp; 
	mov.b64 	{%temp, %r274}, %fd2571;
	}
	shl.b32 	%r2646, %r272, 20;
	add.s32 	%r2647, %r2646, %r274;
	mov.b64 	%fd7609, {%r273, %r2647};
	{
	.reg .b32 %temp; 
	mov.b64 	{%temp, %r2648}, %fd260;
	}
	mov.b32 	%f134, %r2648;
	abs.f32 	%f20, %f134;
	setp.lt.f32 	%p537, %f20, 0f4086232B;
	@%p537 bra 	$L__BB1_595;
	setp.gt.f64 	%p538, %fd246, 0d0000000000000000;
	mov.f64 	%fd2572, 0d7FF0000000000000;
	sub.f64 	%fd2573, %fd2572, %fd246;
	selp.f64 	%fd7609, 0d0000000000000000, %fd2573, %p538;
	setp.geu.f32 	%p539, %f20, 0f40874800;
	@%p539 bra 	$L__BB1_595;
	shr.u32 	%r2649, %r272, 31;
	add.s32 	%r2650, %r272, %r2649;
	shr.s32 	%r2651, %r2650, 1;
	shl.b32 	%r2652, %r2651, 20;
	add.s32 	%r2653, %r274, %r2652;
	mov.b64 	%fd2574, {%r273, %r2653};
	sub.s32 	%r2654, %r272, %r2651;
	shl.b32 	%r2655, %r2654, 20;
	add.s32 	%r2656, %r2655, 1072693248;
	mov.b32 	%r2657, 0;
	mov.b64 	%fd2575, {%r2657, %r2656};
	mul.f64 	%fd7609, %fd2575, %fd2574;
$L__BB1_595:
	add.f64 	%fd7610, %fd7609, 0d3FF0000000000000;
	{
	.reg .b32 %temp; 
	mov.b64 	{%temp, %r7129}, %fd7610;
	}
	{
	.reg .b32 %temp; 
	mov.b64 	{%r7130, %temp}, %fd7610;
	}
	setp.gt.s32 	%p540, %r7129, 1048575;
	mov.b32 	%r7131, -1023;
	@%p540 bra 	$L__BB1_597;
	mul.f64 	%fd7610, %fd7610, 0d4350000000000000;
	{
	.reg .b32 %temp; 
	mov.b64 	{%temp, %r7129}, %fd7610;
	}
	{
	.reg .b32 %temp; 
	mov.b64 	{%r7130, %temp}, %fd7610;
	}
	mov.b32 	%r7131, -1077;
$L__BB1_597:
	add.s32 	%r2660, %r7129, -1;
	setp.gt.u32 	%p541, %r2660, 2146435070;
	@%p541 bra 	$L__BB1_601;
	shr.u32 	%r2663, %r7129, 20;
	add.s32 	%r7132, %r7131, %r2663;
	and.b32  	%r2664, %r7129, 1048575;
	or.b32  	%r2665, %r2664, 1072693248;
	mov.b64 	%fd7611, {%r7130, %r2665};
	setp.lt.u32 	%p543, %r2665, 1073127583;
	@%p543 bra 	$L__BB1_600;
	{
	.reg .b32 %temp; 
	mov.b64 	{%r2666, %temp}, %fd7611;
	}
	{
	.reg .b32 %temp; 
	mov.b64 	{%temp, %r2667}, %fd7611;
	}
	add.s32 	%r2668, %r2667, -1048576;
	mov.b64 	%fd7611, {%r2666, %r2668};
	add.s32 	%r7132, %r7132, 1;
$L__BB1_600:
	add.f64 	%fd2577, %fd7611, 0dBFF0000000000000;
	add.f64 	%fd2578, %fd7611, 0d3FF0000000000000;
	rcp.approx.ftz.f64 	%fd2579, %fd2578;
	neg.f64 	%fd2580, %fd2578;
	fma.rn.f64 	%fd2581, %fd2580, %fd2579, 0d3FF0000000000000;
	fma.rn.f64 	%fd2582, %fd2581, %fd2581, %fd2581;
	fma.rn.f64 	%fd2583, %fd2582, %fd2579, %fd2579;
	mul.f64 	%fd2584, %fd2577, %fd2583;
	fma.rn.f64 	%fd2585, %fd2577, %fd2583, %fd2584;
	mul.f64 	%fd2586, %fd2585, %fd2585;
	fma.rn.f64 	%fd2587, %fd2586, 0d3EB1380B3AE80F1E, 0d3ED0EE258B7A8B04;
	fma.rn.f64 	%fd2588, %fd2587, %fd2586, 0d3EF3B2669F02676F;
	fma.rn.f64 	%fd2589, %fd2588, %fd2586, 0d3F1745CBA9AB0956;
	fma.rn.f64 	%fd2590, %fd2589, %fd2586, 0d3F3C71C72D1B5154;
	fma.rn.f64 	%fd2591, %fd2590, %fd2586, 0d3F624924923BE72D;
	fma.rn.f64 	%fd2592, %fd2591, %fd2586, 0d3F8999999999A3C4;
	fma.rn.f64 	%fd2593, %fd2592, %fd2586, 0d3FB5555555555554;
	sub.f64 	%fd2594, %fd2577, %fd2585;
	add.f64 	%fd2595, %fd2594, %fd2594;
	neg.f64 	%fd2596, %fd2585;
	fma.rn.f64 	%fd2597, %fd2596, %fd2577, %fd2595;
	mul.f64 	%fd2598, %fd2583, %fd2597;
	mul.f64 	%fd2599, %fd2586, %fd2593;
	fma.rn.f64 	%fd2600, %fd2599, %fd2585, %fd2598;
	xor.b32  	%r2669, %r7132, -2147483648;
	mov.b32 	%r2670, 1127219200;
	mov.b64 	%fd2601, {%r2669, %r2670};
	sub.f64 	%fd2602, %fd2601, %fd1;
	fma.rn.f64 	%fd2603, %fd2602, 0d3FE62E42FEFA39EF, %fd2585;
	fma.rn.f64 	%fd2604, %fd2602, 0dBFE62E42FEFA39EF, %fd2603;
	sub.f64 	%fd2605, %fd2604, %fd2585;
	sub.f64 	%fd2606, %fd2600, %fd2605;
	fma.rn.f64 	%fd2607, %fd2602, 0d3C7ABC9E3B39803F, %fd2606;
	add.f64 	%fd7612, %fd2603, %fd2607;
	bra.uni 	$L__BB1_602;
$L__BB1_601:
	fma.rn.f64 	%fd2576, %fd7610, 0d7FF0000000000000, 0d7FF0000000000000;
	{
	.reg .b32 %temp; 
	mov.b64 	{%temp, %r2661}, %fd7610;
	}
	and.b32  	%r2662, %r2661, 2147483647;
	setp.eq.s32 	%p542, %r2662, 0;
	selp.f64 	%fd7612, 0dFFF0000000000000, %fd2576, %p542;
$L__BB1_602:
	sub.f64 	%fd2608, %fd7608, %fd7612;
	add.f64 	%fd7613, %fd7613, %fd2608;
$L__BB1_603:
	add.s64 	%rd5224, %rd5224, 1;
	setp.ne.s64 	%p544, %rd5224, %rd42;
	@%p544 bra 	$L__BB1_578;
$L__BB1_604:
	neg.f64 	%fd2609, %fd7613;
	fma.rn.f64 	%fd2610, %fd7613, 0dBFF71547652B82FE, 0d4338000000000000;
	{
	.reg .b32 %temp; 
	mov.b64 	{%r285, %temp}, %fd2610;
	}
	mov.f64 	%fd2611, 0dC338000000000000;
	add.rn.f64 	%fd2612, %fd2610, %fd2611;
	fma.rn.f64 	%fd2613, %fd2612, 0dBFE62E42FEFA39EF, %fd2609;
	fma.rn.f64 	%fd2614, %fd2612, 0dBC7ABC9E3B39803F, %fd2613;
	fma.rn.f64 	%fd2615, %fd2614, 0d3E5ADE1569CE2BDF, 0d3E928AF3FCA213EA;
	fma.rn.f64 	%fd2616, %fd2615, %fd2614, 0d3EC71DEE62401315;
	fma.rn.f64 	%fd2617, %fd2616, %fd2614, 0d3EFA01997C89EB71;
	fma.rn.f64 	%fd2618, %fd2617, %fd2614, 0d3F2A01A014761F65;
	fma.rn.f64 	%fd2619, %fd2618, %fd2614, 0d3F56C16C1852B7AF;
	fma.rn.f64 	%fd2620, %fd2619, %fd2614, 0d3F81111111122322;
	fma.rn.f64 	%fd2621, %fd2620, %fd2614, 0d3FA55555555502A1;
	fma.rn.f64 	%fd2622, %fd2621, %fd2614, 0d3FC5555555555511;
	fma.rn.f64 	%fd2623, %fd2622, %fd2614, 0d3FE000000000000B;
	fma.rn.f64 	%fd2624, %fd2623, %fd2614, 0d3FF0000000000000;
	fma.rn.f64 	%fd2625, %fd2624, %fd2614, 0d3FF0000000000000;
	{
	.reg .b32 %temp; 
	mov.b64 	{%r286, %temp}, %fd2625;
	}
	{
	.reg .b32 %temp; 
	mov.b64 	{%temp, %r287}, %fd2625;
	}
	shl.b32 	%r2671, %r285, 20;
	add.s32 	%r2672, %r2671, %r287;
	mov.b64 	%fd7615, {%r286, %r2672};
	{
	.reg .b32 %temp; 
	mov.b64 	{%temp, %r2673}, %fd2609;
	}
	mov.b32 	%f135, %r2673;
	abs.f32 	%f21, %f135;
	setp.lt.f32 	%p545, %f21, 0f4086232B;
	@%p545 bra 	$L__BB1_607;
	setp.gt.f64 	%p546, %fd7613, 0d0000000000000000;
	mov.f64 	%fd2626, 0d7FF0000000000000;
	sub.f64 	%fd2627, %fd2626, %fd7613;
	selp.f64 	%fd7615, 0d0000000000000000, %fd2627, %p546;
	setp.geu.f32 	%p547, %f21, 0f40874800;
	@%p547 bra 	$L__BB1_607;
	shr.u32 	%r2674, %r285, 31;
	add.s32 	%r2675, %r285, %r2674;
	shr.s32 	%r2676, %r2675, 1;
	shl.b32 	%r2677, %r2676, 20;
	add.s32 	%r2678, %r287, %r2677;
	mov.b64 	%fd2628, {%r286, %r2678};
	sub.s32 	%r2679, %r285, %r2676;
	shl.b32 	%r2680, %r2679, 20;
	add.s32 	%r2681, %r2680, 1072693248;
	mov.b32 	%r2682, 0;
	mov.b64 	%fd2629, {%r2682, %r2681};
	mul.f64 	%fd7615, %fd2629, %fd2628;
$L__BB1_607:
	sub.f64 	%fd7643, %fd7643, %fd7615;
	@%p392 bra 	$L__BB1_633;
	mov.b64 	%rd5225, 0;
	bra.uni 	$L__BB1_610;
$L__BB1_609:
	add.s64 	%rd5225, %rd5225, 1;
	setp.eq.s64 	%p566, %rd5225, %rd47;
	@%p566 bra 	$L__BB1_633;
$L__BB1_610:
	setp.lt.u32 	%p549, %r1846, 4;
	mov.b64 	%rd5228, 0;
	mov.b16 	%rs3969, 0;
	@%p549 bra 	$L__BB1_618;
	setp.lt.u64 	%p550, %rd53, 12;
	mul.lo.s64 	%rd452, %rd5225, %rd42;
	mov.b16 	%rs3969, 0;
	mov.b64 	%rd5229, 0;
	@%p550 bra 	$L__BB1_614;
	mov.b16 	%rs3969, 0;
	mov.b64 	%rd5229, 0;
	mov.u64 	%rd5230, %rd5229;
$L__BB1_613:
	add.s64 	%rd2417, %rd31, %rd5229;
	ld.local.v4.b32 	{%r2683, %r2684, %r2685, %r2686}, [%rd2417+160];
	bfe.u32 	%r2687, %r2686, 24, 8;
	cvt.u16.u32 	%rs1116, %r2687;
	bfe.u32 	%r2688, %r2686, 16, 8;
	cvt.u16.u32 	%rs1117, %r2688;
	bfe.u32 	%r2689, %r2686, 8, 8;
	cvt.u16.u32 	%rs1118, %r2689;
	bfe.u32 	%r2690, %r2686, 0, 8;
	cvt.u16.u32 	%rs1119, %r2690;
	bfe.u32 	%r2691, %r2685, 24, 8;
	cvt.u16.u32 	%rs1120, %r2691;
	bfe.u32 	%r2692, %r2685, 16, 8;
	cvt.u16.u32 	%rs1121, %r2692;
	bfe.u32 	%r2693, %r2685, 8, 8;
	cvt.u16.u32 	%rs1122, %r2693;
	bfe.u32 	%r2694, %r2685, 0, 8;
	cvt.u16.u32 	%rs1123, %r2694;
	bfe.u32 	%r2695, %r2684, 24, 8;
	cvt.u16.u32 	%rs1124, %r2695;
	bfe.u32 	%r2696, %r2684, 16, 8;
	cvt.u16.u32 	%rs1125, %r2696;
	bfe.u32 	%r2697, %r2684, 8, 8;
	cvt.u16.u32 	%rs1126, %r2697;
	bfe.u32 	%r2698, %r2684, 0, 8;
	cvt.u16.u32 	%rs1127, %r2698;
	bfe.u32 	%r2699, %r2683, 24, 8;
	cvt.u16.u32 	%rs1128, %r2699;
	bfe.u32 	%r2700, %r2683, 16, 8;
	cvt.u16.u32 	%rs1129, %r2700;
	bfe.u32 	%r2701, %r2683, 8, 8;
	cvt.u16.u32 	%rs1130, %r2701;
	bfe.u32 	%r2702, %r2683, 0, 8;
	cvt.u16.u32 	%rs1131, %r2702;
	add.s64 	%rd2418, %rd5229, %rd452;
	mov.u64 	%rd2419, d_H_const;
	add.s64 	%rd2420, %rd2419, %rd2418;
	ld.const.u8 	%rs1132, [%rd2420];
	ld.const.u8 	%rs1133, [%rd2420+1];
	ld.const.u8 	%rs1134, [%rd2420+2];
	ld.const.u8 	%rs1135, [%rd2420+3];
	mul.lo.s16 	%rs1136, %rs1132, %rs1131;
	mul.lo.s16 	%rs1137, %rs1133, %rs1130;
	mul.lo.s16 	%rs1138, %rs1134, %rs1129;
	mul.lo.s16 	%rs1139, %rs1135, %rs1128;
	xor.b16  	%rs1140, %rs1136, %rs3969;
	xor.b16  	%rs1141, %rs1140, %rs1137;
	xor.b16  	%rs1142, %rs1141, %rs1138;
	xor.b16  	%rs1143, %rs1142, %rs1139;
	ld.const.u8 	%rs1144, [%rd2420+4];
	ld.const.u8 	%rs1145, [%rd2420+5];
	ld.const.u8 	%rs1146, [%rd2420+6];
	ld.const.u8 	%rs1147, [%rd2420+7];
	mul.lo.s16 	%rs1148, %rs1144, %rs1127;
	mul.lo.s16 	%rs1149, %rs1145, %rs1126;
	mul.lo.s16 	%rs1150, %rs1146, %rs1125;
	mul.lo.s16 	%rs1151, %rs1147, %rs1124;
	xor.b16  	%rs1152, %rs1148, %rs1143;
	xor.b16  	%rs1153, %rs1152, %rs1149;
	xor.b16  	%rs1154, %rs1153, %rs1150;
	xor.b16  	%rs1155, %rs1154, %rs1151;
	ld.const.u8 	%rs1156, [%rd2420+8];
	ld.const.u8 	%rs1157, [%rd2420+9];
	ld.const.u8 	%rs1158, [%rd2420+10];
	ld.const.u8 	%rs1159, [%rd2420+11];
	mul.lo.s16 	%rs1160, %rs1156, %rs1123;
	mul.lo.s16 	%rs1161, %rs1157, %rs1122;
	mul.lo.s16 	%rs1162, %rs1158, %rs1121;
	mul.lo.s16 	%rs1163, %rs1159, %rs1120;
	xor.b16  	%rs1164, %rs1160, %rs1155;
	xor.b16  	%rs1165, %rs1164, %rs1161;
	xor.b16  	%rs1166, %rs1165, %rs1162;
	xor.b16  	%rs1167, %rs1166, %rs1163;
	ld.const.u8 	%rs1168, [%rd2420+12];
	ld.const.u8 	%rs1169, [%rd2420+13];
	ld.const.u8 	%rs1170, [%rd2420+14];
	ld.const.u8 	%rs1171, [%rd2420+15];
	mul.lo.s16 	%rs1172, %rs1168, %rs1119;
	mul.lo.s16 	%rs1173, %rs1169, %rs1118;
	mul.lo.s16 	%rs1174, %rs1170, %rs1117;
	mul.lo.s16 	%rs1175, %rs1171, %rs1116;
	xor.b16  	%rs1176, %rs1172, %rs1167;
	xor.b16  	%rs1177, %rs1176, %rs1173;
	xor.b16  	%rs1178, %rs1177, %rs1174;
	xor.b16  	%rs3969, %rs1178, %rs1175;
	add.s64 	%rd5229, %rd5229, 16;
	add.s64 	%rd5230, %rd5230, 4;
	setp.eq.s64 	%p551, %rd5230, %rd60;
	@%p551 bra 	$L__BB1_614;
	bra.uni 	$L__BB1_613;
$L__BB1_614:
	setp.eq.s64 	%p552, %rd59, 0;
	mov.u64 	%rd5228, %rd5229;
	@%p552 bra 	$L__BB1_618;
	setp.eq.s64 	%p553, %rd59, 1;
	add.s64 	%rd455, %rd31, %rd5229;
	ld.local.u8 	%rs1179, [%rd455+160];
	ld.local.u8 	%rs1180, [%rd455+161];
	ld.local.u8 	%rs1181, [%rd455+162];
	ld.local.u8 	%rs1182, [%rd455+163];
	add.s64 	%rd2421, %rd5229, %rd452;
	mov.u64 	%rd2422, d_H_const;
	add.s64 	%rd456, %rd2422, %rd2421;
	ld.const.u8 	%rs1183, [%rd456];
	ld.const.u8 	%rs1184, [%rd456+1];
	ld.const.u8 	%rs1185, [%rd456+2];
	ld.const.u8 	%rs1186, [%rd456+3];
	mul.lo.s16 	%rs1187, %rs1183, %rs1179;
	mul.lo.s16 	%rs1188, %rs1184, %rs1180;
	mul.lo.s16 	%rs1189, %rs1185, %rs1181;
	mul.lo.s16 	%rs1190, %rs1186, %rs1182;
	xor.b16  	%rs1191, %rs1187, %rs3969;
	xor.b16  	%rs1192, %rs1191, %rs1188;
	xor.b16  	%rs1193, %rs1192, %rs1189;
	xor.b16  	%rs3969, %rs1193, %rs1190;
	add.s64 	%rd5228, %rd5229, 4;
	@%p553 bra 	$L__BB1_618;
	setp.eq.s64 	%p554, %rd59, 2;
	ld.local.u8 	%rs1194, [%rd455+164];
	ld.local.u8 	%rs1195, [%rd455+165];
	ld.local.u8 	%rs1196, [%rd455+166];
	ld.local.u8 	%rs1197, [%rd455+167];
	ld.const.u8 	%rs1198, [%rd456+4];
	ld.const.u8 	%rs1199, [%rd456+5];
	ld.const.u8 	%rs1200, [%rd456+6];
	ld.const.u8 	%rs1201, [%rd456+7];
	mul.lo.s16 	%rs1202, %rs1198, %rs1194;
	mul.lo.s16 	%rs1203, %rs1199, %rs1195;
	mul.lo.s16 	%rs1204, %rs1200, %rs1196;
	mul.lo.s16 	%rs1205, %rs1201, %rs1197;
	xor.b16  	%rs1206, %rs1202, %rs1203;
	xor.b16  	%rs1207, %rs1206, %rs1204;
	xor.b16  	%rs1208, %rs1207, %rs1205;
	xor.b16  	%rs3969, %rs1208, %rs3969;
	add.s64 	%rd5228, %rd5229, 8;
	@%p554 bra 	$L__BB1_618;
	ld.local.u8 	%rs1209, [%rd455+168];
	ld.local.u8 	%rs1210, [%rd455+169];
	ld.local.u8 	%rs1211, [%rd455+170];
	ld.local.u8 	%rs1212, [%rd455+171];
	ld.const.u8 	%rs1213, [%rd456+8];
	ld.const.u8 	%rs1214, [%rd456+9];
	ld.const.u8 	%rs1215, [%rd456+10];
	ld.const.u8 	%rs1216, [%rd456+11];
	mul.lo.s16 	%rs1217, %rs1213, %rs1209;
	mul.lo.s16 	%rs1218, %rs1214, %rs1210;
	mul.lo.s16 	%rs1219, %rs1215, %rs1211;
	mul.lo.s16 	%rs1220, %rs1216, %rs1212;
	xor.b16  	%rs1221, %rs1217, %rs1218;
	xor.b16  	%rs1222, %rs1221, %rs1219;
	xor.b16  	%rs1223, %rs1222, %rs1220;
	xor.b16  	%rs3969, %rs1223, %rs3969;
	add.s64 	%rd5228, %rd5229, 12;
$L__BB1_618:
	setp.ge.u64 	%p555, %rd5228, %rd42;
	@%p555 bra 	$L__BB1_632;
	mul.lo.s64 	%rd461, %rd5225, %rd42;
	sub.s64 	%rd462, %rd42, %rd5228;
	and.b64  	%rd463, %rd462, 15;
	sub.s64 	%rd2423, %rd5228, %rd42;
	setp.gt.u64 	%p556, %rd2423, -16;
	@%p556 bra 	$L__BB1_622;
	and.b64  	%rd464, %rd462, -16;
	mov.b64 	%rd5232, 0;
$L__BB1_621:
	.pragma "nounroll";
	add.s64 	%rd2425, %rd31, %rd5228;
	ld.local.u8 	%rs1225, [%rd2425+160];
	add.s64 	%rd2426, %rd5228, %rd461;
	mov.u64 	%rd2427, d_H_const;
	add.s64 	%rd2428, %rd2427, %rd2426;
	ld.const.u8 	%rs1226, [%rd2428];
	mul.lo.s16 	%rs1227, %rs1226, %rs1225;
	xor.b16  	%rs1228, %rs1227, %rs3969;
	ld.local.u8 	%rs1229, [%rd2425+161];
	ld.const.u8 	%rs1230, [%rd2428+1];
	mul.lo.s16 	%rs1231, %rs1230, %rs1229;
	xor.b16  	%rs1232, %rs1231, %rs1228;
	ld.local.u8 	%rs1233, [%rd2425+162];
	ld.const.u8 	%rs1234, [%rd2428+2];
	mul.lo.s16 	%rs1235, %rs1234, %rs1233;
	xor.b16  	%rs1236, %rs1235, %rs1232;
	ld.local.u8 	%rs1237, [%rd2425+163];
	ld.const.u8 	%rs1238, [%rd2428+3];
	mul.lo.s16 	%rs1239, %rs1238, %rs1237;
	xor.b16  	%rs1240, %rs1239, %rs1236;
	ld.local.u8 	%rs1241, [%rd2425+164];
	ld.const.u8 	%rs1242, [%rd2428+4];
	mul.lo.s16 	%rs1243, %rs1242, %rs1241;
	xor.b16  	%rs1244, %rs1243, %rs1240;
	ld.local.u8 	%rs1245, [%rd2425+165];
	ld.const.u8 	%rs1246, [%rd2428+5];
	mul.lo.s16 	%rs1247, %rs1246, %rs1245;
	xor.b16  	%rs1248, %rs1247, %rs1244;
	ld.local.u8 	%rs1249, [%rd2425+166];
	ld.const.u8 	%rs1250, [%rd2428+6];
	mul.lo.s16 	%rs1251, %rs1250, %rs1249;
	xor.b16  	%rs1252, %rs1251, %rs1248;
	ld.local.u8 	%rs1253, [%rd2425+167];
	ld.const.u8 	%rs1254, [%rd2428+7];
	mul.lo.s16 	%rs1255, %rs1254, %rs1253;
	xor.b16  	%rs1256, %rs1255, %rs1252;
	ld.local.u8 	%rs1257, [%rd2425+168];
	ld.const.u8 	%rs1258, [%rd2428+8];
	mul.lo.s16 	%rs1259, %rs1258, %rs1257;
	xor.b16  	%rs1260, %rs1259, %rs1256;
	ld.local.u8 	%rs1261, [%rd2425+169];
	ld.const.u8 	%rs1262, [%rd2428+9];
	mul.lo.s16 	%rs1263, %rs1262, %rs1261;
	xor.b16  	%rs1264, %rs1263, %rs1260;
	ld.local.u8 	%rs1265, [%rd2425+170];
	ld.const.u8 	%rs1266, [%rd2428+10];
	mul.lo.s16 	%rs1267, %rs1266, %rs1265;
	xor.b16  	%rs1268, %rs1267, %rs1264;
	ld.local.u8 	%rs1269, [%rd2425+171];
	ld.const.u8 	%rs1270, [%rd2428+11];
	mul.lo.s16 	%rs1271, %rs1270, %rs1269;
	xor.b16  	%rs1272, %rs1271, %rs1268;
	ld.local.u8 	%rs1273, [%rd2425+172];
	ld.const.u8 	%rs1274, [%rd2428+12];
	mul.lo.s16 	%rs1275, %rs1274, %rs1273;
	xor.b16  	%rs1276, %rs1275, %rs1272;
	ld.local.u8 	%rs1277, [%rd2425+173];
	ld.const.u8 	%rs1278, [%rd2428+13];
	mul.lo.s16 	%rs1279, %rs1278, %rs1277;
	xor.b16  	%rs1280, %rs1279, %rs1276;
	ld.local.u8 	%rs1281, [%rd2425+174];
	ld.const.u8 	%rs1282, [%rd2428+14];
	mul.lo.s16 	%rs1283, %rs1282, %rs1281;
	xor.b16  	%rs1284, %rs1283, %rs1280;
	ld.local.u8 	%rs1285, [%rd2425+175];
	ld.const.u8 	%rs1286, [%rd2428+15];
	mul.lo.s16 	%rs1287, %rs1286, %rs1285;
	xor.b16  	%rs3969, %rs1287, %rs1284;
	add.s64 	%rd5228, %rd5228, 16;
	add.s64 	%rd5232, %rd5232, 16;
	setp.ne.s64 	%p557, %rd5232, %rd464;
	@%p557 bra 	$L__BB1_621;
$L__BB1_622:
	setp.eq.s64 	%p558, %rd463, 0;
	@%p558 bra 	$L__BB1_632;
	and.b64  	%rd474, %rd462, 7;
	setp.lt.u64 	%p559, %rd463, 8;
	@%p559 bra 	$L__BB1_625;
	add.s64 	%rd2429, %rd31, %rd5228;
	ld.local.u8 	%rs1289, [%rd2429+160];
	add.s64 	%rd2430, %rd5228, %rd461;
	mov.u64 	%rd2431, d_H_const;
	add.s64 	%rd2432, %rd2431, %rd2430;
	ld.const.u8 	%rs1290, [%rd2432];
	mul.lo.s16 	%rs1291, %rs1290, %rs1289;
	ld.local.u8 	%rs1292, [%rd2429+161];
	ld.const.u8 	%rs1293, [%rd2432+1];
	mul.lo.s16 	%rs1294, %rs1293, %rs1292;
	xor.b16  	%rs1295, %rs1291, %rs1294;
	ld.local.u8 	%rs1296, [%rd2429+162];
	ld.const.u8 	%rs1297, [%rd2432+2];
	mul.lo.s16 	%rs1298, %rs1297, %rs1296;
	xor.b16  	%rs1299, %rs1295, %rs1298;
	ld.local.u8 	%rs1300, [%rd2429+163];
	ld.const.u8 	%rs1301, [%rd2432+3];
	mul.lo.s16 	%rs1302, %rs1301, %rs1300;
	xor.b16  	%rs1303, %rs1299, %rs1302;
	ld.local.u8 	%rs1304, [%rd2429+164];
	ld.const.u8 	%rs1305, [%rd2432+4];
	mul.lo.s16 	%rs1306, %rs1305, %rs1304;
	xor.b16  	%rs1307, %rs1303, %rs1306;
	ld.local.u8 	%rs1308, [%rd2429+165];
	ld.const.u8 	%rs1309, [%rd2432+5];
	mul.lo.s16 	%rs1310, %rs1309, %rs1308;
	xor.b16  	%rs1311, %rs1307, %rs1310;
	ld.local.u8 	%rs1312, [%rd2429+166];
	ld.const.u8 	%rs1313, [%rd2432+6];
	mul.lo.s16 	%rs1314, %rs1313, %rs1312;
	xor.b16  	%rs1315, %rs1311, %rs1314;
	ld.local.u8 	%rs1316, [%rd2429+167];
	ld.const.u8 	%rs1317, [%rd2432+7];
	mul.lo.s16 	%rs1318, %rs1317, %rs1316;
	xor.b16  	%rs1319, %rs1315, %rs1318;
	xor.b16  	%rs3969, %rs1319, %rs3969;
	add.s64 	%rd5228, %rd5228, 8;
$L__BB1_625:
	setp.eq.s64 	%p560, %rd474, 0;
	@%p560 bra 	$L__BB1_632;
	and.b64  	%rd477, %rd462, 3;
	setp.lt.u64 	%p561, %rd474, 4;
	@%p561 bra 	$L__BB1_628;
	add.s64 	%rd2433, %rd31, %rd5228;
	ld.local.u8 	%rs1321, [%rd2433+160];
	add.s64 	%rd2434, %rd5228, %rd461;
	mov.u64 	%rd2435, d_H_const;
	add.s64 	%rd2436, %rd2435, %rd2434;
	ld.const.u8 	%rs1322, [%rd2436];
	mul.lo.s16 	%rs1323, %rs1322, %rs1321;
	ld.local.u8 	%rs1324, [%rd2433+161];
	ld.const.u8 	%rs1325, [%rd2436+1];
	mul.lo.s16 	%rs1326, %rs1325, %rs1324;
	xor.b16  	%rs1327, %rs1323, %rs1326;
	ld.local.u8 	%rs1328, [%rd2433+162];
	ld.const.u8 	%rs1329, [%rd2436+2];
	mul.lo.s16 	%rs1330, %rs1329, %rs1328;
	xor.b16  	%rs1331, %rs1327, %rs1330;
	ld.local.u8 	%rs1332, [%rd2433+163];
	ld.const.u8 	%rs1333, [%rd2436+3];
	mul.lo.s16 	%rs1334, %rs1333, %rs1332;
	xor.b16  	%rs1335, %rs1331, %rs1334;
	xor.b16  	%rs3969, %rs1335, %rs3969;
	add.s64 	%rd5228, %rd5228, 4;
$L__BB1_628:
	setp.eq.s64 	%p562, %rd477, 0;
	@%p562 bra 	$L__BB1_632;
	add.s64 	%rd480, %rd31, %rd5228;
	ld.local.u8 	%rs1336, [%rd480+160];
	add.s64 	%rd2437, %rd5228, %rd461;
	mov.u64 	%rd2438, d_H_const;
	add.s64 	%rd481, %rd2438, %rd2437;
	ld.const.u8 	%rs1337, [%rd481];
	mul.lo.s16 	%rs1338, %rs1337, %rs1336;
	xor.b16  	%rs3969, %rs1338, %rs3969;
	setp.eq.s64 	%p563, %rd477, 1;
	@%p563 bra 	$L__BB1_632;
	ld.local.u8 	%rs1339, [%rd480+161];
	ld.const.u8 	%rs1340, [%rd481+1];
	mul.lo.s16 	%rs1341, %rs1340, %rs1339;
	xor.b16  	%rs3969, %rs1341, %rs3969;
	setp.eq.s64 	%p564, %rd477, 2;
	@%p564 bra 	$L__BB1_632;
	ld.local.u8 	%rs1342, [%rd480+162];
	ld.const.u8 	%rs1343, [%rd481+2];
	mul.lo.s16 	%rs1344, %rs1343, %rs1342;
	xor.b16  	%rs3969, %rs1344, %rs3969;
$L__BB1_632:
	and.b16  	%rs1345, %rs3969, 255;
	setp.eq.s16 	%p565, %rs1345, 1;
	@%p565 bra 	$L__BB1_691;
	bra.uni 	$L__BB1_609;
$L__BB1_633:
	setp.eq.s32 	%p567, %r1846, 0;
	shl.b64 	%rd2439, %rd5189, 5;
	add.s64 	%rd482, %rd21, %rd2439;
	st.local.f64 	[%rd482], %fd137;
	mov.f64 	%fd7625, %fd7532;
	@%p567 bra 	$L__BB1_661;
	mov.b64 	%rd5236, 0;
	mov.f64 	%fd7625, %fd7532;
$L__BB1_635:
	add.s64 	%rd484, %rd31, %rd5236;
	ld.local.u8 	%rs1346, [%rd484+144];
	setp.ne.s16 	%p568, %rs1346, 1;
	@%p568 bra 	$L__BB1_660;
	mad.lo.s64 	%rd2441, %rd5236, 7, %rd484;
	ld.local.f64 	%fd284, [%rd2441+176];
	setp.gt.f64 	%p569, %fd284, 0d4049000000000000;
	mov.f64 	%fd7620, %fd284;
	@%p569 bra 	$L__BB1_648;
	setp.lt.f64 	%p570, %fd284, 0dC049000000000000;
	mov.f64 	%fd7620, 0d0000000000000000;
	@%p570 bra 	$L__BB1_648;
	fma.rn.f64 	%fd2631, %fd284, 0d3FF71547652B82FE, 0d4338000000000000;
	{
	.reg .b32 %temp; 
	mov.b64 	{%r288, %temp}, %fd2631;
	}
	mov.f64 	%fd2632, 0dC338000000000000;
	add.rn.f64 	%fd2633, %fd2631, %fd2632;
	fma.rn.f64 	%fd2634, %fd2633, 0dBFE62E42FEFA39EF, %fd284;
	fma.rn.f64 	%fd2635, %fd2633, 0dBC7ABC9E3B39803F, %fd2634;
	fma.rn.f64 	%fd2636, %fd2635, 0d3E5ADE1569CE2BDF, 0d3E928AF3FCA213EA;
	fma.rn.f64 	%fd2637, %fd2636, %fd2635, 0d3EC71DEE62401315;
	fma.rn.f64 	%fd2638, %fd2637, %fd2635, 0d3EFA01997C89EB71;
	fma.rn.f64 	%fd2639, %fd2638, %fd2635, 0d3F2A01A014761F65;
	fma.rn.f64 	%fd2640, %fd2639, %fd2635, 0d3F56C16C1852B7AF;
	fma.rn.f64 	%fd2641, %fd2640, %fd2635, 0d3F81111111122322;
	fma.rn.f64 	%fd2642, %fd2641, %fd2635, 0d3FA55555555502A1;
	fma.rn.f64 	%fd2643, %fd2642, %fd2635, 0d3FC5555555555511;
	fma.rn.f64 	%fd2644, %fd2643, %fd2635, 0d3FE000000000000B;
	fma.rn.f64 	%fd2645, %fd2644, %fd2635, 0d3FF0000000000000;
	fma.rn.f64 	%fd2646, %fd2645, %fd2635, 0d3FF0000000000000;
	{
	.reg .b32 %temp; 
	mov.b64 	{%r289, %temp}, %fd2646;
	}
	{
	.reg .b32 %temp; 
	mov.b64 	{%temp, %r290}, %fd2646;
	}
	shl.b32 	%r2703, %r288, 20;
	add.s32 	%r2704, %r2703, %r290;
	mov.b64 	%fd7617, {%r289, %r2704};
	{
	.reg .b32 %temp; 
	mov.b64 	{%temp, %r2705}, %fd284;
	}
	mov.b32 	%f136, %r2705;
	abs.f32 	%f22, %f136;
	setp.lt.f32 	%p571, %f22, 0f4086232B;
	@%p571 bra 	$L__BB1_641;
	setp.lt.f64 	%p572, %fd284, 0d0000000000000000;
	add.f64 	%fd2647, %fd284, 0d7FF0000000000000;
	selp.f64 	%fd7617, 0d0000000000000000, %fd2647, %p572;
	setp.geu.f32 	%p573, %f22, 0f40874800;
	@%p573 bra 	$L__BB1_641;
	shr.u32 	%r2706, %r288, 31;
	add.s32 	%r2707, %r288, %r2706;
	shr.s32 	%r2708, %r2707, 1;
	shl.b32 	%r2709, %r2708, 20;
	add.s32 	%r2710, %r290, %r2709;
	mov.b64 	%fd2648, {%r289, %r2710};
	sub.s32 	%r2711, %r288, %r2708;
	shl.b32 	%r2712, %r2711, 20;
	add.s32 	%r2713, %r2712, 1072693248;
	mov.b32 	%r2714, 0;
	mov.b64 	%fd2649, {%r2714, %r2713};
	mul.f64 	%fd7617, %fd2649, %fd2648;
$L__BB1_641:
	add.f64 	%fd7618, %fd7617, 0d3FF0000000000000;
	{
	.reg .b32 %temp; 
	mov.b64 	{%temp, %r7133}, %fd7618;
	}
	{
	.reg .b32 %temp; 
	mov.b64 	{%r7134, %temp}, %fd7618;
	}
	setp.gt.s32 	%p574, %r7133, 1048575;
	mov.b32 	%r7135, -1023;
	@%p574 bra 	$L__BB1_643;
	mul.f64 	%fd7618, %fd7618, 0d4350000000000000;
	{
	.reg .b32 %temp; 
	mov.b64 	{%temp, %r7133}, %fd7618;
	}
	{
	.reg .b32 %temp; 
	mov.b64 	{%r7134, %temp}, %fd7618;
	}
	mov.b32 	%r7135, -1077;
$L__BB1_643:
	add.s32 	%r2717, %r7133, -1;
	setp.gt.u32 	%p575, %r2717, 2146435070;
	@%p575 bra 	$L__BB1_647;
	shr.u32 	%r2720, %r7133, 20;
	add.s32 	%r7136, %r7135, %r2720;
	and.b32  	%r2721, %r7133, 1048575;
	or.b32  	%r2722, %r2721, 1072693248;
	mov.b64 	%fd7619, {%r7134, %r2722};
	setp.lt.u32 	%p577, %r2722, 1073127583;
	@%p577 bra 	$L__BB1_646;
	{
	.reg .b32 %temp; 
	mov.b64 	{%r2723, %temp}, %fd7619;
	}
	{
	.reg .b32 %temp; 
	mov.b64 	{%temp, %r2724}, %fd7619;
	}
	add.s32 	%r2725, %r2724, -1048576;
	mov.b64 	%fd7619, {%r2723, %r2725};
	add.s32 	%r7136, %r7136, 1;
$L__BB1_646:
	add.f64 	%fd2651, %fd7619, 0dBFF0000000000000;
	add.f64 	%fd2652, %fd7619, 0d3FF0000000000000;
	rcp.approx.ftz.f64 	%fd2653, %fd2652;
	neg.f64 	%fd2654, %fd2652;
	fma.rn.f64 	%fd2655, %fd2654, %fd2653, 0d3FF0000000000000;
	fma.rn.f64 	%fd2656, %fd2655, %fd2655, %fd2655;
	fma.rn.f64 	%fd2657, %fd2656, %fd2653, %fd2653;
	mul.f64 	%fd2658, %fd2651, %fd2657;
	fma.rn.f64 	%fd2659, %fd2651, %fd2657, %fd2658;
	mul.f64 	%fd2660, %fd2659, %fd2659;
	fma.rn.f64 	%fd2661, %fd2660, 0d3EB1380B3AE80F1E, 0d3ED0EE258B7A8B04;
	fma.rn.f64 	%fd2662, %fd2661, %fd2660, 0d3EF3B2669F02676F;
	fma.rn.f64 	%fd2663, %fd2662, %fd2660, 0d3F1745CBA9AB0956;
	fma.rn.f64 	%fd2664, %fd2663, %fd2660, 0d3F3C71C72D1B5154;
	fma.rn.f64 	%fd2665, %fd2664, %fd2660, 0d3F624924923BE72D;
	fma.rn.f64 	%fd2666, %fd2665, %fd2660, 0d3F8999999999A3C4;
	fma.rn.f64 	%fd2667, %fd2666, %fd2660, 0d3FB5555555555554;
	sub.f64 	%fd2668, %fd2651, %fd2659;
	add.f64 	%fd2669, %fd2668, %fd2668;
	neg.f64 	%fd2670, %fd2659;
	fma.rn.f64 	%fd2671, %fd2670, %fd2651, %fd2669;
	mul.f64 	%fd2672, %fd2657, %fd2671;
	mul.f64 	%fd2673, %fd2660, %fd2667;
	fma.rn.f64 	%fd2674, %fd2673, %fd2659, %fd2672;
	xor.b32  	%r2726, %r7136, -2147483648;
	mov.b32 	%r2727, 1127219200;
	mov.b64 	%fd2675, {%r2726, %r2727};
	sub.f64 	%fd2676, %fd2675, %fd1;
	fma.rn.f64 	%fd2677, %fd2676, 0d3FE62E42FEFA39EF, %fd2659;
	fma.rn.f64 	%fd2678, %fd2676, 0dBFE62E42FEFA39EF, %fd2677;
	sub.f64 	%fd2679, %fd2678, %fd2659;
	sub.f64 	%fd2680, %fd2674, %fd2679;
	fma.rn.f64 	%fd2681, %fd2676, 0d3C7ABC9E3B39803F, %fd2680;
	add.f64 	%fd7620, %fd2677, %fd2681;
	bra.uni 	$L__BB1_648;
$L__BB1_647:
	fma.rn.f64 	%fd2650, %fd7618, 0d7FF0000000000000, 0d7FF0000000000000;
	{
	.reg .b32 %temp; 
	mov.b64 	{%temp, %r2718}, %fd7618;
	}
	and.b32  	%r2719, %r2718, 2147483647;
	setp.eq.s32 	%p576, %r2719, 0;
	selp.f64 	%fd7620, 0dFFF0000000000000, %fd2650, %p576;
$L__BB1_648:
	neg.f64 	%fd298, %fd284;
	setp.lt.f64 	%p579, %fd284, 0dC049000000000000;
	or.pred  	%p580, %p579, %p569;
	selp.f64 	%fd7624, %fd298, 0d0000000000000000, %p579;
	@%p580 bra 	$L__BB1_659;
	fma.rn.f64 	%fd2682, %fd298, 0d3FF71547652B82FE, 0d4338000000000000;
	{
	.reg .b32 %temp; 
	mov.b64 	{%r301, %temp}, %fd2682;
	}
	mov.f64 	%fd2683, 0dC338000000000000;
	add.rn.f64 	%fd2684, %fd2682, %fd2683;
	fma.rn.f64 	%fd2685, %fd2684, 0dBFE62E42FEFA39EF, %fd298;
	fma.rn.f64 	%fd2686, %fd2684, 0dBC7ABC9E3B39803F, %fd2685;
	fma.rn.f64 	%fd2687, %fd2686, 0d3E5ADE1569CE2BDF, 0d3E928AF3FCA213EA;
	fma.rn.f64 	%fd2688, %fd2687, %fd2686, 0d3EC71DEE62401315;
	fma.rn.f64 	%fd2689, %fd2688, %fd2686, 0d3EFA01997C89EB71;
	fma.rn.f64 	%fd2690, %fd2689, %fd2686, 0d3F2A01A014761F65;
	fma.rn.f64 	%fd2691, %fd2690, %fd2686, 0d3F56C16C1852B7AF;
	fma.rn.f64 	%fd2692, %fd2691, %fd2686, 0d3F81111111122322;
	fma.rn.f64 	%fd2693, %fd2692, %fd2686, 0d3FA55555555502A1;
	fma.rn.f64 	%fd2694, %fd2693, %fd2686, 0d3FC5555555555511;
	fma.rn.f64 	%fd2695, %fd2694, %fd2686, 0d3FE000000000000B;
	fma.rn.f64 	%fd2696, %fd2695, %fd2686, 0d3FF0000000000000;
	fma.rn.f64 	%fd2697, %fd2696, %fd2686, 0d3FF0000000000000;
	{
	.reg .b32 %temp; 
	mov.b64 	{%r302, %temp}, %fd2697;
	}
	{
	.reg .b32 %temp; 
	mov.b64 	{%temp, %r303}, %fd2697;
	}
	shl.b32 	%r2728, %r301, 20;
	add.s32 	%r2729, %r2728, %r303;
	mov.b64 	%fd7621, {%r302, %r2729};
	{
	.reg .b32 %temp; 
	mov.b64 	{%temp, %r2730}, %fd298;
	}
	mov.b32 	%f137, %r2730;
	abs.f32 	%f23, %f137;
	setp.lt.f32 	%p581, %f23, 0f4086232B;
	@%p581 bra 	$L__BB1_652;
	setp.gt.f64 	%p582, %fd284, 0d0000000000000000;
	mov.f64 	%fd2698, 0d7FF0000000000000;
	sub.f64 	%fd2699, %fd2698, %fd284;
	selp.f64 	%fd7621, 0d0000000000000000, %fd2699, %p582;
	setp.geu.f32 	%p583, %f23, 0f40874800;
	@%p583 bra 	$L__BB1_652;
	shr.u32 	%r2731, %r301, 31;
	add.s32 	%r2732, %r301, %r2731;
	shr.s32 	%r2733, %r2732, 1;
	shl.b32 	%r2734, %r2733, 20;
	add.s32 	%r2735, %r303, %r2734;
	mov.b64 	%fd2700, {%r302, %r2735};
	sub.s32 	%r2736, %r301, %r2733;
	shl.b32 	%r2737, %r2736, 20;
	add.s32 	%r2738, %r2737, 1072693248;
	mov.b32 	%r2739, 0;
	mov.b64 	%fd2701, {%r2739, %r2738};
	mul.f64 	%fd7621, %fd2701, %fd2700;
$L__BB1_652:
	add.f64 	%fd7622, %fd7621, 0d3FF0000000000000;
	{
	.reg .b32 %temp; 
	mov.b64 	{%temp, %r7137}, %fd7622;
	}
	{
	.reg .b32 %temp; 
	mov.b64 	{%r7138, %temp}, %fd7622;
	}
	setp.gt.s32 	%p584, %r7137, 1048575;
	mov.b32 	%r7139, -1023;
	@%p584 bra 	$L__BB1_654;
	mul.f64 	%fd7622, %fd7622, 0d4350000000000000;
	{
	.reg .b32 %temp; 
	mov.b64 	{%temp, %r7137}, %fd7622;
	}
	{
	.reg .b32 %temp; 
	mov.b64 	{%r7138, %temp}, %fd7622;
	}
	mov.b32 	%r7139, -1077;
$L__BB1_654:
	add.s32 	%r2742, %r7137, -1;
	setp.gt.u32 	%p585, %r2742, 2146435070;
	@%p585 bra 	$L__BB1_658;
	shr.u32 	%r2745, %r7137, 20;
	add.s32 	%r7140, %r7139, %r2745;
	and.b32  	%r2746, %r7137, 1048575;
	or.b32  	%r2747, %r2746, 1072693248;
	mov.b64 	%fd7623, {%r7138, %r2747};
	setp.lt.u32 	%p587, %r2747, 1073127583;
	@%p587 bra 	$L__BB1_657;
	{
	.reg .b32 %temp; 
	mov.b64 	{%r2748, %temp}, %fd7623;
	}
	{
	.reg .b32 %temp; 
	mov.b64 	{%temp, %r2749}, %fd7623;
	}
	add.s32 	%r2750, %r2749, -1048576;
	mov.b64 	%fd7623, {%r2748, %r2750};
	add.s32 	%r7140, %r7140, 1;
$L__BB1_657:
	add.f64 	%fd2703, %fd7623, 0dBFF0000000000000;
	add.f64 	%fd2704, %fd7623, 0d3FF0000000000000;
	rcp.approx.ftz.f64 	%fd2705, %fd2704;
	neg.f64 	%fd2706, %fd2704;
	fma.rn.f64 	%fd2707, %fd2706, %fd2705, 0d3FF0000000000000;
	fma.rn.f64 	%fd2708, %fd2707, %fd2707, %fd2707;
	fma.rn.f64 	%fd2709, %fd2708, %fd2705, %fd2705;
	mul.f64 	%fd2710, %fd2703, %fd2709;
	fma.rn.f64 	%fd2711, %fd2703, %fd2709, %fd2710;
	mul.f64 	%fd2712, %fd2711, %fd2711;
	fma.rn.f64 	%fd2713, %fd2712, 0d3EB1380B3AE80F1E, 0d3ED0EE258B7A8B04;
	fma.rn.f64 	%fd2714, %fd2713, %fd2712, 0d3EF3B2669F02676F;
	fma.rn.f64 	%fd2715, %fd2714, %fd2712, 0d3F1745CBA9AB0956;
	fma.rn.f64 	%fd2716, %fd2715, %fd2712, 0d3F3C71C72D1B5154;
	fma.rn.f64 	%fd2717, %fd2716, %fd2712, 0d3F624924923BE72D;
	fma.rn.f64 	%fd2718, %fd2717, %fd2712, 0d3F8999999999A3C4;
	fma.rn.f64 	%fd2719, %fd2718, %fd2712, 0d3FB5555555555554;
	sub.f64 	%fd2720, %fd2703, %fd2711;
	add.f64 	%fd2721, %fd2720, %fd2720;
	neg.f64 	%fd2722, %fd2711;
	fma.rn.f64 	%fd2723, %fd2722, %fd2703, %fd2721;
	mul.f64 	%fd2724, %fd2709, %fd2723;
	mul.f64 	%fd2725, %fd2712, %fd2719;
	fma.rn.f64 	%fd2726, %fd2725, %fd2711, %fd2724;
	xor.b32  	%r2751, %r7140, -2147483648;
	mov.b32 	%r2752, 1127219200;
	mov.b64 	%fd2727, {%r2751, %r2752};
	sub.f64 	%fd2728, %fd2727, %fd1;
	fma.rn.f64 	%fd2729, %fd2728, 0d3FE62E42FEFA39EF, %fd2711;
	fma.rn.f64 	%fd2730, %fd2728, 0dBFE62E42FEFA39EF, %fd2729;
	sub.f64 	%fd2731, %fd2730, %fd2711;
	sub.f64 	%fd2732, %fd2726, %fd2731;
	fma.rn.f64 	%fd2733, %fd2728, 0d3C7ABC9E3B39803F, %fd2732;
	add.f64 	%fd7624, %fd2729, %fd2733;
	bra.uni 	$L__BB1_659;
$L__BB1_658:
	fma.rn.f64 	%fd2702, %fd7622, 0d7FF0000000000000, 0d7FF0000000000000;
	{
	.reg .b32 %temp; 
	mov.b64 	{%temp, %r2743}, %fd7622;
	}
	and.b32  	%r2744, %r2743, 2147483647;
	setp.eq.s32 	%p586, %r2744, 0;
	selp.f64 	%fd7624, 0dFFF0000000000000, %fd2702, %p586;
$L__BB1_659:
	sub.f64 	%fd2734, %fd7620, %fd7624;
	add.f64 	%fd7625, %fd7625, %fd2734;
$L__BB1_660:
	add.s64 	%rd5236, %rd5236, 1;
	setp.ne.s64 	%p588, %rd5236, %rd42;
	@%p588 bra 	$L__BB1_635;
$L__BB1_661:
	setp.eq.s32 	%p589, %r1846, 0;
	st.local.f64 	[%rd482+8], %fd7625;
	@%p589 bra 	$L__BB1_675;
	setp.lt.u64 	%p590, %rd48, 15;
	mul.lo.s64 	%rd486, %rd5189, %rd42;
	mov.b64 	%rd5239, 0;
	@%p590 bra 	$L__BB1_665;
	mov.b64 	%rd5237, 0;
$L__BB1_664:
	.pragma "nounroll";
	add.s64 	%rd2444, %rd31, %rd5237;
	ld.local.v4.b32 	{%r2753, %r2754, %r2755, %r2756}, [%rd2444+160];
	bfe.u32 	%r2757, %r2756, 24, 8;
	cvt.u16.u32 	%rs1347, %r2757;
	bfe.u32 	%r2758, %r2756, 16, 8;
	cvt.u16.u32 	%rs1348, %r2758;
	bfe.u32 	%r2759, %r2756, 8, 8;
	cvt.u16.u32 	%rs1349, %r2759;
	bfe.u32 	%r2760, %r2756, 0, 8;
	cvt.u16.u32 	%rs1350, %r2760;
	bfe.u32 	%r2761, %r2755, 24, 8;
	cvt.u16.u32 	%rs1351, %r2761;
	bfe.u32 	%r2762, %r2755, 16, 8;
	cvt.u16.u32 	%rs1352, %r2762;
	bfe.u32 	%r2763, %r2755, 8, 8;
	cvt.u16.u32 	%rs1353, %r2763;
	bfe.u32 	%r2764, %r2755, 0, 8;
	cvt.u16.u32 	%rs1354, %r2764;
	bfe.u32 	%r2765, %r2754, 24, 8;
	cvt.u16.u32 	%rs1355, %r2765;
	bfe.u32 	%r2766, %r2754, 16, 8;
	cvt.u16.u32 	%rs1356, %r2766;
	bfe.u32 	%r2767, %r2754, 8, 8;
	cvt.u16.u32 	%rs1357, %r2767;
	bfe.u32 	%r2768, %r2754, 0, 8;
	cvt.u16.u32 	%rs1358, %r2768;
	bfe.u32 	%r2769, %r2753, 24, 8;
	cvt.u16.u32 	%rs1359, %r2769;
	bfe.u32 	%r2770, %r2753, 16, 8;
	cvt.u16.u32 	%rs1360, %r2770;
	bfe.u32 	%r2771, %r2753, 8, 8;
	cvt.u16.u32 	%rs1361, %r2771;
	bfe.u32 	%r2772, %r2753, 0, 8;
	cvt.u16.u32 	%rs1362, %r2772;
	and.b16  	%rs1363, %rs1362, 255;
	and.b16  	%rs1364, %rs1361, 255;
	and.b16  	%rs1365, %rs1360, 255;
	and.b16  	%rs1366, %rs1359, 255;
	and.b16  	%rs1367, %rs1358, 255;
	and.b16  	%rs1368, %rs1357, 255;
	and.b16  	%rs1369, %rs1356, 255;
	and.b16  	%rs1370, %rs1355, 255;
	and.b16  	%rs1371, %rs1354, 255;
	and.b16  	%rs1372, %rs1353, 255;
	and.b16  	%rs1373, %rs1352, 255;
	and.b16  	%rs1374, %rs1351, 255;
	and.b16  	%rs1375, %rs1350, 255;
	and.b16  	%rs1376, %rs1349, 255;
	and.b16  	%rs1377, %rs1348, 255;
	and.b16  	%rs1378, %rs1347, 255;
	cvt.rn.f64.u16 	%fd2735, %rs1363;
	add.s64 	%rd2445, %rd5237, %rd486;
	shl.b64 	%rd2446, %rd2445, 3;
	add.s64 	%rd2447, %rd20, %rd2446;
	st.local.f64 	[%rd2447], %fd2735;
	cvt.rn.f64.u16 	%fd2736, %rs1364;
	st.local.f64 	[%rd2447+8], %fd2736;
	cvt.rn.f64.u16 	%fd2737, %rs1365;
	st.local.f64 	[%rd2447+16], %fd2737;
	cvt.rn.f64.u16 	%fd2738, %rs1366;
	st.local.f64 	[%rd2447+24], %fd2738;
	cvt.rn.f64.u16 	%fd2739, %rs1367;
	st.local.f64 	[%rd2447+32], %fd2739;
	cvt.rn.f64.u16 	%fd2740, %rs1368;
	st.local.f64 	[%rd2447+40], %fd2740;
	cvt.rn.f64.u16 	%fd2741, %rs1369;
	st.local.f64 	[%rd2447+48], %fd2741;
	cvt.rn.f64.u16 	%fd2742, %rs1370;
	st.local.f64 	[%rd2447+56], %fd2742;
	cvt.rn.f64.u16 	%fd2743, %rs1371;
	st.local.f64 	[%rd2447+64], %fd2743;
	cvt.rn.f64.u16 	%fd2744, %rs1372;
	st.local.f64 	[%rd2447+72], %fd2744;
	cvt.rn.f64.u16 	%fd2745, %rs1373;
	st.local.f64 	[%rd2447+80], %fd2745;
	cvt.rn.f64.u16 	%fd2746, %rs1374;
	st.local.f64 	[%rd2447+88], %fd2746;
	cvt.rn.f64.u16 	%fd2747, %rs1375;
	st.local.f64 	[%rd2447+96], %fd2747;
	cvt.rn.f64.u16 	%fd2748, %rs1376;
	st.local.f64 	[%rd2447+104], %fd2748;
	cvt.rn.f64.u16 	%fd2749, %rs1377;
	st.local.f64 	[%rd2447+112], %fd2749;
	cvt.rn.f64.u16 	%fd2750, %rs1378;
	st.local.f64 	[%rd2447+120], %fd2750;
	add.s64 	%rd5237, %rd5237, 16;
	setp.ne.s64 	%p591, %rd5237, %rd54;
	mov.u64 	%rd5239, %rd54;
	@%p591 bra 	$L__BB1_664;
$L__BB1_665:
	setp.eq.s32 	%p592, %r25, 0;
	@%p592 bra 	$L__BB1_675;
	setp.lt.u64 	%p593, %rd49, 7;
	@%p593 bra 	$L__BB1_668;
	add.s64 	%rd2448, %rd31, %rd5239;
	ld.local.u8 	%rs1379, [%rd2448+160];
	cvt.rn.f64.u16 	%fd2751, %rs1379;
	add.s64 	%rd2449, %rd5239, %rd486;
	shl.b64 	%rd2450, %rd2449, 3;
	add.s64 	%rd2451, %rd20, %rd2450;
	st.local.f64 	[%rd2451], %fd2751;
	ld.local.u8 	%rs1380, [%rd2448+161];
	cvt.rn.f64.u16 	%fd2752, %rs1380;
	st.local.f64 	[%rd2451+8], %fd2752;
	ld.local.u8 	%rs1381, [%rd2448+162];
	cvt.rn.f64.u16 	%fd2753, %rs1381;
	st.local.f64 	[%rd2451+16], %fd2753;
	ld.local.u8 	%rs1382, [%rd2448+163];
	cvt.rn.f64.u16 	%fd2754, %rs1382;
	st.local.f64 	[%rd2451+24], %fd2754;
	ld.local.u8 	%rs1383, [%rd2448+164];
	cvt.rn.f64.u16 	%fd2755, %rs1383;
	st.local.f64 	[%rd2451+32], %fd2755;
	ld.local.u8 	%rs1384, [%rd2448+165];
	cvt.rn.f64.u16 	%fd2756, %rs1384;
	st.local.f64 	[%rd2451+40], %fd2756;
	ld.local.u8 	%rs1385, [%rd2448+166];
	cvt.rn.f64.u16 	%fd2757, %rs1385;
	st.local.f64 	[%rd2451+48], %fd2757;
	ld.local.u8 	%rs1386, [%rd2448+167];
	cvt.rn.f64.u16 	%fd2758, %rs1386;
	st.local.f64 	[%rd2451+56], %fd2758;
	add.s64 	%rd5239, %rd5239, 8;
$L__BB1_668:
	setp.eq.s64 	%p594, %rd55, 0;
	@%p594 bra 	$L__BB1_675;
	setp.lt.u64 	%p595, %rd50, 3;
	@%p595 bra 	$L__BB1_671;
	add.s64 	%rd2452, %rd31, %rd5239;
	ld.local.u8 	%rs1387, [%rd2452+160];
	cvt.rn.f64.u16 	%fd2759, %rs1387;
	add.s64 	%rd2453, %rd5239, %rd486;
	shl.b64 	%rd2454, %rd2453, 3;
	add.s64 	%rd2455, %rd20, %rd2454;
	st.local.f64 	[%rd2455], %fd2759;
	ld.local.u8 	%rs1388, [%rd2452+161];
	cvt.rn.f64.u16 	%fd2760, %rs1388;
	st.local.f64 	[%rd2455+8], %fd2760;
	ld.local.u8 	%rs1389, [%rd2452+162];
	cvt.rn.f64.u16 	%fd2761, %rs1389;
	st.local.f64 	[%rd2455+16], %fd2761;
	ld.local.u8 	%rs1390, [%rd2452+163];
	cvt.rn.f64.u16 	%fd2762, %rs1390;
	st.local.f64 	[%rd2455+24], %fd2762;
	add.s64 	%rd5239, %rd5239, 4;
$L__BB1_671:
	setp.eq.s64 	%p596, %rd56, 0;
	@%p596 bra 	$L__BB1_675;
	setp.eq.s64 	%p597, %rd56, 1;
	add.s64 	%rd494, %rd31, %rd5239;
	ld.local.u8 	%rs1391, [%rd494+160];
	cvt.rn.f64.u16 	%fd2763, %rs1391;
	add.s64 	%rd2456, %rd5239, %rd486;
	shl.b64 	%rd2457, %rd2456, 3;
	add.s64 	%rd495, %rd20, %rd2457;
	st.local.f64 	[%rd495], %fd2763;
	@%p597 bra 	$L__BB1_675;
	setp.eq.s64 	%p598, %rd56, 2;
	ld.local.u8 	%rs1392, [%rd494+161];
	cvt.rn.f64.u16 	%fd2764, %rs1392;
	st.local.f64 	[%rd495+8], %fd2764;
	@%p598 bra 	$L__BB1_675;
	ld.local.u8 	%rs1393, [%rd494+162];
	cvt.rn.f64.u16 	%fd2765, %rs1393;
	st.local.f64 	[%rd495+16], %fd2765;
$L__BB1_675:
	st.local.f64 	[%rd482+16], %fd7646;
	setp.eq.s64 	%p599, %rd5189, 0;
	mov.f64 	%fd7633, 0d0000000000000000;
	mov.b64 	%rd5242, 1;
	@%p599 bra 	$L__BB1_685;
	add.s64 	%rd2460, %rd5189, 1;
	and.b64  	%rd496, %rd2460, -2;
	mov.f64 	%fd7633, 0d0000000000000000;
	mov.b64 	%rd5241, 0;
$L__BB1_677:
	shl.b64 	%rd2461, %rd5241, 5;
	add.s64 	%rd498, %rd21, %rd2461;
	ld.local.f64 	%fd317, [%rd498+8];
	neg.f64 	%fd2769, %fd317;
	fma.rn.f64 	%fd2770, %fd317, 0dBFF71547652B82FE, 0d4338000000000000;
	{
	.reg .b32 %temp; 
	mov.b64 	{%r314, %temp}, %fd2770;
	}
	mov.f64 	%fd2771, 0dC338000000000000;
	add.rn.f64 	%fd2772, %fd2770, %fd2771;
	fma.rn.f64 	%fd2773, %fd2772, 0dBFE62E42FEFA39EF, %fd2769;
	fma.rn.f64 	%fd2774, %fd2772, 0dBC7ABC9E3B39803F, %fd2773;
	fma.rn.f64 	%fd2775, %fd2774, 0d3E5ADE1569CE2BDF, 0d3E928AF3FCA213EA;
	fma.rn.f64 	%fd2776, %fd2775, %fd2774, 0d3EC71DEE62401315;
	fma.rn.f64 	%fd2777, %fd2776, %fd2774, 0d3EFA01997C89EB71;
	fma.rn.f64 	%fd2778, %fd2777, %fd2774, 0d3F2A01A014761F65;
	fma.rn.f64 	%fd2779, %fd2778, %fd2774, 0d3F56C16C1852B7AF;
	fma.rn.f64 	%fd2780, %fd2779, %fd2774, 0d3F81111111122322;
	fma.rn.f64 	%fd2781, %fd2780, %fd2774, 0d3FA55555555502A1;
	fma.rn.f64 	%fd2782, %fd2781, %fd2774, 0d3FC5555555555511;
	fma.rn.f64 	%fd2783, %fd2782, %fd2774, 0d3FE000000000000B;
	fma.rn.f64 	%fd2784, %fd2783, %fd2774, 0d3FF0000000000000;
	fma.rn.f64 	%fd2785, %fd2784, %fd2774, 0d3FF0000000000000;
	{
	.reg .b32 %temp; 
	mov.b64 	{%r315, %temp}, %fd2785;
	}
	{
	.reg .b32 %temp; 
	mov.b64 	{%temp, %r316}, %fd2785;
	}
	shl.b32 	%r2773, %r314, 20;
	add.s32 	%r2774, %r2773, %r316;
	mov.b64 	%fd7628, {%r315, %r2774};
	{
	.reg .b32 %temp; 
	mov.b64 	{%temp, %r2775}, %fd2769;
	}
	mov.b32 	%f138, %r2775;
	abs.f32 	%f24, %f138;
	setp.lt.f32 	%p600, %f24, 0f4086232B;
	@%p600 bra 	$L__BB1_680;
	setp.gt.f64 	%p601, %fd317, 0d0000000000000000;
	mov.f64 	%fd2786, 0d7FF0000000000000;
	sub.f64 	%fd2787, %fd2786, %fd317;
	selp.f64 	%fd7628, 0d0000000000000000, %fd2787, %p601;
	setp.geu.f32 	%p602, %f24, 0f40874800;
	@%p602 bra 	$L__BB1_680;
	shr.u32 	%r2776, %r314, 31;
	add.s32 	%r2777, %r314, %r2776;
	shr.s32 	%r2778, %r2777, 1;
	shl.b32 	%r2779, %r2778, 20;
	add.s32 	%r2780, %r316, %r2779;
	mov.b64 	%fd2788, {%r315, %r2780};
	sub.s32 	%r2781, %r314, %r2778;
	shl.b32 	%r2782, %r2781, 20;
	add.s32 	%r2783, %r2782, 1072693248;
	mov.b32 	%r2784, 0;
	mov.b64 	%fd2789, {%r2784, %r2783};
	mul.f64 	%fd7628, %fd2789, %fd2788;
$L__BB1_680:
	add.f64 	%fd322, %fd7633, %fd7628;
	ld.local.f64 	%fd323, [%rd498+40];
	neg.f64 	%fd2790, %fd323;
	fma.rn.f64 	%fd2791, %fd323, 0dBFF71547652B82FE, 0d4338000000000000;
	{
	.reg .b32 %temp; 
	mov.b64 	{%r317, %temp}, %fd2791;
	}
	mov.f64 	%fd2792, 0dC338000000000000;
	add.rn.f64 	%fd2793, %fd2791, %fd2792;
	fma.rn.f64 	%fd2794, %fd2793, 0dBFE62E42FEFA39EF, %fd2790;
	fma.rn.f64 	%fd2795, %fd2793, 0dBC7ABC9E3B39803F, %fd2794;
	fma.rn.f64 	%fd2796, %fd2795, 0d3E5ADE1569CE2BDF, 0d3E928AF3FCA213EA;
	fma.rn.f64 	%fd2797, %fd2796, %fd2795, 0d3EC71DEE62401315;
	fma.rn.f64 	%fd2798, %fd2797, %fd2795, 0d3EFA01997C89EB71;
	fma.rn.f64 	%fd2799, %fd2798, %fd2795, 0d3F2A01A014761F65;
	fma.rn.f64 	%fd2800, %fd2799, %fd2795, 0d3F56C16C1852B7AF;
	fma.rn.f64 	%fd2801, %fd2800, %fd2795, 0d3F81111111122322;
	fma.rn.f64 	%fd2802, %fd2801, %fd2795, 0d3FA55555555502A1;
	fma.rn.f64 	%fd2803, %fd2802, %fd2795, 0d3FC5555555555511;
	fma.rn.f64 	%fd2804, %fd2803, %fd2795, 0d3FE000000000000B;
	fma.rn.f64 	%fd2805, %fd2804, %fd2795, 0d3FF0000000000000;
	fma.rn.f64 	%fd2806, %fd2805, %fd2795, 0d3FF0000000000000;
	{
	.reg .b32 %temp; 
	mov.b64 	{%r318, %temp}, %fd2806;
	}
	{
	.reg .b32 %temp; 
	mov.b64 	{%temp, %r319}, %fd2806;
	}
	shl.b32 	%r2785, %r317, 20;
	add.s32 	%r2786, %r2785, %r319;
	mov.b64 	%fd7629, {%r318, %r2786};
	{
	.reg .b32 %temp; 
	mov.b64 	{%temp, %r2787}, %fd2790;
	}
	mov.b32 	%f139, %r2787;
	abs.f32 	%f25, %f139;
	setp.lt.f32 	%p603, %f25, 0f4086232B;
	@%p603 bra 	$L__BB1_683;
	setp.gt.f64 	%p604, %fd323, 0d0000000000000000;
	mov.f64 	%fd2807, 0d7FF0000000000000;
	sub.f64 	%fd2808, %fd2807, %fd323;
	selp.f64 	%fd7629, 0d0000000000000000, %fd2808, %p604;
	setp.geu.f32 	%p605, %f25, 0f40874800;
	@%p605 bra 	$L__BB1_683;
	shr.u32 	%r2788, %r317, 31;
	add.s32 	%r2789, %r317, %r2788;
	shr.s32 	%r2790, %r2789, 1;
	shl.b32 	%r2791, %r2790, 20;
	add.s32 	%r2792, %r319, %r2791;
	mov.b64 	%fd2809, {%r318, %r2792};
	sub.s32 	%r2793, %r317, %r2790;
	shl.b32 	%r2794, %r2793, 20;
	add.s32 	%r2795, %r2794, 1072693248;
	mov.b32 	%r2796, 0;
	mov.b64 	%fd2810, {%r2796, %r2795};
	mul.f64 	%fd7629, %fd2810, %fd2809;
$L__BB1_683:
	add.f64 	%fd7633, %fd322, %fd7629;
	add.s64 	%rd5241, %rd5241, 2;
	setp.ne.s64 	%p606, %rd5241, %rd496;
	@%p606 bra 	$L__BB1_677;
	shl.b64 	%rd2462, %rd496, 2;
	or.b64  	%rd5242, %rd2462, 1;
$L__BB1_685:
	and.b64  	%rd2463, %rd5189, 1;
	setp.eq.b64 	%p607, %rd2463, 1;
	@%p607 bra 	$L__BB1_690;
	shl.b64 	%rd2464, %rd5242, 3;
	add.s64 	%rd2465, %rd21, %rd2464;
	ld.local.f64 	%fd331, [%rd2465];
	neg.f64 	%fd2811, %fd331;
	fma.rn.f64 	%fd2812, %fd331, 0dBFF71547652B82FE, 0d4338000000000000;
	{
	.reg .b32 %temp; 
	mov.b64 	{%r320, %temp}, %fd2812;
	}
	mov.f64 	%fd2813, 0dC338000000000000;
	add.rn.f64 	%fd2814, %fd2812, %fd2813;
	fma.rn.f64 	%fd2815, %fd2814, 0dBFE62E42FEFA39EF, %fd2811;
	fma.rn.f64 	%fd2816, %fd2814, 0dBC7ABC9E3B39803F, %fd2815;
	fma.rn.f64 	%fd2817, %fd2816, 0d3E5ADE1569CE2BDF, 0d3E928AF3FCA213EA;
	fma.rn.f64 	%fd2818, %fd2817, %fd2816, 0d3EC71DEE62401315;
	fma.rn.f64 	%fd2819, %fd2818, %fd2816, 0d3EFA01997C89EB71;
	fma.rn.f64 	%fd2820, %fd2819, %fd2816, 0d3F2A01A014761F65;
	fma.rn.f64 	%fd2821, %fd2820, %fd2816, 0d3F56C16C1852B7AF;
	fma.rn.f64 	%fd2822, %fd2821, %fd2816, 0d3F81111111122322;
	fma.rn.f64 	%fd2823, %fd2822, %fd2816, 0d3FA55555555502A1;
	fma.rn.f64 	%fd2824, %fd2823, %fd2816, 0d3FC5555555555511;
	fma.rn.f64 	%fd2825, %fd2824, %fd2816, 0d3FE000000000000B;
	fma.rn.f64 	%fd2826, %fd2825, %fd2816, 0d3FF0000000000000;
	fma.rn.f64 	%fd2827, %fd2826, %fd2816, 0d3FF0000000000000;
	{
	.reg .b32 %temp; 
	mov.b64 	{%r321, %temp}, %fd2827;
	}
	{
	.reg .b32 %temp; 
	mov.b64 	{%temp, %r322}, %fd2827;
	}
	shl.b32 	%r2797, %r320, 20;
	add.s32 	%r2798, %r2797, %r322;
	mov.b64 	%fd7632, {%r321, %r2798};
	{
	.reg .b32 %temp; 
	mov.b64 	{%temp, %r2799}, %fd2811;
	}
	mov.b32 	%f140, %r2799;
	abs.f32 	%f26, %f140;
	setp.lt.f32 	%p608, %f26, 0f4086232B;
	@%p608 bra 	$L__BB1_689;
	setp.gt.f64 	%p609, %fd331, 0d0000000000000000;
	mov.f64 	%fd2828, 0d7FF0000000000000;
	sub.f64 	%fd2829, %fd2828, %fd331;
	selp.f64 	%fd7632, 0d0000000000000000, %fd2829, %p609;
	setp.geu.f32 	%p610, %f26, 0f40874800;
	@%p610 bra 	$L__BB1_689;
	shr.u32 	%r2800, %r320, 31;
	add.s32 	%r2801, %r320, %r2800;
	shr.s32 	%r2802, %r2801, 1;
	shl.b32 	%r2803, %r2802, 20;
	add.s32 	%r2804, %r322, %r2803;
	mov.b64 	%fd2830, {%r321, %r2804};
	sub.s32 	%r2805, %r320, %r2802;
	shl.b32 	%r2806, %r2805, 20;
	add.s32 	%r2807, %r2806, 1072693248;
	mov.b32 	%r2808, 0;
	mov.b64 	%fd2831, {%r2808, %r2807};
	mul.f64 	%fd7632, %fd2831, %fd2830;
$L__BB1_689:
	add.f64 	%fd7633, %fd7633, %fd7632;
$L__BB1_690:
	setp.eq.s64 	%p611, %rd44, 0;
	{ // callseq 5, 0
	.param .b64 param0;
	st.param.f64 	[param0], 0d4000000000000000;
	.param .b64 param1;
	st.param.f64 	[param1], %fd1516;
	.param .b64 retval0;
	call.uni (retval0), 
	__internal_accurate_pow, 
	(
	param0, 
	param1
	);
	ld.param.f64 	%fd2832, [retval0];
	} // callseq 5
	neg.f64 	%fd2834, %fd2832;
	selp.f64 	%fd2835, %fd2834, %fd2832, %p1;
	selp.f64 	%fd2836, 0dFFF8000000000000, %fd2835, %p2;
	selp.f64 	%fd2837, 0d3FF0000000000000, %fd2836, %p611;
	mul.f64 	%fd7603, %fd7643, %fd2837;
	add.f64 	%fd2838, %fd7633, %fd7603;
	setp.gt.f64 	%p612, %fd2838, 0d37A16C262777579C;
	div.rn.f64 	%fd2839, %fd7633, %fd2838;
	selp.f64 	%fd2840, %fd2839, 0d3FF0000000000000, %p612;
	st.local.f64 	[%rd482+24], %fd2840;
	add.s64 	%rd5189, %rd5189, 1;
	cvt.rn.f64.u64 	%fd7602, %rd5189;
	setp.gt.f64 	%p613, %fd2840, %fd1492;
	setp.eq.s64 	%p614, %rd5189, %rd41;
	or.pred  	%p615, %p613, %p614;
	@%p615 bra 	$L__BB1_705;
$L__BB1_691:
	cvt.u32.u64 	%r2809, %rd356;
	setp.eq.s32 	%p616, %r2809, 0;
	@%p616 bra 	$L__BB1_699;
	cvt.u32.u64 	%r2810, %rd356;
	setp.lt.u32 	%p617, %r2810, 4;
	mov.b64 	%rd5245, 0;
	@%p617 bra 	$L__BB1_695;
	ld.local.u32 	%r7141, [%rd31+304];
	mov.b64 	%rd5244, 0;
$L__BB1_694:
	shl.b64 	%rd2469, %rd5244, 2;
	add.s64 	%rd2470, %rd31, %rd2469;
	ld.local.u32 	%r2811, [%rd2470+308];
	sub.s32 	%r2812, %r2811, %r7141;
	ld.local.v2.u32 	{%r2813, %r2814}, [%rd2470+312];
	sub.s32 	%r2815, %r2813, %r2811;
	sub.s32 	%r2816, %r2814, %r2813;
	add.s64 	%rd5244, %rd5244, 4;
	ld.local.u32 	%r7141, [%rd2470+320];
	sub.s32 	%r2817, %r7141, %r2814;
	st.local.v4.u32 	[%rd2470+368], {%r2812, %r2815, %r2816, %r2817};
	setp.ne.s64 	%p618, %rd5244, %rd374;
	mov.u64 	%rd5245, %rd374;
	@%p618 bra 	$L__BB1_694;
$L__BB1_695:
	setp.eq.s64 	%p619, %rd373, 0;
	@%p619 bra 	$L__BB1_699;
	setp.eq.s64 	%p620, %rd373, 1;
	shl.b64 	%rd2471, %rd5245, 2;
	add.s64 	%rd2472, %rd31, %rd2471;
	add.s64 	%rd507, %rd2472, 304;
	ld.local.u32 	%r326, [%rd2472+308];
	ld.local.u32 	%r2818, [%rd2472+304];
	sub.s32 	%r2819, %r326, %r2818;
	st.local.u32 	[%rd2472+368], %r2819;
	@%p620 bra 	$L__BB1_699;
	setp.eq.s64 	%p621, %rd373, 2;
	ld.local.u32 	%r327, [%rd507+8];
	sub.s32 	%r2820, %r327, %r326;
	st.local.u32 	[%rd507+68], %r2820;
	@%p621 bra 	$L__BB1_699;
	ld.local.u32 	%r2821, [%rd507+12];
	sub.s32 	%r2822, %r2821, %r327;
	st.local.u32 	[%rd507+72], %r2822;
$L__BB1_699:
	setp.lt.u32 	%p622, %r7106, 2;
	mov.b32 	%r2823, 0;
	st.local.u32 	[%rd363+368], %r2823;
	st.local.u32 	[%rd363+432], %r2823;
	@%p622 bra 	$L__BB1_503;
	setp.lt.u32 	%p623, %r252, 3;
	mov.b64 	%rd5194, 1;
	@%p623 bra 	$L__BB1_499;
	mov.b64 	%rd5246, 1;
$L__BB1_702:
	sub.s64 	%rd2475, %rd209, %rd5246;
	shl.b64 	%rd2476, %rd2475, 2;
	add.s64 	%rd2477, %rd31, %rd2476;
	ld.local.u32 	%r2824, [%rd2477+432];
	ld.local.u32 	%r2825, [%rd2477+364];
	add.s32 	%r2826, %r2825, %r2824;
	st.local.u32 	[%rd2477+428], %r2826;
	ld.local.u32 	%r2827, [%rd2477+360];
	add.s32 	%r2828, %r2827, %r2826;
	st.local.u32 	[%rd2477+424], %r2828;
	ld.local.u32 	%r2829, [%rd2477+356];
	add.s32 	%r2830, %r2829, %r2828;
	st.local.u32 	[%rd2477+420], %r2830;
	ld.local.u32 	%r2831, [%rd2477+352];
	add.s32 	%r2832, %r2831, %r2830;
	st.local.u32 	[%rd2477+416], %r2832;
	add.s64 	%rd5194, %rd5246, 4;
	add.s64 	%rd2478, %rd5246, 3;
	setp.eq.s64 	%p624, %rd2478, %rd376;
	mov.u64 	%rd5246, %rd5194;
	@%p624 bra 	$L__BB1_499;
	bra.uni 	$L__BB1_702;
$L__BB1_703:
	setp.eq.s32 	%p629, %r1849, 1;
	add.s32 	%r2839, %r7106, 1;
	and.b32  	%r2840, %r2839, 1;
	setp.ne.s32 	%p630, %r2840, %r104;
	add.s32 	%r2841, %r7106, 2;
	selp.b32 	%r2842, %r2841, %r2839, %p630;
	selp.b32 	%r7106, %r2842, %r2839, %p629;
	setp.le.s32 	%p631, %r7106, %r1846;
	@%p631 bra 	$L__BB1_274;
$L__BB1_704:
	ld.param.u64 	%rd5070, [_Z24optimized_sogrand_kernelPKdPdS1_PiS2_S1_iiimdiii_param_9];
	setp.lt.u64 	%p632, %rd5189, %rd41;
	setp.eq.s64 	%p633, %rd5070, 0;
	selp.b64 	%rd2481, 2147483647, %rd5070, %p633;
	cvt.rn.f64.u64 	%fd2841, %rd2481;
	setp.lt.f64 	%p634, %fd7646, %fd2841;
	and.pred  	%p635, %p632, %p634;
	setp.lt.s32 	%p636, %r7105, %r2319;
	and.pred  	%p637, %p635, %p636;
	@%p637 bra 	$L__BB1_272;
$L__BB1_705:
	cvt.rzi.s32.f64 	%r329, %fd7602;
	setp.eq.s32 	%p638, %r329, 0;
	@%p638 bra 	$L__BB1_729;
	setp.lt.s32 	%p639, %r329, 1;
	@%p639 bra 	$L__BB1_714;
	and.b32  	%r330, %r329, 3;
	setp.lt.u32 	%p640, %r329, 4;
	mov.b32 	%r7150, 0;
	@%p640 bra 	$L__BB1_710;
	and.b32  	%r7150, %r329, 2147483644;
	mov.b32 	%r7149, 0;
$L__BB1_709:
	shl.b32 	%r2845, %r7149, 2;
	mul.wide.u32 	%rd2482, %r2845, 8;
	add.s64 	%rd2483, %rd21, %rd2482;
	ld.local.f64 	%fd2843, [%rd2483+8];
	mul.wide.u32 	%rd2484, %r7149, 8;
	add.s64 	%rd2485, %rd22, %rd2484;
	st.local.f64 	[%rd2485], %fd2843;
	ld.local.f64 	%fd2844, [%rd2483+40];
	st.local.f64 	[%rd2485+8], %fd2844;
	ld.local.f64 	%fd2845, [%rd2483+72];
	st.local.f64 	[%rd2485+16], %fd2845;
	ld.local.f64 	%fd2846, [%rd2483+104];
	st.local.f64 	[%rd2485+24], %fd2846;
	add.s32 	%r7149, %r7149, 4;
	setp.ne.s32 	%p641, %r7149, %r7150;
	@%p641 bra 	$L__BB1_709;
$L__BB1_710:
	setp.eq.s32 	%p642, %r330, 0;
	@%p642 bra 	$L__BB1_714;
	shl.b32 	%r354, %r7150, 2;
	mul.wide.u32 	%rd2486, %r354, 8;
	add.s64 	%rd2487, %rd21, %rd2486;
	ld.local.f64 	%fd2847, [%rd2487+8];
	mul.wide.u32 	%rd2488, %r7150, 8;
	add.s64 	%rd515, %rd22, %rd2488;
	st.local.f64 	[%rd515], %fd2847;
	setp.eq.s32 	%p643, %r330, 1;
	@%p643 bra 	$L__BB1_714;
	add.s32 	%r2846, %r354, 4;
	mul.wide.u32 	%rd2489, %r2846, 8;
	add.s64 	%rd2490, %rd21, %rd2489;
	ld.local.f64 	%fd2848, [%rd2490+8];
	st.local.f64 	[%rd515+8], %fd2848;
	setp.eq.s32 	%p644, %r330, 2;
	@%p644 bra 	$L__BB1_714;
	add.s32 	%r2847, %r354, 8;
	mul.wide.u32 	%rd2491, %r2847, 8;
	add.s64 	%rd2492, %rd21, %rd2491;
	ld.local.f64 	%fd2849, [%rd2492+8];
	st.local.f64 	[%rd515+16], %fd2849;
$L__BB1_714:
	setp.lt.s32 	%p645, %r1846, 2;
	max.f64 	%fd353, %fd7603, 0d37A16C262777579C;
	mov.b32 	%r7154, 0;
	@%p645 bra 	$L__BB1_723;
	mov.b32 	%r7154, 0;
$L__BB1_716:
	mov.u32 	%r361, %r7154;
	mul.wide.u32 	%rd2493, %r361, 8;
	add.s64 	%rd2494, %rd28, %rd2493;
	ld.local.v2.f64 	{%fd359, %fd360}, [%rd2494];
	fma.rn.f64 	%fd2850, %fd359, 0d3FF71547652B82FE, 0d4338000000000000;
	{
	.reg .b32 %temp; 
	mov.b64 	{%r362, %temp}, %fd2850;
	}
	mov.f64 	%fd2851, 0dC338000000000000;
	add.rn.f64 	%fd2852, %fd2850, %fd2851;
	fma.rn.f64 	%fd2853, %fd2852, 0dBFE62E42FEFA39EF, %fd359;
	fma.rn.f64 	%fd2854, %fd2852, 0dBC7ABC9E3B39803F, %fd2853;
	fma.rn.f64 	%fd2855, %fd2854, 0d3E5ADE1569CE2BDF, 0d3E928AF3FCA213EA;
	fma.rn.f64 	%fd2856, %fd2855, %fd2854, 0d3EC71DEE62401315;
	fma.rn.f64 	%fd2857, %fd2856, %fd2854, 0d3EFA01997C89EB71;
	fma.rn.f64 	%fd2858, %fd2857, %fd2854, 0d3F2A01A014761F65;
	fma.rn.f64 	%fd2859, %fd2858, %fd2854, 0d3F56C16C1852B7AF;
	fma.rn.f64 	%fd2860, %fd2859, %fd2854, 0d3F81111111122322;
	fma.rn.f64 	%fd2861, %fd2860, %fd2854, 0d3FA55555555502A1;
	fma.rn.f64 	%fd2862, %fd2861, %fd2854, 0d3FC5555555555511;
	fma.rn.f64 	%fd2863, %fd2862, %fd2854, 0d3FE000000000000B;
	fma.rn.f64 	%fd2864, %fd2863, %fd2854, 0d3FF0000000000000;
	fma.rn.f64 	%fd2865, %fd2864, %fd2854, 0d3FF0000000000000;
	{
	.reg .b32 %temp; 
	mov.b64 	{%r363, %temp}, %fd2865;
	}
	{
	.reg .b32 %temp; 
	mov.b64 	{%temp, %r364}, %fd2865;
	}
	shl.b32 	%r2850, %r362, 20;
	add.s32 	%r2851, %r2850, %r364;
	mov.b64 	%fd7648, {%r363, %r2851};
	{
	.reg .b32 %temp; 
	mov.b64 	{%temp, %r2852}, %fd359;
	}
	mov.b32 	%f141, %r2852;
	abs.f32 	%f28, %f141;
	setp.lt.f32 	%p646, %f28, 0f4086232B;
	@%p646 bra 	$L__BB1_719;
	setp.lt.f64 	%p647, %fd359, 0d0000000000000000;
	add.f64 	%fd2866, %fd359, 0d7FF0000000000000;
	selp.f64 	%fd7648, 0d0000000000000000, %fd2866, %p647;
	setp.geu.f32 	%p648, %f28, 0f40874800;
	@%p648 bra 	$L__BB1_719;
	shr.u32 	%r2853, %r362, 31;
	add.s32 	%r2854, %r362, %r2853;
	shr.s32 	%r2855, %r2854, 1;
	shl.b32 	%r2856, %r2855, 20;
	add.s32 	%r2857, %r364, %r2856;
	mov.b64 	%fd2867, {%r363, %r2857};
	sub.s32 	%r2858, %r362, %r2855;
	shl.b32 	%r2859, %r2858, 20;
	add.s32 	%r2860, %r2859, 1072693248;
	mov.b32 	%r2861, 0;
	mov.b64 	%fd2868, {%r2861, %r2860};
	mul.f64 	%fd7648, %fd2868, %fd2867;
$L__BB1_719:
	fma.rn.f64 	%fd2869, %fd360, 0d3FF71547652B82FE, 0d4338000000000000;
	{
	.reg .b32 %temp; 
	mov.b64 	{%r365, %temp}, %fd2869;
	}
	mov.f64 	%fd2870, 0dC338000000000000;
	add.rn.f64 	%fd2871, %fd2869, %fd2870;
	fma.rn.f64 	%fd2872, %fd2871, 0dBFE62E42FEFA39EF, %fd360;
	fma.rn.f64 	%fd2873, %fd2871, 0dBC7ABC9E3B39803F, %fd2872;
	fma.rn.f64 	%fd2874, %fd2873, 0d3E5ADE1569CE2BDF, 0d3E928AF3FCA213EA;
	fma.rn.f64 	%fd2875, %fd2874, %fd2873, 0d3EC71DEE62401315;
	fma.rn.f64 	%fd2876, %fd2875, %fd2873, 0d3EFA01997C89EB71;
	fma.rn.f64 	%fd2877, %fd2876, %fd2873, 0d3F2A01A014761F65;
	fma.rn.f64 	%fd2878, %fd2877, %fd2873, 0d3F56C16C1852B7AF;
	fma.rn.f64 	%fd2879, %fd2878, %fd2873, 0d3F81111111122322;
	fma.rn.f64 	%fd2880, %fd2879, %fd2873, 0d3FA55555555502A1;
	fma.rn.f64 	%fd2881, %fd2880, %fd2873, 0d3FC5555555555511;
	fma.rn.f64 	%fd2882, %fd2881, %fd2873, 0d3FE000000000000B;
	fma.rn.f64 	%fd2883, %fd2882, %fd2873, 0d3FF0000000000000;
	fma.rn.f64 	%fd2884, %fd2883, %fd2873, 0d3FF0000000000000;
	{
	.reg .b32 %temp; 
	mov.b64 	{%r366, %temp}, %fd2884;
	}
	{
	.reg .b32 %temp; 
	mov.b64 	{%temp, %r367}, %fd2884;
	}
	shl.b32 	%r2862, %r365, 20;
	add.s32 	%r2863, %r2862, %r367;
	mov.b64 	%fd7649, {%r366, %r2863};
	{
	.reg .b32 %temp; 
	mov.b64 	{%temp, %r2864}, %fd360;
	}
	mov.b32 	%f142, %r2864;
	abs.f32 	%f29, %f142;
	setp.lt.f32 	%p649, %f29, 0f4086232B;
	@%p649 bra 	$L__BB1_722;
	setp.lt.f64 	%p650, %fd360, 0d0000000000000000;
	add.f64 	%fd2885, %fd360, 0d7FF0000000000000;
	selp.f64 	%fd7649, 0d0000000000000000, %fd2885, %p650;
	setp.geu.f32 	%p651, %f29, 0f40874800;
	@%p651 bra 	$L__BB1_722;
	shr.u32 	%r2865, %r365, 31;
	add.s32 	%r2866, %r365, %r2865;
	shr.s32 	%r2867, %r2866, 1;
	shl.b32 	%r2868, %r2867, 20;
	add.s32 	%r2869, %r367, %r2868;
	mov.b64 	%fd2886, {%r366, %r2869};
	sub.s32 	%r2870, %r365, %r2867;
	shl.b32 	%r2871, %r2870, 20;
	add.s32 	%r2872, %r2871, 1072693248;
	mov.b32 	%r2873, 0;
	mov.b64 	%fd2887, {%r2873, %r2872};
	mul.f64 	%fd7649, %fd2887, %fd2886;
$L__BB1_722:
	add.f64 	%fd2888, %fd7648, 0d3FF0000000000000;
	rcp.rn.f64 	%fd2889, %fd2888;
	add.f64 	%fd2890, %fd7649, 0d3FF0000000000000;
	rcp.rn.f64 	%fd2891, %fd2890;
	mov.f64 	%fd2892, 0d3FF0000000000000;
	sub.f64 	%fd2893, %fd2892, %fd2889;
	sub.f64 	%fd2894, %fd2892, %fd2891;
	min.f64 	%fd2895, %fd2889, 0d3FF0000000000000;
	max.f64 	%fd2896, %fd2895, 0d37A16C262777579C;
	min.f64 	%fd2897, %fd2891, 0d3FF0000000000000;
	max.f64 	%fd2898, %fd2897, 0d37A16C262777579C;
	min.f64 	%fd2899, %fd2893, 0d3FF0000000000000;
	max.f64 	%fd2900, %fd2899, 0d37A16C262777579C;
	min.f64 	%fd2901, %fd2894, 0d3FF0000000000000;
	max.f64 	%fd2902, %fd2901, 0d37A16C262777579C;
	mul.wide.u32 	%rd2495, %r361, 8;
	add.s64 	%rd2496, %rd23, %rd2495;
	st.local.v2.f64 	[%rd2496], {%fd2896, %fd2898};
	add.s64 	%rd2497, %rd24, %rd2495;
	st.local.v2.f64 	[%rd2497], {%fd2900, %fd2902};
	add.s32 	%r7154, %r361, 2;
	add.s32 	%r2874, %r361, 3;
	setp.lt.s32 	%p652, %r2874, %r1846;
	@%p652 bra 	$L__BB1_716;
$L__BB1_723:
	setp.le.s32 	%p653, %r1846, %r7154;
	@%p653 bra 	$L__BB1_752;
	sub.s32 	%r2875, %r1846, %r7154;
	add.s32 	%r356, %r7154, 1;
	and.b32  	%r2876, %r2875, 1;
	setp.eq.b32 	%p654, %r2876, 1;
	not.pred 	%p655, %p654;
	@%p655 bra 	$L__BB1_751;
	mul.wide.u32 	%rd2498, %r7154, 8;
	add.s64 	%rd2499, %rd28, %rd2498;
	ld.local.f64 	%fd354, [%rd2499];
	fma.rn.f64 	%fd2903, %fd354, 0d3FF71547652B82FE, 0d4338000000000000;
	{
	.reg .b32 %temp; 
	mov.b64 	{%r357, %temp}, %fd2903;
	}
	mov.f64 	%fd2904, 0dC338000000000000;
	add.rn.f64 	%fd2905, %fd2903, %fd2904;
	fma.rn.f64 	%fd2906, %fd2905, 0dBFE62E42FEFA39EF, %fd354;
	fma.rn.f64 	%fd2907, %fd2905, 0dBC7ABC9E3B39803F, %fd2906;
	fma.rn.f64 	%fd2908, %fd2907, 0d3E5ADE1569CE2BDF, 0d3E928AF3FCA213EA;
	fma.rn.f64 	%fd2909, %fd2908, %fd2907, 0d3EC71DEE62401315;
	fma.rn.f64 	%fd2910, %fd2909, %fd2907, 0d3EFA01997C89EB71;
	fma.rn.f64 	%fd2911, %fd2910, %fd2907, 0d3F2A01A014761F65;
	fma.rn.f64 	%fd2912, %fd2911, %fd2907, 0d3F56C16C1852B7AF;
	fma.rn.f64 	%fd2913, %fd2912, %fd2907, 0d3F81111111122322;
	fma.rn.f64 	%fd2914, %fd2913, %fd2907, 0d3FA55555555502A1;
	fma.rn.f64 	%fd2915, %fd2914, %fd2907, 0d3FC5555555555511;
	fma.rn.f64 	%fd2916, %fd2915, %fd2907, 0d3FE000000000000B;
	fma.rn.f64 	%fd2917, %fd2916, %fd2907, 0d3FF0000000000000;
	fma.rn.f64 	%fd2918, %fd2917, %fd2907, 0d3FF0000000000000;
	{
	.reg .b32 %temp; 
	mov.b64 	{%r358, %temp}, %fd2918;
	}
	{
	.reg .b32 %temp; 
	mov.b64 	{%temp, %r359}, %fd2918;
	}
	shl.b32 	%r2877, %r357, 20;
	add.s32 	%r2878, %r2877, %r359;
	mov.b64 	%fd7647, {%r358, %r2878};
	{
	.reg .b32 %temp; 
	mov.b64 	{%temp, %r2879}, %fd354;
	}
	mov.b32 	%f143, %r2879;
	abs.f32 	%f27, %f143;
	setp.lt.f32 	%p656, %f27, 0f4086232B;
	@%p656 bra 	$L__BB1_728;
	setp.lt.f64 	%p657, %fd354, 0d0000000000000000;
	add.f64 	%fd2919, %fd354, 0d7FF0000000000000;
	selp.f64 	%fd7647, 0d0000000000000000, %fd2919, %p657;
	setp.geu.f32 	%p658, %f27, 0f40874800;
	@%p658 bra 	$L__BB1_728;
	shr.u32 	%r2880, %r357, 31;
	add.s32 	%r2881, %r357, %r2880;
	shr.s32 	%r2882, %r2881, 1;
	shl.b32 	%r2883, %r2882, 20;
	add.s32 	%r2884, %r359, %r2883;
	mov.b64 	%fd2920, {%r358, %r2884};
	sub.s32 	%r2885, %r357, %r2882;
	shl.b32 	%r2886, %r2885, 20;
	add.s32 	%r2887, %r2886, 1072693248;
	mov.b32 	%r2888, 0;
	mov.b64 	%fd2921, {%r2888, %r2887};
	mul.f64 	%fd7647, %fd2921, %fd2920;
$L__BB1_728:
	add.f64 	%fd2922, %fd7647, 0d3FF0000000000000;
	rcp.rn.f64 	%fd2923, %fd2922;
	mul.wide.u32 	%rd2500, %r7154, 8;
	add.s64 	%rd2501, %rd23, %rd2500;
	mov.f64 	%fd2924, 0d3FF0000000000000;
	sub.f64 	%fd2925, %fd2924, %fd2923;
	add.s64 	%rd2502, %rd24, %rd2500;
	min.f64 	%fd2926, %fd2923, 0d3FF0000000000000;
	max.f64 	%fd2927, %fd2926, 0d37A16C262777579C;
	st.local.f64 	[%rd2501], %fd2927;
	min.f64 	%fd2928, %fd2925, 0d3FF0000000000000;
	max.f64 	%fd2929, %fd2928, 0d37A16C262777579C;
	st.local.f64 	[%rd2502], %fd2929;
	mov.u32 	%r7154, %r356;
	bra.uni 	$L__BB1_751;
$L__BB1_729:
	setp.lt.s32 	%p732, %r1846, 4;
	mov.b32 	%r7144, 0;
	@%p732 bra 	$L__BB1_737;
	add.s32 	%r332, %r1846, -4;
	setp.lt.u32 	%p733, %r332, 12;
	mov.b32 	%r7145, 0;
	@%p733 bra 	$L__BB1_733;
	mov.b32 	%r7145, 0;
	mov.u32 	%r7146, %r7145;
$L__BB1_732:
	mul.wide.u32 	%rd2566, %r7145, 8;
	add.s64 	%rd2567, %rd28, %rd2566;
	ld.local.v2.f64 	{%fd3418, %fd3419}, [%rd2567];
	ld.local.v2.f64 	{%fd3420, %fd3421}, [%rd2567+16];
	add.s64 	%rd2568, %rd29, %rd2566;
	st.local.v2.f64 	[%rd2568], {%fd3418, %fd3419};
	st.local.v2.f64 	[%rd2568+16], {%fd3420, %fd3421};
	add.s64 	%rd2569, %rd30, %rd2566;
	mov.f64 	%fd3422, 0d0000000000000000;
	st.local.v2.f64 	[%rd2569], {%fd3422, %fd3422};
	st.local.v2.f64 	[%rd2569+16], {%fd3422, %fd3422};
	ld.local.v2.f64 	{%fd3423, %fd3424}, [%rd2567+32];
	ld.local.v2.f64 	{%fd3425, %fd3426}, [%rd2567+48];
	st.local.v2.f64 	[%rd2568+32], {%fd3423, %fd3424};
	st.local.v2.f64 	[%rd2568+48], {%fd3425, %fd3426};
	st.local.v2.f64 	[%rd2569+32], {%fd3422, %fd3422};
	st.local.v2.f64 	[%rd2569+48], {%fd3422, %fd3422};
	ld.local.v2.f64 	{%fd3427, %fd3428}, [%rd2567+64];
	ld.local.v2.f64 	{%fd3429, %fd3430}, [%rd2567+80];
	st.local.v2.f64 	[%rd2568+64], {%fd3427, %fd3428};
	st.local.v2.f64 	[%rd2568+80], {%fd3429, %fd3430};
	st.local.v2.f64 	[%rd2569+64], {%fd3422, %fd3422};
	st.local.v2.f64 	[%rd2569+80], {%fd3422, %fd3422};
	ld.local.v2.f64 	{%fd3431, %fd3432}, [%rd2567+96];
	ld.local.v2.f64 	{%fd3433, %fd3434}, [%rd2567+112];
	st.local.v2.f64 	[%rd2568+96], {%fd3431, %fd3432};
	st.local.v2.f64 	[%rd2568+112], {%fd3433, %fd3434};
	st.local.v2.f64 	[%rd2569+96], {%fd3422, %fd3422};
	st.local.v2.f64 	[%rd2569+112], {%fd3422, %fd3422};
	add.s32 	%r7145, %r7145, 16;
	add.s32 	%r7146, %r7146, 4;
	shr.u32 	%r3102, %r332, 2;
	add.s32 	%r3103, %r3102, 1;
	and.b32  	%r3104, %r3103, 2147483644;
	setp.eq.s32 	%p734, %r7146, %r3104;
	@%p734 bra 	$L__BB1_733;
	bra.uni 	$L__BB1_732;
$L__BB1_733:
	add.s32 	%r3105, %r1846, -4;
	shr.u32 	%r3106, %r3105, 2;
	add.s32 	%r3107, %r3106, 1;
	and.b32  	%r335, %r3107, 3;
	setp.eq.s32 	%p735, %r335, 0;
	mov.u32 	%r7144, %r7145;
	@%p735 bra 	$L__BB1_737;
	setp.eq.s32 	%p736, %r335, 1;
	mul.wide.u32 	%rd2570, %r7145, 8;
	add.s64 	%rd512, %rd28, %rd2570;
	ld.local.v2.f64 	{%fd3435, %fd3436}, [%rd512];
	ld.local.v2.f64 	{%fd3437, %fd3438}, [%rd512+16];
	add.s64 	%rd513, %rd29, %rd2570;
	st.local.v2.f64 	[%rd513], {%fd3435, %fd3436};
	st.local.v2.f64 	[%rd513+16], {%fd3437, %fd3438};
	add.s64 	%rd514, %rd30, %rd2570;
	mov.f64 	%fd3439, 0d0000000000000000;
	st.local.v2.f64 	[%rd514], {%fd3439, %fd3439};
	st.local.v2.f64 	[%rd514+16], {%fd3439, %fd3439};
	add.s32 	%r7144, %r7145, 4;
	@%p736 bra 	$L__BB1_737;
	setp.eq.s32 	%p737, %r335, 2;
	ld.local.v2.f64 	{%fd3440, %fd3441}, [%rd512+32];
	ld.local.v2.f64 	{%fd3442, %fd3443}, [%rd512+48];
	st.local.v2.f64 	[%rd513+32], {%fd3440, %fd3441};
	st.local.v2.f64 	[%rd513+48], {%fd3442, %fd3443};
	mov.f64 	%fd3444, 0d0000000000000000;
	st.local.v2.f64 	[%rd514+32], {%fd3444, %fd3444};
	st.local.v2.f64 	[%rd514+48], {%fd3444, %fd3444};
	add.s32 	%r7144, %r7145, 8;
	@%p737 bra 	$L__BB1_737;
	ld.local.v2.f64 	{%fd3445, %fd3446}, [%rd512+64];
	ld.local.v2.f64 	{%fd3447, %fd3448}, [%rd512+80];
	st.local.v2.f64 	[%rd513+64], {%fd3445, %fd3446};
	st.local.v2.f64 	[%rd513+80], {%fd3447, %fd3448};
	mov.f64 	%fd3449, 0d0000000000000000;
	st.local.v2.f64 	[%rd514+64], {%fd3449, %fd3449};
	st.local.v2.f64 	[%rd514+80], {%fd3449, %fd3449};
	add.s32 	%r7144, %r7145, 12;
$L__BB1_737:
	setp.ge.s32 	%p738, %r7144, %r1846;
	@%p738 bra 	$L__BB1_851;
	sub.s32 	%r340, %r1846, %r7144;
	and.b32  	%r341, %r340, 15;
	sub.s32 	%r3108, %r7144, %r1846;
	setp.gt.u32 	%p739, %r3108, -16;
	@%p739 bra 	$L__BB1_741;
	and.b32  	%r342, %r340, -16;
	mov.b32 	%r7148, 0;
$L__BB1_740:
	.pragma "nounroll";
	mul.wide.u32 	%rd2571, %r7144, 8;
	add.s64 	%rd2572, %rd28, %rd2571;
	ld.local.f64 	%fd3450, [%rd2572];
	add.s64 	%rd2573, %rd29, %rd2571;
	st.local.f64 	[%rd2573], %fd3450;
	add.s64 	%rd2574, %rd30, %rd2571;
	mov.b64 	%rd2575, 0;
	st.local.u64 	[%rd2574], %rd2575;
	ld.local.f64 	%fd3451, [%rd2572+8];
	st.local.f64 	[%rd2573+8], %fd3451;
	st.local.u64 	[%rd2574+8], %rd2575;
	ld.local.f64 	%fd3452, [%rd2572+16];
	st.local.f64 	[%rd2573+16], %fd3452;
	st.local.u64 	[%rd2574+16], %rd2575;
	ld.local.f64 	%fd3453, [%rd2572+24];
	st.local.f64 	[%rd2573+24], %fd3453;
	st.local.u64 	[%rd2574+24], %rd2575;
	ld.local.f64 	%fd3454, [%rd2572+32];
	st.local.f64 	[%rd2573+32], %fd3454;
	st.local.u64 	[%rd2574+32], %rd2575;
	ld.local.f64 	%fd3455, [%rd2572+40];
	st.local.f64 	[%rd2573+40], %fd3455;
	st.local.u64 	[%rd2574+40], %rd2575;
	ld.local.f64 	%fd3456, [%rd2572+48];
	st.local.f64 	[%rd2573+48], %fd3456;
	st.local.u64 	[%rd2574+48], %rd2575;
	ld.local.f64 	%fd3457, [%rd2572+56];
	st.local.f64 	[%rd2573+56], %fd3457;
	st.local.u64 	[%rd2574+56], %rd2575;
	ld.local.f64 	%fd3458, [%rd2572+64];
	st.local.f64 	[%rd2573+64], %fd3458;
	st.local.u64 	[%rd2574+64], %rd2575;
	ld.local.f64 	%fd3459, [%rd2572+72];
	st.local.f64 	[%rd2573+72], %fd3459;
	st.local.u64 	[%rd2574+72], %rd2575;
	ld.local.f64 	%fd3460, [%rd2572+80];
	st.local.f64 	[%rd2573+80], %fd3460;
	st.local.u64 	[%rd2574+80], %rd2575;
	ld.local.f64 	%fd3461, [%rd2572+88];
	st.local.f64 	[%rd2573+88], %fd3461;
	st.local.u64 	[%rd2574+88], %rd2575;
	ld.local.f64 	%fd3462, [%rd2572+96];
	st.local.f64 	[%rd2573+96], %fd3462;
	st.local.u64 	[%rd2574+96], %rd2575;
	ld.local.f64 	%fd3463, [%rd2572+104];
	st.local.f64 	[%rd2573+104], %fd3463;
	st.local.u64 	[%rd2574+104], %rd2575;
	ld.local.f64 	%fd3464, [%rd2572+112];
	st.local.f64 	[%rd2573+112], %fd3464;
	st.local.u64 	[%rd2574+112], %rd2575;
	ld.local.f64 	%fd3465, [%rd2572+120];
	st.local.f64 	[%rd2573+120], %fd3465;
	st.local.u64 	[%rd2574+120], %rd2575;
	add.s32 	%r7144, %r7144, 16;
	add.s32 	%r7148, %r7148, 16;
	setp.eq.s32 	%p740, %r7148, %r342;
	@%p740 bra 	$L__BB1_741;
	bra.uni 	$L__BB1_740;
$L__BB1_741:
	setp.eq.s32 	%p741, %r341, 0;
	@%p741 bra 	$L__BB1_851;
	and.b32  	%r483, %r340, 7;
	setp.lt.u32 	%p742, %r341, 8;
	@%p742 bra 	$L__BB1_744;
	mul.wide.u32 	%rd2576, %r7144, 8;
	add.s64 	%rd2577, %rd28, %rd2576;
	ld.local.f64 	%fd3466, [%rd2577];
	add.s64 	%rd2578, %rd29, %rd2576;
	st.local.f64 	[%rd2578], %fd3466;
	add.s64 	%rd2579, %rd30, %rd2576;
	mov.b64 	%rd2580, 0;
	st.local.u64 	[%rd2579], %rd2580;
	ld.local.f64 	%fd3467, [%rd2577+8];
	st.local.f64 	[%rd2578+8], %fd3467;
	st.local.u64 	[%rd2579+8], %rd2580;
	ld.local.f64 	%fd3468, [%rd2577+16];
	st.local.f64 	[%rd2578+16], %fd3468;
	st.local.u64 	[%rd2579+16], %rd2580;
	ld.local.f64 	%fd3469, [%rd2577+24];
	st.local.f64 	[%rd2578+24], %fd3469;
	st.local.u64 	[%rd2579+24], %rd2580;
	ld.local.f64 	%fd3470, [%rd2577+32];
	st.local.f64 	[%rd2578+32], %fd3470;
	st.local.u64 	[%rd2579+32], %rd2580;
	ld.local.f64 	%fd3471, [%rd2577+40];
	st.local.f64 	[%rd2578+40], %fd3471;
	st.local.u64 	[%rd2579+40], %rd2580;
	ld.local.f64 	%fd3472, [%rd2577+48];
	st.local.f64 	[%rd2578+48], %fd3472;
	st.local.u64 	[%rd2579+48], %rd2580;
	ld.local.f64 	%fd3473, [%rd2577+56];
	st.local.f64 	[%rd2578+56], %fd3473;
	st.local.u64 	[%rd2579+56], %rd2580;
	add.s32 	%r7144, %r7144, 8;
$L__BB1_744:
	setp.eq.s32 	%p743, %r483, 0;
	@%p743 bra 	$L__BB1_851;
	and.b32  	%r486, %r340, 3;
	setp.lt.u32 	%p744, %r483, 4;
	@%p744 bra 	$L__BB1_747;
	mul.wide.u32 	%rd2581, %r7144, 8;
	add.s64 	%rd2582, %rd28, %rd2581;
	ld.local.f64 	%fd3474, [%rd2582];
	add.s64 	%rd2583, %rd29, %rd2581;
	st.local.f64 	[%rd2583], %fd3474;
	add.s64 	%rd2584, %rd30, %rd2581;
	mov.b64 	%rd2585, 0;
	st.local.u64 	[%rd2584], %rd2585;
	ld.local.f64 	%fd3475, [%rd2582+8];
	st.local.f64 	[%rd2583+8], %fd3475;
	st.local.u64 	[%rd2584+8], %rd2585;
	ld.local.f64 	%fd3476, [%rd2582+16];
	st.local.f64 	[%rd2583+16], %fd3476;
	st.local.u64 	[%rd2584+16], %rd2585;
	ld.local.f64 	%fd3477, [%rd2582+24];
	st.local.f64 	[%rd2583+24], %fd3477;
	st.local.u64 	[%rd2584+24], %rd2585;
	add.s32 	%r7144, %r7144, 4;
$L__BB1_747:
	setp.eq.s32 	%p745, %r486, 0;
	@%p745 bra 	$L__BB1_851;
	mul.wide.u32 	%rd2586, %r7144, 8;
	add.s64 	%rd525, %rd28, %rd2586;
	ld.local.f64 	%fd3478, [%rd525];
	add.s64 	%rd526, %rd29, %rd2586;
	st.local.f64 	[%rd526], %fd3478;
	add.s64 	%rd527, %rd30, %rd2586;
	mov.b64 	%rd2587, 0;
	st.local.u64 	[%rd527], %rd2587;
	setp.eq.s32 	%p746, %r486, 1;
	@%p746 bra 	$L__BB1_851;
	ld.local.f64 	%fd3479, [%rd525+8];
	st.local.f64 	[%rd526+8], %fd3479;
	mov.b64 	%rd2588, 0;
	st.local.u64 	[%rd527+8], %rd2588;
	setp.eq.s32 	%p747, %r486, 2;
	@%p747 bra 	$L__BB1_851;
	ld.local.f64 	%fd3480, [%rd525+16];
	st.local.f64 	[%rd526+16], %fd3480;
	mov.b64 	%rd2589, 0;
	st.local.u64 	[%rd527+16], %rd2589;
	bra.uni 	$L__BB1_851;
$L__BB1_751:
	setp.eq.s32 	%p659, %r1846, %r356;
	@%p659 bra 	$L__BB1_752;
	bra.uni 	$L__BB1_805;
$L__BB1_752:
	@%p639 bra 	$L__BB1_781;
	and.b32  	%r369, %r329, 3;
	setp.lt.u32 	%p668, %r329, 4;
	mov.b32 	%r7156, 0;
	@%p668 bra 	$L__BB1_768;
	and.b32  	%r7156, %r329, 2147483644;
	mov.b32 	%r7155, 0;
$L__BB1_755:
	mul.wide.u32 	%rd2505, %r7155, 8;
	add.s64 	%rd519, %rd22, %rd2505;
	ld.local.f64 	%fd379, [%rd519];
	neg.f64 	%fd2984, %fd379;
	fma.rn.f64 	%fd2985, %fd379, 0dBFF71547652B82FE, 0d4338000000000000;
	{
	.reg .b32 %temp; 
	mov.b64 	{%r380, %temp}, %fd2985;
	}
	mov.f64 	%fd2986, 0dC338000000000000;
	add.rn.f64 	%fd2987, %fd2985, %fd2986;
	fma.rn.f64 	%fd2988, %fd2987, 0dBFE62E42FEFA39EF, %fd2984;
	fma.rn.f64 	%fd2989, %fd2987, 0dBC7ABC9E3B39803F, %fd2988;
	fma.rn.f64 	%fd2990, %fd2989, 0d3E5ADE1569CE2BDF, 0d3E928AF3FCA213EA;
	fma.rn.f64 	%fd2991, %fd2990, %fd2989, 0d3EC71DEE62401315;
	fma.rn.f64 	%fd2992, %fd2991, %fd2989, 0d3EFA01997C89EB71;
	fma.rn.f64 	%fd2993, %fd2992, %fd2989, 0d3F2A01A014761F65;
	fma.rn.f64 	%fd2994, %fd2993, %fd2989, 0d3F56C16C1852B7AF;
	fma.rn.f64 	%fd2995, %fd2994, %fd2989, 0d3F81111111122322;
	fma.rn.f64 	%fd2996, %fd2995, %fd2989, 0d3FA55555555502A1;
	fma.rn.f64 	%fd2997, %fd2996, %fd2989, 0d3FC5555555555511;
	fma.rn.f64 	%fd2998, %fd2997, %fd2989, 0d3FE000000000000B;
	fma.rn.f64 	%fd2999, %fd2998, %fd2989, 0d3FF0000000000000;
	fma.rn.f64 	%fd3000, %fd2999, %fd2989, 0d3FF0000000000000;
	{
	.reg .b32 %temp; 
	mov.b64 	{%r381, %temp}, %fd3000;
	}
	{
	.reg .b32 %temp; 
	mov.b64 	{%temp, %r382}, %fd3000;
	}
	shl.b32 	%r2915, %r380, 20;
	add.s32 	%r2916, %r2915, %r382;
	mov.b64 	%fd7652, {%r381, %r2916};
	{
	.reg .b32 %temp; 
	mov.b64 	{%temp, %r2917}, %fd2984;
	}
	mov.b32 	%f146, %r2917;
	abs.f32 	%f32, %f146;
	setp.lt.f32 	%p669, %f32, 0f4086232B;
	@%p669 bra 	$L__BB1_758;
	setp.gt.f64 	%p670, %fd379, 0d0000000000000000;
	mov.f64 	%fd3001, 0d7FF0000000000000;
	sub.f64 	%fd3002, %fd3001, %fd379;
	selp.f64 	%fd7652, 0d0000000000000000, %fd3002, %p670;
	setp.geu.f32 	%p671, %f32, 0f40874800;
	@%p671 bra 	$L__BB1_758;
	shr.u32 	%r2918, %r380, 31;
	add.s32 	%r2919, %r380, %r2918;
	shr.s32 	%r2920, %r2919, 1;
	shl.b32 	%r2921, %r2920, 20;
	add.s32 	%r2922, %r382, %r2921;
	mov.b64 	%fd3003, {%r381, %r2922};
	sub.s32 	%r2923, %r380, %r2920;
	shl.b32 	%r2924, %r2923, 20;
	add.s32 	%r2925, %r2924, 1072693248;
	mov.b32 	%r2926, 0;
	mov.b64 	%fd3004, {%r2926, %r2925};
	mul.f64 	%fd7652, %fd3004, %fd3003;
$L__BB1_758:
	mul.wide.u32 	%rd2506, %r7155, 8;
	add.s64 	%rd520, %rd25, %rd2506;
	st.local.f64 	[%rd520], %fd7652;
	ld.local.f64 	%fd384, [%rd519+8];
	neg.f64 	%fd3005, %fd384;
	fma.rn.f64 	%fd3006, %fd384, 0dBFF71547652B82FE, 0d4338000000000000;
	{
	.reg .b32 %temp; 
	mov.b64 	{%r383, %temp}, %fd3006;
	}
	mov.f64 	%fd3007, 0dC338000000000000;
	add.rn.f64 	%fd3008, %fd3006, %fd3007;
	fma.rn.f64 	%fd3009, %fd3008, 0dBFE62E42FEFA39EF, %fd3005;
	fma.rn.f64 	%fd3010, %fd3008, 0dBC7ABC9E3B39803F, %fd3009;
	fma.rn.f64 	%fd3011, %fd3010, 0d3E5ADE1569CE2BDF, 0d3E928AF3FCA213EA;
	fma.rn.f64 	%fd3012, %fd3011, %fd3010, 0d3EC71DEE62401315;
	fma.rn.f64 	%fd3013, %fd3012, %fd3010, 0d3EFA01997C89EB71;
	fma.rn.f64 	%fd3014, %fd3013, %fd3010, 0d3F2A01A014761F65;
	fma.rn.f64 	%fd3015, %fd3014, %fd3010, 0d3F56C16C1852B7AF;
	fma.rn.f64 	%fd3016, %fd3015, %fd3010, 0d3F81111111122322;
	fma.rn.f64 	%fd3017, %fd3016, %fd3010, 0d3FA55555555502A1;
	fma.rn.f64 	%fd3018, %fd3017, %fd3010, 0d3FC5555555555511;
	fma.rn.f64 	%fd3019, %fd3018, %fd3010, 0d3FE000000000000B;
	fma.rn.f64 	%fd3020, %fd3019, %fd3010, 0d3FF0000000000000;
	fma.rn.f64 	%fd3021, %fd3020, %fd3010, 0d3FF0000000000000;
	{
	.reg .b32 %temp; 
	mov.b64 	{%r384, %temp}, %fd3021;
	}
	{
	.reg .b32 %temp; 
	mov.b64 	{%temp, %r385}, %fd3021;
	}
	shl.b32 	%r2927, %r383, 20;
	add.s32 	%r2928, %r2927, %r385;
	mov.b64 	%fd7653, {%r384, %r2928};
	{
	.reg .b32 %temp; 
	mov.b64 	{%temp, %r2929}, %fd3005;
	}
	mov.b32 	%f147, %r2929;
	abs.f32 	%f33, %f147;
	setp.lt.f32 	%p672, %f33, 0f4086232B;
	@%p672 bra 	$L__BB1_761;
	setp.gt.f64 	%p673, %fd384, 0d0000000000000000;
	mov.f64 	%fd3022, 0d7FF0000000000000;
	sub.f64 	%fd3023, %fd3022, %fd384;
	selp.f64 	%fd7653, 0d0000000000000000, %fd3023, %p673;
	setp.geu.f32 	%p674, %f33, 0f40874800;
	@%p674 bra 	$L__BB1_761;
	shr.u32 	%r2930, %r383, 31;
	add.s32 	%r2931, %r383, %r2930;
	shr.s32 	%r2932, %r2931, 1;
	shl.b32 	%r2933, %r2932, 20;
	add.s32 	%r2934, %r385, %r2933;
	mov.b64 	%fd3024, {%r384, %r2934};
	sub.s32 	%r2935, %r383, %r2932;
	shl.b32 	%r2936, %r2935, 20;
	add.s32 	%r2937, %r2936, 1072693248;
	mov.b32 	%r2938, 0;
	mov.b64 	%fd3025, {%r2938, %r2937};
	mul.f64 	%fd7653, %fd3025, %fd3024;
$L__BB1_761:
	st.local.f64 	[%rd520+8], %fd7653;
	ld.local.f64 	%fd389, [%rd519+16];
	neg.f64 	%fd3026, %fd389;
	fma.rn.f64 	%fd3027, %fd389, 0dBFF71547652B82FE, 0d4338000000000000;
	{
	.reg .b32 %temp; 
	mov.b64 	{%r386, %temp}, %fd3027;
	}
	mov.f64 	%fd3028, 0dC338000000000000;
	add.rn.f64 	%fd3029, %fd3027, %fd3028;
	fma.rn.f64 	%fd3030, %fd3029, 0dBFE62E42FEFA39EF, %fd3026;
	fma.rn.f64 	%fd3031, %fd3029, 0dBC7ABC9E3B39803F, %fd3030;
	fma.rn.f64 	%fd3032, %fd3031, 0d3E5ADE1569CE2BDF, 0d3E928AF3FCA213EA;
	fma.rn.f64 	%fd3033, %fd3032, %fd3031, 0d3EC71DEE62401315;
	fma.rn.f64 	%fd3034, %fd3033, %fd3031, 0d3EFA01997C89EB71;
	fma.rn.f64 	%fd3035, %fd3034, %fd3031, 0d3F2A01A014761F65;
	fma.rn.f64 	%fd3036, %fd3035, %fd3031, 0d3F56C16C1852B7AF;
	fma.rn.f64 	%fd3037, %fd3036, %fd3031, 0d3F81111111122322;
	fma.rn.f64 	%fd3038, %fd3037, %fd3031, 0d3FA55555555502A1;
	fma.rn.f64 	%fd3039, %fd3038, %fd3031, 0d3FC5555555555511;
	fma.rn.f64 	%fd3040, %fd3039, %fd3031, 0d3FE000000000000B;
	fma.rn.f64 	%fd3041, %fd3040, %fd3031, 0d3FF0000000000000;
	fma.rn.f64 	%fd3042, %fd3041, %fd3031, 0d3FF0000000000000;
	{
	.reg .b32 %temp; 
	mov.b64 	{%r387, %temp}, %fd3042;
	}
	{
	.reg .b32 %temp; 
	mov.b64 	{%temp, %r388}, %fd3042;
	}
	shl.b32 	%r2939, %r386, 20;
	add.s32 	%r2940, %r2939, %r388;
	mov.b64 	%fd7654, {%r387, %r2940};
	{
	.reg .b32 %temp; 
	mov.b64 	{%temp, %r2941}, %fd3026;
	}
	mov.b32 	%f148, %r2941;
	abs.f32 	%f34, %f148;
	setp.lt.f32 	%p675, %f34, 0f4086232B;
	@%p675 bra 	$L__BB1_764;
	setp.gt.f64 	%p676, %fd389, 0d0000000000000000;
	mov.f64 	%fd3043, 0d7FF0000000000000;
	sub.f64 	%fd3044, %fd3043, %fd389;
	selp.f64 	%fd7654, 0d0000000000000000, %fd3044, %p676;
	setp.geu.f32 	%p677, %f34, 0f40874800;
	@%p677 bra 	$L__BB1_764;
	shr.u32 	%r2942, %r386, 31;
	add.s32 	%r2943, %r386, %r2942;
	shr.s32 	%r2944, %r2943, 1;
	shl.b32 	%r2945, %r2944, 20;
	add.s32 	%r2946, %r388, %r2945;
	mov.b64 	%fd3045, {%r387, %r2946};
	sub.s32 	%r2947, %r386, %r2944;
	shl.b32 	%r2948, %r2947, 20;
	add.s32 	%r2949, %r2948, 1072693248;
	mov.b32 	%r2950, 0;
	mov.b64 	%fd3046, {%r2950, %r2949};
	mul.f64 	%fd7654, %fd3046, %fd3045;
$L__BB1_764:
	st.local.f64 	[%rd520+16], %fd7654;
	ld.local.f64 	%fd394, [%rd519+24];
	neg.f64 	%fd3047, %fd394;
	fma.rn.f64 	%fd3048, %fd394, 0dBFF71547652B82FE, 0d4338000000000000;
	{
	.reg .b32 %temp; 
	mov.b64 	{%r389, %temp}, %fd3048;
	}
	mov.f64 	%fd3049, 0dC338000000000000;
	add.rn.f64 	%fd3050, %fd3048, %fd3049;
	fma.rn.f64 	%fd3051, %fd3050, 0dBFE62E42FEFA39EF, %fd3047;
	fma.rn.f64 	%fd3052, %fd3050, 0dBC7ABC9E3B39803F, %fd3051;
	fma.rn.f64 	%fd3053, %fd3052, 0d3E5ADE1569CE2BDF, 0d3E928AF3FCA213EA;
	fma.rn.f64 	%fd3054, %fd3053, %fd3052, 0d3EC71DEE62401315;
	fma.rn.f64 	%fd3055, %fd3054, %fd3052, 0d3EFA01997C89EB71;
	fma.rn.f64 	%fd3056, %fd3055, %fd3052, 0d3F2A01A014761F65;
	fma.rn.f64 	%fd3057, %fd3056, %fd3052, 0d3F56C16C1852B7AF;
	fma.rn.f64 	%fd3058, %fd3057, %fd3052, 0d3F81111111122322;
	fma.rn.f64 	%fd3059, %fd3058, %fd3052, 0d3FA55555555502A1;
	fma.rn.f64 	%fd3060, %fd3059, %fd3052, 0d3FC5555555555511;
	fma.rn.f64 	%fd3061, %fd3060, %fd3052, 0d3FE000000000000B;
	fma.rn.f64 	%fd3062, %fd3061, %fd3052, 0d3FF0000000000000;
	fma.rn.f64 	%fd3063, %fd3062, %fd3052, 0d3FF0000000000000;
	{
	.reg .b32 %temp; 
	mov.b64 	{%r390, %temp}, %fd3063;
	}
	{
	.reg .b32 %temp; 
	mov.b64 	{%temp, %r391}, %fd3063;
	}
	shl.b32 	%r2951, %r389, 20;
	add.s32 	%r2952, %r2951, %r391;
	mov.b64 	%fd7655, {%r390, %r2952};
	{
	.reg .b32 %temp; 
	mov.b64 	{%temp, %r2953}, %fd3047;
	}
	mov.b32 	%f149, %r2953;
	abs.f32 	%f35, %f149;
	setp.lt.f32 	%p678, %f35, 0f4086232B;
	@%p678 bra 	$L__BB1_767;
	setp.gt.f64 	%p679, %fd394, 0d0000000000000000;
	mov.f64 	%fd3064, 0d7FF0000000000000;
	sub.f64 	%fd3065, %fd3064, %fd394;
	selp.f64 	%fd7655, 0d0000000000000000, %fd3065, %p679;
	setp.geu.f32 	%p680, %f35, 0f40874800;
	@%p680 bra 	$L__BB1_767;
	shr.u32 	%r2954, %r389, 31;
	add.s32 	%r2955, %r389, %r2954;
	shr.s32 	%r2956, %r2955, 1;
	shl.b32 	%r2957, %r2956, 20;
	add.s32 	%r2958, %r391, %r2957;
	mov.b64 	%fd3066, {%r390, %r2958};
	sub.s32 	%r2959, %r389, %r2956;
	shl.b32 	%r2960, %r2959, 20;
	add.s32 	%r2961, %r2960, 1072693248;
	mov.b32 	%r2962, 0;
	mov.b64 	%fd3067, {%r2962, %r2961};
	mul.f64 	%fd7655, %fd3067, %fd3066;
$L__BB1_767:
	st.local.f64 	[%rd520+24], %fd7655;
	add.s32 	%r7155, %r7155, 4;
	setp.ne.s32 	%p681, %r7155, %r7156;
	@%p681 bra 	$L__BB1_755;
$L__BB1_768:
	setp.eq.s32 	%p682, %r369, 0;
	@%p682 bra 	$L__BB1_781;
	mul.wide.u32 	%rd2507, %r7156, 8;
	add.s64 	%rd521, %rd22, %rd2507;
	ld.local.f64 	%fd399, [%rd521];
	neg.f64 	%fd3068, %fd399;
	fma.rn.f64 	%fd3069, %fd399, 0dBFF71547652B82FE, 0d4338000000000000;
	{
	.reg .b32 %temp; 
	mov.b64 	{%r394, %temp}, %fd3069;
	}
	mov.f64 	%fd3070, 0dC338000000000000;
	add.rn.f64 	%fd3071, %fd3069, %fd3070;
	fma.rn.f64 	%fd3072, %fd3071, 0dBFE62E42FEFA39EF, %fd3068;
	fma.rn.f64 	%fd3073, %fd3071, 0dBC7ABC9E3B39803F, %fd3072;
	fma.rn.f64 	%fd3074, %fd3073, 0d3E5ADE1569CE2BDF, 0d3E928AF3FCA213EA;
	fma.rn.f64 	%fd3075, %fd3074, %fd3073, 0d3EC71DEE62401315;
	fma.rn.f64 	%fd3076, %fd3075, %fd3073, 0d3EFA01997C89EB71;
	fma.rn.f64 	%fd3077, %fd3076, %fd3073, 0d3F2A01A014761F65;
	fma.rn.f64 	%fd3078, %fd3077, %fd3073, 0d3F56C16C1852B7AF;
	fma.rn.f64 	%fd3079, %fd3078, %fd3073, 0d3F81111111122322;
	fma.rn.f64 	%fd3080, %fd3079, %fd3073, 0d3FA55555555502A1;
	fma.rn.f64 	%fd3081, %fd3080, %fd3073, 0d3FC5555555555511;
	fma.rn.f64 	%fd3082, %fd3081, %fd3073, 0d3FE000000000000B;
	fma.rn.f64 	%fd3083, %fd3082, %fd3073, 0d3FF0000000000000;
	fma.rn.f64 	%fd3084, %fd3083, %fd3073, 0d3FF0000000000000;
	{
	.reg .b32 %temp; 
	mov.b64 	{%r395, %temp}, %fd3084;
	}
	{
	.reg .b32 %temp; 
	mov.b64 	{%temp, %r396}, %fd3084;
	}
	shl.b32 	%r2963, %r394, 20;
	add.s32 	%r2964, %r2963, %r396;
	mov.b64 	%fd7656, {%r395, %r2964};
	{
	.reg .b32 %temp; 
	mov.b64 	{%temp, %r2965}, %fd3068;
	}
	mov.b32 	%f150, %r2965;
	abs.f32 	%f36, %f150;
	setp.lt.f32 	%p683, %f36, 0f4086232B;
	@%p683 bra 	$L__BB1_772;
	setp.gt.f64 	%p684, %fd399, 0d0000000000000000;
	mov.f64 	%fd3085, 0d7FF0000000000000;
	sub.f64 	%fd3086, %fd3085, %fd399;
	selp.f64 	%fd7656, 0d0000000000000000, %fd3086, %p684;
	setp.geu.f32 	%p685, %f36, 0f40874800;
	@%p685 bra 	$L__BB1_772;
	shr.u32 	%r2966, %r394, 31;
	add.s32 	%r2967, %r394, %r2966;
	shr.s32 	%r2968, %r2967, 1;
	shl.b32 	%r2969, %r2968, 20;
	add.s32 	%r2970, %r396, %r2969;
	mov.b64 	%fd3087, {%r395, %r2970};
	sub.s32 	%r2971, %r394, %r2968;
	shl.b32 	%r2972, %r2971, 20;
	add.s32 	%r2973, %r2972, 1072693248;
	mov.b32 	%r2974, 0;
	mov.b64 	%fd3088, {%r2974, %r2973};
	mul.f64 	%fd7656, %fd3088, %fd3087;
$L__BB1_772:
	mul.wide.u32 	%rd2508, %r7156, 8;
	add.s64 	%rd522, %rd25, %rd2508;
	st.local.f64 	[%rd522], %fd7656;
	setp.eq.s32 	%p686, %r369, 1;
	@%p686 bra 	$L__BB1_781;
	ld.local.f64 	%fd404, [%rd521+8];
	neg.f64 	%fd3089, %fd404;
	fma.rn.f64 	%fd3090, %fd404, 0dBFF71547652B82FE, 0d4338000000000000;
	{
	.reg .b32 %temp; 
	mov.b64 	{%r397, %temp}, %fd3090;
	}
	mov.f64 	%fd3091, 0dC338000000000000;
	add.rn.f64 	%fd3092, %fd3090, %fd3091;
	fma.rn.f64 	%fd3093, %fd3092, 0dBFE62E42FEFA39EF, %fd3089;
	fma.rn.f64 	%fd3094, %fd3092, 0dBC7ABC9E3B39803F, %fd3093;
	fma.rn.f64 	%fd3095, %fd3094, 0d3E5ADE1569CE2BDF, 0d3E928AF3FCA213EA;
	fma.rn.f64 	%fd3096, %fd3095, %fd3094, 0d3EC71DEE62401315;
	fma.rn.f64 	%fd3097, %fd3096, %fd3094, 0d3EFA01997C89EB71;
	fma.rn.f64 	%fd3098, %fd3097, %fd3094, 0d3F2A01A014761F65;
	fma.rn.f64 	%fd3099, %fd3098, %fd3094, 0d3F56C16C1852B7AF;
	fma.rn.f64 	%fd3100, %fd3099, %fd3094, 0d3F81111111122322;
	fma.rn.f64 	%fd3101, %fd3100, %fd3094, 0d3FA55555555502A1;
	fma.rn.f64 	%fd3102, %fd3101, %fd3094, 0d3FC5555555555511;
	fma.rn.f64 	%fd3103, %fd3102, %fd3094, 0d3FE000000000000B;
	fma.rn.f64 	%fd3104, %fd3103, %fd3094, 0d3FF0000000000000;
	fma.rn.f64 	%fd3105, %fd3104, %fd3094, 0d3FF0000000000000;
	{
	.reg .b32 %temp; 
	mov.b64 	{%r398, %temp}, %fd3105;
	}
	{
	.reg .b32 %temp; 
	mov.b64 	{%temp, %r399}, %fd3105;
	}
	shl.b32 	%r2975, %r397, 20;
	add.s32 	%r2976, %r2975, %r399;
	mov.b64 	%fd7657, {%r398, %r2976};
	{
	.reg .b32 %temp; 
	mov.b64 	{%temp, %r2977}, %fd3089;
	}
	mov.b32 	%f151, %r2977;
	abs.f32 	%f37, %f151;
	setp.lt.f32 	%p687, %f37, 0f4086232B;
	@%p687 bra 	$L__BB1_776;
	setp.gt.f64 	%p688, %fd404, 0d0000000000000000;
	mov.f64 	%fd3106, 0d7FF0000000000000;
	sub.f64 	%fd3107, %fd3106, %fd404;
	selp.f64 	%fd7657, 0d0000000000000000, %fd3107, %p688;
	setp.geu.f32 	%p689, %f37, 0f40874800;
	@%p689 bra 	$L__BB1_776;
	shr.u32 	%r2978, %r397, 31;
	add.s32 	%r2979, %r397, %r2978;
	shr.s32 	%r2980, %r2979, 1;
	shl.b32 	%r2981, %r2980, 20;
	add.s32 	%r2982, %r399, %r2981;
	mov.b64 	%fd3108, {%r398, %r2982};
	sub.s32 	%r2983, %r397, %r2980;
	shl.b32 	%r2984, %r2983, 20;
	add.s32 	%r2985, %r2984, 1072693248;
	mov.b32 	%r2986, 0;
	mov.b64 	%fd3109, {%r2986, %r2985};
	mul.f64 	%fd7657, %fd3109, %fd3108;
$L__BB1_776:
	st.local.f64 	[%rd522+8], %fd7657;
	setp.eq.s32 	%p690, %r369, 2;
	@%p690 bra 	$L__BB1_781;
	ld.local.f64 	%fd409, [%rd521+16];
	neg.f64 	%fd3110, %fd409;
	fma.rn.f64 	%fd3111, %fd409, 0dBFF71547652B82FE, 0d4338000000000000;
	{
	.reg .b32 %temp; 
	mov.b64 	{%r400, %temp}, %fd3111;
	}
	mov.f64 	%fd3112, 0dC338000000000000;
	add.rn.f64 	%fd3113, %fd3111, %fd3112;
	fma.rn.f64 	%fd3114, %fd3113, 0dBFE62E42FEFA39EF, %fd3110;
	fma.rn.f64 	%fd3115, %fd3113, 0dBC7ABC9E3B39803F, %fd3114;
	fma.rn.f64 	%fd3116, %fd3115, 0d3E5ADE1569CE2BDF, 0d3E928AF3FCA213EA;
	fma.rn.f64 	%fd3117, %fd3116, %fd3115, 0d3EC71DEE62401315;
	fma.rn.f64 	%fd3118, %fd3117, %fd3115, 0d3EFA01997C89EB71;
	fma.rn.f64 	%fd3119, %fd3118, %fd3115, 0d3F2A01A014761F65;
	fma.rn.f64 	%fd3120, %fd3119, %fd3115, 0d3F56C16C1852B7AF;
	fma.rn.f64 	%fd3121, %fd3120, %fd3115, 0d3F81111111122322;
	fma.rn.f64 	%fd3122, %fd3121, %fd3115, 0d3FA55555555502A1;
	fma.rn.f64 	%fd3123, %fd3122, %fd3115, 0d3FC5555555555511;
	fma.rn.f64 	%fd3124, %fd3123, %fd3115, 0d3FE000000000000B;
	fma.rn.f64 	%fd3125, %fd3124, %fd3115, 0d3FF0000000000000;
	fma.rn.f64 	%fd3126, %fd3125, %fd3115, 0d3FF0000000000000;
	{
	.reg .b32 %temp; 
	mov.b64 	{%r401, %temp}, %fd3126;
	}
	{
	.reg .b32 %temp; 
	mov.b64 	{%temp, %r402}, %fd3126;
	}
	shl.b32 	%r2987, %r400, 20;
	add.s32 	%r2988, %r2987, %r402;
	mov.b64 	%fd7658, {%r401, %r2988};
	{
	.reg .b32 %temp; 
	mov.b64 	{%temp, %r2989}, %fd3110;
	}
	mov.b32 	%f152, %r2989;
	abs.f32 	%f38, %f152;
	setp.lt.f32 	%p691, %f38, 0f4086232B;
	@%p691 bra 	$L__BB1_780;
	setp.gt.f64 	%p692, %fd409, 0d0000000000000000;
	mov.f64 	%fd3127, 0d7FF0000000000000;
	sub.f64 	%fd3128, %fd3127, %fd409;
	selp.f64 	%fd7658, 0d0000000000000000, %fd3128, %p692;
	setp.geu.f32 	%p693, %f38, 0f40874800;
	@%p693 bra 	$L__BB1_780;
	shr.u32 	%r2990, %r400, 31;
	add.s32 	%r2991, %r400, %r2990;
	shr.s32 	%r2992, %r2991, 1;
	shl.b32 	%r2993, %r2992, 20;
	add.s32 	%r2994, %r402, %r2993;
	mov.b64 	%fd3129, {%r401, %r2994};
	sub.s32 	%r2995, %r400, %r2992;
	shl.b32 	%r2996, %r2995, 20;
	add.s32 	%r2997, %r2996, 1072693248;
	mov.b32 	%r2998, 0;
	mov.b64 	%fd3130, {%r2998, %r2997};
	mul.f64 	%fd7658, %fd3130, %fd3129;
$L__BB1_780:
	st.local.f64 	[%rd522+16], %fd7658;
$L__BB1_781:
	setp.lt.s32 	%p694, %r1846, 1;
	mov.f64 	%fd3131, 0d0000000000000000;
	st.local.v2.f64 	[%rd26], {%fd3131, %fd3131};
	st.local.v2.f64 	[%rd26+16], {%fd3131, %fd3131};
	st.local.v2.f64 	[%rd26+32], {%fd3131, %fd3131};
	st.local.v2.f64 	[%rd26+48], {%fd3131, %fd3131};
	st.local.v2.f64 	[%rd26+64], {%fd3131, %fd3131};
	st.local.v2.f64 	[%rd26+80], {%fd3131, %fd3131};
	st.local.v2.f64 	[%rd26+96], {%fd3131, %fd3131};
	st.local.v2.f64 	[%rd26+112], {%fd3131, %fd3131};
	st.local.v2.f64 	[%rd27], {%fd3131, %fd3131};
	st.local.v2.f64 	[%rd27+16], {%fd3131, %fd3131};
	st.local.v2.f64 	[%rd27+32], {%fd3131, %fd3131};
	st.local.v2.f64 	[%rd27+48], {%fd3131, %fd3131};
	st.local.v2.f64 	[%rd27+64], {%fd3131, %fd3131};
	st.local.v2.f64 	[%rd27+80], {%fd3131, %fd3131};
	st.local.v2.f64 	[%rd27+96], {%fd3131, %fd3131};
	st.local.v2.f64 	[%rd27+112], {%fd3131, %fd3131};
	@%p694 bra 	$L__BB1_797;
	and.b32  	%r403, %r329, 7;
	add.s32 	%r404, %r403, -1;
	and.b32  	%r405, %r329, 3;
	and.b32  	%r406, %r329, 2147483640;
	and.b32  	%r407, %r329, 1;
	mov.b32 	%r7157, 0;
$L__BB1_783:
	@%p639 bra 	$L__BB1_796;
	setp.lt.u32 	%p696, %r329, 8;
	mul.wide.u32 	%rd2509, %r7157, 8;
	add.s64 	%rd523, %rd26, %rd2509;
	add.s64 	%rd524, %rd27, %rd2509;
	ld.local.f64 	%fd7673, [%rd523];
	ld.local.f64 	%fd7674, [%rd524];
	mov.b32 	%r7160, 0;
	@%p696 bra 	$L__BB1_787;
	mov.b32 	%r7158, 0;
$L__BB1_786:
	.pragma "nounroll";
	mad.lo.s32 	%r3002, %r7158, %r1846, %r7157;
	mul.wide.u32 	%rd2510, %r3002, 8;
	add.s64 	%rd2511, %rd20, %rd2510;
	ld.local.f64 	%fd3133, [%rd2511];
	mul.wide.u32 	%rd2512, %r7158, 8;
	add.s64 	%rd2513, %rd25, %rd2512;
	ld.local.f64 	%fd3134, [%rd2513];
	fma.rn.f64 	%fd3135, %fd3133, %fd3134, %fd7673;
	mov.f64 	%fd3136, 0d3FF0000000000000;
	sub.f64 	%fd3137, %fd3136, %fd3133;
	fma.rn.f64 	%fd3138, %fd3137, %fd3134, %fd7674;
	add.s32 	%r3003, %r3002, %r1846;
	mul.wide.u32 	%rd2514, %r3003, 8;
	add.s64 	%rd2515, %rd20, %rd2514;
	ld.local.f64 	%fd3139, [%rd2515];
	ld.local.f64 	%fd3140, [%rd2513+8];
	fma.rn.f64 	%fd3141, %fd3139, %fd3140, %fd3135;
	sub.f64 	%fd3142, %fd3136, %fd3139;
	fma.rn.f64 	%fd3143, %fd3142, %fd3140, %fd3138;
	add.s32 	%r3004, %r3003, %r1846;
	mul.wide.u32 	%rd2516, %r3004, 8;
	add.s64 	%rd2517, %rd20, %rd2516;
	ld.local.f64 	%fd3144, [%rd2517];
	ld.local.f64 	%fd3145, [%rd2513+16];
	fma.rn.f64 	%fd3146, %fd3144, %fd3145, %fd3141;
	sub.f64 	%fd3147, %fd3136, %fd3144;
	fma.rn.f64 	%fd3148, %fd3147, %fd3145, %fd3143;
	add.s32 	%r3005, %r3004, %r1846;
	mul.wide.u32 	%rd2518, %r3005, 8;
	add.s64 	%rd2519, %rd20, %rd2518;
	ld.local.f64 	%fd3149, [%rd2519];
	ld.local.f64 	%fd3150, [%rd2513+24];
	fma.rn.f64 	%fd3151, %fd3149, %fd3150, %fd3146;
	sub.f64 	%fd3152, %fd3136, %fd3149;
	fma.rn.f64 	%fd3153, %fd3152, %fd3150, %fd3148;
	add.s32 	%r3006, %r3005, %r1846;
	mul.wide.u32 	%rd2520, %r3006, 8;
	add.s64 	%rd2521, %rd20, %rd2520;
	ld.local.f64 	%fd3154, [%rd2521];
	ld.local.f64 	%fd3155, [%rd2513+32];
	fma.rn.f64 	%fd3156, %fd3154, %fd3155, %fd3151;
	sub.f64 	%fd3157, %fd3136, %fd3154;
	fma.rn.f64 	%fd3158, %fd3157, %fd3155, %fd3153;
	add.s32 	%r3007, %r3006, %r1846;
	mul.wide.u32 	%rd2522, %r3007, 8;
	add.s64 	%rd2523, %rd20, %rd2522;
	ld.local.f64 	%fd3159, [%rd2523];
	ld.local.f64 	%fd3160, [%rd2513+40];
	fma.rn.f64 	%fd3161, %fd3159, %fd3160, %fd3156;
	sub.f64 	%fd3162, %fd3136, %fd3159;
	fma.rn.f64 	%fd3163, %fd3162, %fd3160, %fd3158;
	add.s32 	%r3008, %r3007, %r1846;
	mul.wide.u32 	%rd2524, %r3008, 8;
	add.s64 	%rd2525, %rd20, %rd2524;
	ld.local.f64 	%fd3164, [%rd2525];
	ld.local.f64 	%fd3165, [%rd2513+48];
	fma.rn.f64 	%fd3166, %fd3164, %fd3165, %fd3161;
	sub.f64 	%fd3167, %fd3136, %fd3164;
	fma.rn.f64 	%fd3168, %fd3167, %fd3165, %fd3163;
	add.s32 	%r3009, %r3008, %r1846;
	mul.wide.u32 	%rd2526, %r3009, 8;
	add.s64 	%rd2527, %rd20, %rd2526;
	ld.local.f64 	%fd3169, [%rd2527];
	ld.local.f64 	%fd3170, [%rd2513+56];
	fma.rn.f64 	%fd7673, %fd3169, %fd3170, %fd3166;
	sub.f64 	%fd3171, %fd3136, %fd3169;
	fma.rn.f64 	%fd7674, %fd3171, %fd3170, %fd3168;
	add.s32 	%r7158, %r7158, 8;
	setp.ne.s32 	%p697, %r7158, %r406;
	mov.u32 	%r7160, %r406;
	@%p697 bra 	$L__BB1_786;
$L__BB1_787:
	setp.eq.s32 	%p698, %r403, 0;
	@%p698 bra 	$L__BB1_795;
	setp.lt.u32 	%p699, %r404, 3;
	@%p699 bra 	$L__BB1_790;
	mad.lo.s32 	%r3010, %r7160, %r1846, %r7157;
	mul.wide.u32 	%rd2528, %r3010, 8;
	add.s64 	%rd2529, %rd20, %rd2528;
	ld.local.f64 	%fd3173, [%rd2529];
	mul.wide.u32 	%rd2530, %r7160, 8;
	add.s64 	%rd2531, %rd25, %rd2530;
	ld.local.f64 	%fd3174, [%rd2531];
	fma.rn.f64 	%fd3175, %fd3173, %fd3174, %fd7673;
	mov.f64 	%fd3176, 0d3FF0000000000000;
	sub.f64 	%fd3177, %fd3176, %fd3173;
	fma.rn.f64 	%fd3178, %fd3177, %fd3174, %fd7674;
	add.s32 	%r3011, %r3010, %r1846;
	mul.wide.u32 	%rd2532, %r3011, 8;
	add.s64 	%rd2533, %rd20, %rd2532;
	ld.local.f64 	%fd3179, [%rd2533];
	ld.local.f64 	%fd3180, [%rd2531+8];
	fma.rn.f64 	%fd3181, %fd3179, %fd3180, %fd3175;
	sub.f64 	%fd3182, %fd3176, %fd3179;
	fma.rn.f64 	%fd3183, %fd3182, %fd3180, %fd3178;
	add.s32 	%r3012, %r3011, %r1846;
	mul.wide.u32 	%rd2534, %r3012, 8;
	add.s64 	%rd2535, %rd20, %rd2534;
	ld.local.f64 	%fd3184, [%rd2535];
	ld.local.f64 	%fd3185, [%rd2531+16];
	fma.rn.f64 	%fd3186, %fd3184, %fd3185, %fd3181;
	sub.f64 	%fd3187, %fd3176, %fd3184;
	fma.rn.f64 	%fd3188, %fd3187, %fd3185, %fd3183;
	add.s32 	%r3013, %r3012, %r1846;
	mul.wide.u32 	%rd2536, %r3013, 8;
	add.s64 	%rd2537, %rd20, %rd2536;
	ld.local.f64 	%fd3189, [%rd2537];
	ld.local.f64 	%fd3190, [%rd2531+24];
	fma.rn.f64 	%fd7673, %fd3189, %fd3190, %fd3186;
	sub.f64 	%fd3191, %fd3176, %fd3189;
	fma.rn.f64 	%fd7674, %fd3191, %fd3190, %fd3188;
	add.s32 	%r7160, %r7160, 4;
$L__BB1_790:
	setp.eq.s32 	%p700, %r405, 0;
	@%p700 bra 	$L__BB1_795;
	setp.eq.s32 	%p701, %r405, 1;
	@%p701 bra 	$L__BB1_793;
	mad.lo.s32 	%r3014, %r7160, %r1846, %r7157;
	mul.wide.u32 	%rd2538, %r3014, 8;
	add.s64 	%rd2539, %rd20, %rd2538;
	ld.local.f64 	%fd3193, [%rd2539];
	mul.wide.u32 	%rd2540, %r7160, 8;
	add.s64 	%rd2541, %rd25, %rd2540;
	ld.local.f64 	%fd3194, [%rd2541];
	fma.rn.f64 	%fd3195, %fd3193, %fd3194, %fd7673;
	mov.f64 	%fd3196, 0d3FF0000000000000;
	sub.f64 	%fd3197, %fd3196, %fd3193;
	fma.rn.f64 	%fd3198, %fd3197, %fd3194, %fd7674;
	add.s32 	%r3015, %r3014, %r1846;
	mul.wide.u32 	%rd2542, %r3015, 8;
	add.s64 	%rd2543, %rd20, %rd2542;
	ld.local.f64 	%fd3199, [%rd2543];
	ld.local.f64 	%fd3200, [%rd2541+8];
	fma.rn.f64 	%fd7673, %fd3199, %fd3200, %fd3195;
	sub.f64 	%fd3201, %fd3196, %fd3199;
	fma.rn.f64 	%fd7674, %fd3201, %fd3200, %fd3198;
	add.s32 	%r7160, %r7160, 2;
$L__BB1_793:
	setp.eq.s32 	%p702, %r407, 0;
	@%p702 bra 	$L__BB1_795;
	mad.lo.s32 	%r3016, %r7160, %r1846, %r7157;
	mul.wide.u32 	%rd2544, %r3016, 8;
	add.s64 	%rd2545, %rd20, %rd2544;
	ld.local.f64 	%fd3202, [%rd2545];
	mul.wide.u32 	%rd2546, %r7160, 8;
	add.s64 	%rd2547, %rd25, %rd2546;
	ld.local.f64 	%fd3203, [%rd2547];
	fma.rn.f64 	%fd7673, %fd3202, %fd3203, %fd7673;
	mov.f64 	%fd3204, 0d3FF0000000000000;
	sub.f64 	%fd3205, %fd3204, %fd3202;
	fma.rn.f64 	%fd7674, %fd3205, %fd3203, %fd7674;
$L__BB1_795:
	st.local.f64 	[%rd523], %fd7673;
	st.local.f64 	[%rd524], %fd7674;
$L__BB1_796:
	add.s32 	%r7157, %r7157, 1;
	setp.eq.s32 	%p703, %r7157, %r1846;
	@%p703 bra 	$L__BB1_797;
	bra.uni 	$L__BB1_783;
$L__BB1_797:
	mov.b32 	%r7180, 0;
	@%p645 bra 	$L__BB1_835;
	mov.b32 	%r7163, 0;
$L__BB1_799:
	mul.wide.u32 	%rd2548, %r7163, 8;
	add.s64 	%rd2549, %rd27, %rd2548;
	ld.local.v2.f64 	{%fd3206, %fd3207}, [%rd2549];
	add.s64 	%rd2550, %rd26, %rd2548;
	ld.local.v2.f64 	{%fd3208, %fd3209}, [%rd2550];
	add.s64 	%rd2551, %rd24, %rd2548;
	ld.local.v2.f64 	{%fd3210, %fd3211}, [%rd2551];
	add.s64 	%rd2552, %rd23, %rd2548;
	ld.local.v2.f64 	{%fd3212, %fd3213}, [%rd2552];
	add.s64 	%rd2553, %rd28, %rd2548;
	ld.local.v2.f64 	{%fd441, %fd440}, [%rd2553];
	fma.rn.f64 	%fd3214, %fd353, %fd3210, %fd3206;
	fma.rn.f64 	%fd442, %fd353, %fd3211, %fd3207;
	fma.rn.f64 	%fd443, %fd353, %fd3212, %fd3208;
	fma.rn.f64 	%fd444, %fd353, %fd3213, %fd3209;
	max.f64 	%fd7675, %fd3214, 0d37A16C262777579C;
	{
	.reg .b32 %temp; 
	mov.b64 	{%temp, %r7164}, %fd7675;
	}
	{
	.reg .b32 %temp; 
	mov.b64 	{%r7165, %temp}, %fd7675;
	}
	setp.gt.s32 	%p705, %r7164, 1048575;
	mov.b32 	%r7166, -1023;
	@%p705 bra 	$L__BB1_801;
	mul.f64 	%fd7675, %fd7675, 0d4350000000000000;
	{
	.reg .b32 %temp; 
	mov.b64 	{%temp, %r7164}, %fd7675;
	}
	{
	.reg .b32 %temp; 
	mov.b64 	{%r7165, %temp}, %fd7675;
	}
	mov.b32 	%r7166, -1077;
$L__BB1_801:
	add.s32 	%r3021, %r7164, -1;
	setp.gt.u32 	%p706, %r3021, 2146435070;
	@%p706 bra 	$L__BB1_812;
	shr.u32 	%r3024, %r7164, 20;
	add.s32 	%r7167, %r7166, %r3024;
	and.b32  	%r3025, %r7164, 1048575;
	or.b32  	%r3026, %r3025, 1072693248;
	mov.b64 	%fd7676, {%r7165, %r3026};
	setp.lt.u32 	%p708, %r3026, 1073127583;
	@%p708 bra 	$L__BB1_804;
	{
	.reg .b32 %temp; 
	mov.b64 	{%r3027, %temp}, %fd7676;
	}
	{
	.reg .b32 %temp; 
	mov.b64 	{%temp, %r3028}, %fd7676;
	}
	add.s32 	%r3029, %r3028, -1048576;
	mov.b64 	%fd7676, {%r3027, %r3029};
	add.s32 	%r7167, %r7167, 1;
$L__BB1_804:
	add.f64 	%fd3216, %fd7676, 0dBFF0000000000000;
	add.f64 	%fd3217, %fd7676, 0d3FF0000000000000;
	rcp.approx.ftz.f64 	%fd3218, %fd3217;
	neg.f64 	%fd3219, %fd3217;
	fma.rn.f64 	%fd3220, %fd3219, %fd3218, 0d3FF0000000000000;
	fma.rn.f64 	%fd3221, %fd3220, %fd3220, %fd3220;
	fma.rn.f64 	%fd3222, %fd3221, %fd3218, %fd3218;
	mul.f64 	%fd3223, %fd3216, %fd3222;
	fma.rn.f64 	%fd3224, %fd3216, %fd3222, %fd3223;
	mul.f64 	%fd3225, %fd3224, %fd3224;
	fma.rn.f64 	%fd3226, %fd3225, 0d3EB1380B3AE80F1E, 0d3ED0EE258B7A8B04;
	fma.rn.f64 	%fd3227, %fd3226, %fd3225, 0d3EF3B2669F02676F;
	fma.rn.f64 	%fd3228, %fd3227, %fd3225, 0d3F1745CBA9AB0956;
	fma.rn.f64 	%fd3229, %fd3228, %fd3225, 0d3F3C71C72D1B5154;
	fma.rn.f64 	%fd3230, %fd3229, %fd3225, 0d3F624924923BE72D;
	fma.rn.f64 	%fd3231, %fd3230, %fd3225, 0d3F8999999999A3C4;
	fma.rn.f64 	%fd3232, %fd3231, %fd3225, 0d3FB5555555555554;
	sub.f64 	%fd3233, %fd3216, %fd3224;
	add.f64 	%fd3234, %fd3233, %fd3233;
	neg.f64 	%fd3235, %fd3224;
	fma.rn.f64 	%fd3236, %fd3235, %fd3216, %fd3234;
	mul.f64 	%fd3237, %fd3222, %fd3236;
	mul.f64 	%fd3238, %fd3225, %fd3232;
	fma.rn.f64 	%fd3239, %fd3238, %fd3224, %fd3237;
	xor.b32  	%r3030, %r7167, -2147483648;
	mov.b32 	%r3031, 1127219200;
	mov.b64 	%fd3240, {%r3030, %r3031};
	sub.f64 	%fd3241, %fd3240, %fd1;
	fma.rn.f64 	%fd3242, %fd3241, 0d3FE62E42FEFA39EF, %fd3224;
	fma.rn.f64 	%fd3243, %fd3241, 0dBFE62E42FEFA39EF, %fd3242;
	sub.f64 	%fd3244, %fd3243, %fd3224;
	sub.f64 	%fd3245, %fd3239, %fd3244;
	fma.rn.f64 	%fd3246, %fd3241, 0d3C7ABC9E3B39803F, %fd3245;
	add.f64 	%fd7677, %fd3242, %fd3246;
	bra.uni 	$L__BB1_813;
$L__BB1_805:
	mul.wide.u32 	%rd2503, %r7154, 8;
	add.s64 	%rd516, %rd28, %rd2503;
	ld.local.f64 	%fd369, [%rd516];
	fma.rn.f64 	%fd2930, %fd369, 0d3FF71547652B82FE, 0d4338000000000000;
	{
	.reg .b32 %temp; 
	mov.b64 	{%r372, %temp}, %fd2930;
	}
	mov.f64 	%fd2931, 0dC338000000000000;
	add.rn.f64 	%fd2932, %fd2930, %fd2931;
	fma.rn.f64 	%fd2933, %fd2932, 0dBFE62E42FEFA39EF, %fd369;
	fma.rn.f64 	%fd2934, %fd2932, 0dBC7ABC9E3B39803F, %fd2933;
	fma.rn.f64 	%fd2935, %fd2934, 0d3E5ADE1569CE2BDF, 0d3E928AF3FCA213EA;
	fma.rn.f64 	%fd2936, %fd2935, %fd2934, 0d3EC71DEE62401315;
	fma.rn.f64 	%fd2937, %fd2936, %fd2934, 0d3EFA01997C89EB71;
	fma.rn.f64 	%fd2938, %fd2937, %fd2934, 0d3F2A01A014761F65;
	fma.rn.f64 	%fd2939, %fd2938, %fd2934, 0d3F56C16C1852B7AF;
	fma.rn.f64 	%fd2940, %fd2939, %fd2934, 0d3F81111111122322;
	fma.rn.f64 	%fd2941, %fd2940, %fd2934, 0d3FA55555555502A1;
	fma.rn.f64 	%fd2942, %fd2941, %fd2934, 0d3FC5555555555511;
	fma.rn.f64 	%fd2943, %fd2942, %fd2934, 0d3FE000000000000B;
	fma.rn.f64 	%fd2944, %fd2943, %fd2934, 0d3FF0000000000000;
	fma.rn.f64 	%fd2945, %fd2944, %fd2934, 0d3FF0000000000000;
	{
	.reg .b32 %temp; 
	mov.b64 	{%r373, %temp}, %fd2945;
	}
	{
	.reg .b32 %temp; 
	mov.b64 	{%temp, %r374}, %fd2945;
	}
	shl.b32 	%r2889, %r372, 20;
	add.s32 	%r2890, %r2889, %r374;
	mov.b64 	%fd7650, {%r373, %r2890};
	{
	.reg .b32 %temp; 
	mov.b64 	{%temp, %r2891}, %fd369;
	}
	mov.b32 	%f144, %r2891;
	abs.f32 	%f30, %f144;
	setp.lt.f32 	%p660, %f30, 0f4086232B;
	@%p660 bra 	$L__BB1_808;
	setp.lt.f64 	%p661, %fd369, 0d0000000000000000;
	add.f64 	%fd2946, %fd369, 0d7FF0000000000000;
	selp.f64 	%fd7650, 0d0000000000000000, %fd2946, %p661;
	setp.geu.f32 	%p662, %f30, 0f40874800;
	@%p662 bra 	$L__BB1_808;
	shr.u32 	%r2892, %r372, 31;
	add.s32 	%r2893, %r372, %r2892;
	shr.s32 	%r2894, %r2893, 1;
	shl.b32 	%r2895, %r2894, 20;
	add.s32 	%r2896, %r374, %r2895;
	mov.b64 	%fd2947, {%r373, %r2896};
	sub.s32 	%r2897, %r372, %r2894;
	shl.b32 	%r2898, %r2897, 20;
	add.s32 	%r2899, %r2898, 1072693248;
	mov.b32 	%r2900, 0;
	mov.b64 	%fd2948, {%r2900, %r2899};
	mul.f64 	%fd7650, %fd2948, %fd2947;
$L__BB1_808:
	add.f64 	%fd2949, %fd7650, 0d3FF0000000000000;
	rcp.rn.f64 	%fd2950, %fd2949;
	mul.wide.u32 	%rd2504, %r7154, 8;
	add.s64 	%rd517, %rd23, %rd2504;
	mov.f64 	%fd2951, 0d3FF0000000000000;
	sub.f64 	%fd2952, %fd2951, %fd2950;
	add.s64 	%rd518, %rd24, %rd2504;
	min.f64 	%fd2953, %fd2950, 0d3FF0000000000000;
	max.f64 	%fd2954, %fd2953, 0d37A16C262777579C;
	st.local.f64 	[%rd517], %fd2954;
	min.f64 	%fd2955, %fd2952, 0d3FF0000000000000;
	max.f64 	%fd2956, %fd2955, 0d37A16C262777579C;
	st.local.f64 	[%rd518], %fd2956;
	ld.local.f64 	%fd374, [%rd516+8];
	fma.rn.f64 	%fd2957, %fd374, 0d3FF71547652B82FE, 0d4338000000000000;
	{
	.reg .b32 %temp; 
	mov.b64 	{%r375, %temp}, %fd2957;
	}
	mov.f64 	%fd2958, 0dC338000000000000;
	add.rn.f64 	%fd2959, %fd2957, %fd2958;
	fma.rn.f64 	%fd2960, %fd2959, 0dBFE62E42FEFA39EF, %fd374;
	fma.rn.f64 	%fd2961, %fd2959, 0dBC7ABC9E3B39803F, %fd2960;
	fma.rn.f64 	%fd2962, %fd2961, 0d3E5ADE1569CE2BDF, 0d3E928AF3FCA213EA;
	fma.rn.f64 	%fd2963, %fd2962, %fd2961, 0d3EC71DEE62401315;
	fma.rn.f64 	%fd2964, %fd2963, %fd2961, 0d3EFA01997C89EB71;
	fma.rn.f64 	%fd2965, %fd2964, %fd2961, 0d3F2A01A014761F65;
	fma.rn.f64 	%fd2966, %fd2965, %fd2961, 0d3F56C16C1852B7AF;
	fma.rn.f64 	%fd2967, %fd2966, %fd2961, 0d3F81111111122322;
	fma.rn.f64 	%fd2968, %fd2967, %fd2961, 0d3FA55555555502A1;
	fma.rn.f64 	%fd2969, %fd2968, %fd2961, 0d3FC5555555555511;
	fma.rn.f64 	%fd2970, %fd2969, %fd2961, 0d3FE000000000000B;
	fma.rn.f64 	%fd2971, %fd2970, %fd2961, 0d3FF0000000000000;
	fma.rn.f64 	%fd2972, %fd2971, %fd2961, 0d3FF0000000000000;
	{
	.reg .b32 %temp; 
	mov.b64 	{%r376, %temp}, %fd2972;
	}
	{
	.reg .b32 %temp; 
	mov.b64 	{%temp, %r377}, %fd2972;
	}
	shl.b32 	%r2901, %r375, 20;
	add.s32 	%r2902, %r2901, %r377;
	mov.b64 	%fd7651, {%r376, %r2902};
	{
	.reg .b32 %temp; 
	mov.b64 	{%temp, %r2903}, %fd374;
	}
	mov.b32 	%f145, %r2903;
	abs.f32 	%f31, %f145;
	setp.lt.f32 	%p663, %f31, 0f4086232B;
	@%p663 bra 	$L__BB1_811;
	setp.lt.f64 	%p664, %fd374, 0d0000000000000000;
	add.f64 	%fd2973, %fd374, 0d7FF0000000000000;
	selp.f64 	%fd7651, 0d0000000000000000, %fd2973, %p664;
	setp.geu.f32 	%p665, %f31, 0f40874800;
	@%p665 bra 	$L__BB1_811;
	shr.u32 	%r2904, %r375, 31;
	add.s32 	%r2905, %r375, %r2904;
	shr.s32 	%r2906, %r2905, 1;
	shl.b32 	%r2907, %r2906, 20;
	add.s32 	%r2908, %r377, %r2907;
	mov.b64 	%fd2974, {%r376, %r2908};
	sub.s32 	%r2909, %r375, %r2906;
	shl.b32 	%r2910, %r2909, 20;
	add.s32 	%r2911, %r2910, 1072693248;
	mov.b32 	%r2912, 0;
	mov.b64 	%fd2975, {%r2912, %r2911};
	mul.f64 	%fd7651, %fd2975, %fd2974;
$L__BB1_811:
	add.f64 	%fd2976, %fd7651, 0d3FF0000000000000;
	rcp.rn.f64 	%fd2977, %fd2976;
	mov.f64 	%fd2978, 0d3FF0000000000000;
	sub.f64 	%fd2979, %fd2978, %fd2977;
	min.f64 	%fd2980, %fd2977, 0d3FF0000000000000;
	max.f64 	%fd2981, %fd2980, 0d37A16C262777579C;
	st.local.f64 	[%rd517+8], %fd2981;
	min.f64 	%fd2982, %fd2979, 0d3FF0000000000000;
	max.f64 	%fd2983, %fd2982, 0d37A16C262777579C;
	st.local.f64 	[%rd518+8], %fd2983;
	add.s32 	%r7154, %r7154, 2;
	setp.eq.s32 	%p666, %r7154, %r1846;
	@%p666 bra 	$L__BB1_752;
	bra.uni 	$L__BB1_805;
$L__BB1_812:
	fma.rn.f64 	%fd3215, %fd7675, 0d7FF0000000000000, 0d7FF0000000000000;
	{
	.reg .b32 %temp; 
	mov.b64 	{%temp, %r3022}, %fd7675;
	}
	and.b32  	%r3023, %r3022, 2147483647;
	setp.eq.s32 	%p707, %r3023, 0;
	selp.f64 	%fd7677, 0dFFF0000000000000, %fd3215, %p707;
$L__BB1_813:
	max.f64 	%fd7678, %fd443, 0d37A16C262777579C;
	{
	.reg .b32 %temp; 
	mov.b64 	{%temp, %r7168}, %fd7678;
	}
	{
	.reg .b32 %temp; 
	mov.b64 	{%r7169, %temp}, %fd7678;
	}
	setp.gt.s32 	%p709, %r7168, 1048575;
	mov.b32 	%r7170, -1023;
	@%p709 bra 	$L__BB1_815;
	mul.f64 	%fd7678, %fd7678, 0d4350000000000000;
	{
	.reg .b32 %temp; 
	mov.b64 	{%temp, %r7168}, %fd7678;
	}
	{
	.reg .b32 %temp; 
	mov.b64 	{%r7169, %temp}, %fd7678;
	}
	mov.b32 	%r7170, -1077;
$L__BB1_815:
	add.s32 	%r3034, %r7168, -1;
	setp.gt.u32 	%p710, %r3034, 2146435070;
	@%p710 bra 	$L__BB1_819;
	shr.u32 	%r3037, %r7168, 20;
	add.s32 	%r7171, %r7170, %r3037;
	and.b32  	%r3038, %r7168, 1048575;
	or.b32  	%r3039, %r3038, 1072693248;
	mov.b64 	%fd7679, {%r7169, %r3039};
	setp.lt.u32 	%p712, %r3039, 1073127583;
	@%p712 bra 	$L__BB1_818;
	{
	.reg .b32 %temp; 
	mov.b64 	{%r3040, %temp}, %fd7679;
	}
	{
	.reg .b32 %temp; 
	mov.b64 	{%temp, %r3041}, %fd7679;
	}
	add.s32 	%r3042, %r3041, -1048576;
	mov.b64 	%fd7679, {%r3040, %r3042};
	add.s32 	%r7171, %r7171, 1;
$L__BB1_818:
	add.f64 	%fd3248, %fd7679, 0dBFF0000000000000;
	add.f64 	%fd3249, %fd7679, 0d3FF0000000000000;
	rcp.approx.ftz.f64 	%fd3250, %fd3249;
	neg.f64 	%fd3251, %fd3249;
	fma.rn.f64 	%fd3252, %fd3251, %fd3250, 0d3FF0000000000000;
	fma.rn.f64 	%fd3253, %fd3252, %fd3252, %fd3252;
	fma.rn.f64 	%fd3254, %fd3253, %fd3250, %fd3250;
	mul.f64 	%fd3255, %fd3248, %fd3254;
	fma.rn.f64 	%fd3256, %fd3248, %fd3254, %fd3255;
	mul.f64 	%fd3257, %fd3256, %fd3256;
	fma.rn.f64 	%fd3258, %fd3257, 0d3EB1380B3AE80F1E, 0d3ED0EE258B7A8B04;
	fma.rn.f64 	%fd3259, %fd3258, %fd3257, 0d3EF3B2669F02676F;
	fma.rn.f64 	%fd3260, %fd3259, %fd3257, 0d3F1745CBA9AB0956;
	fma.rn.f64 	%fd3261, %fd3260, %fd3257, 0d3F3C71C72D1B5154;
	fma.rn.f64 	%fd3262, %fd3261, %fd3257, 0d3F624924923BE72D;
	fma.rn.f64 	%fd3263, %fd3262, %fd3257, 0d3F8999999999A3C4;
	fma.rn.f64 	%fd3264, %fd3263, %fd3257, 0d3FB5555555555554;
	sub.f64 	%fd3265, %fd3248, %fd3256;
	add.f64 	%fd3266, %fd3265, %fd3265;
	neg.f64 	%fd3267, %fd3256;
	fma.rn.f64 	%fd3268, %fd3267, %fd3248, %fd3266;
	mul.f64 	%fd3269, %fd3254, %fd3268;
	mul.f64 	%fd3270, %fd3257, %fd3264;
	fma.rn.f64 	%fd3271, %fd3270, %fd3256, %fd3269;
	xor.b32  	%r3043, %r7171, -2147483648;
	mov.b32 	%r3044, 1127219200;
	mov.b64 	%fd3272, {%r3043, %r3044};
	sub.f64 	%fd3273, %fd3272, %fd1;
	fma.rn.f64 	%fd3274, %fd3273, 0d3FE62E42FEFA39EF, %fd3256;
	fma.rn.f64 	%fd3275, %fd3273, 0dBFE62E42FEFA39EF, %fd3274;
	sub.f64 	%fd3276, %fd3275, %fd3256;
	sub.f64 	%fd3277, %fd3271, %fd3276;
	fma.rn.f64 	%fd3278, %fd3273, 0d3C7ABC9E3B39803F, %fd3277;
	add.f64 	%fd7680, %fd3274, %fd3278;
	bra.uni 	$L__BB1_820;
$L__BB1_819:
	fma.rn.f64 	%fd3247, %fd7678, 0d7FF0000000000000, 0d7FF0000000000000;
	{
	.reg .b32 %temp; 
	mov.b64 	{%temp, %r3035}, %fd7678;
	}
	and.b32  	%r3036, %r3035, 2147483647;
	setp.eq.s32 	%p711, %r3036, 0;
	selp.f64 	%fd7680, 0dFFF0000000000000, %fd3247, %p711;
$L__BB1_820:
	sub.f64 	%fd463, %fd7677, %fd7680;
	max.f64 	%fd7681, %fd442, 0d37A16C262777579C;
	{
	.reg .b32 %temp; 
	mov.b64 	{%temp, %r7172}, %fd7681;
	}
	{
	.reg .b32 %temp; 
	mov.b64 	{%r7173, %temp}, %fd7681;
	}
	setp.gt.s32 	%p713, %r7172, 1048575;
	mov.b32 	%r7174, -1023;
	@%p713 bra 	$L__BB1_822;
	mul.f64 	%fd7681, %fd7681, 0d4350000000000000;
	{
	.reg .b32 %temp; 
	mov.b64 	{%temp, %r7172}, %fd7681;
	}
	{
	.reg .b32 %temp; 
	mov.b64 	{%r7173, %temp}, %fd7681;
	}
	mov.b32 	%r7174, -1077;
$L__BB1_822:
	add.s32 	%r3047, %r7172, -1;
	setp.gt.u32 	%p714, %r3047, 2146435070;
	@%p714 bra 	$L__BB1_826;
	shr.u32 	%r3050, %r7172, 20;
	add.s32 	%r7175, %r7174, %r3050;
	and.b32  	%r3051, %r7172, 1048575;
	or.b32  	%r3052, %r3051, 1072693248;
	mov.b64 	%fd7682, {%r7173, %r3052};
	setp.lt.u32 	%p716, %r3052, 1073127583;
	@%p716 bra 	$L__BB1_825;
	{
	.reg .b32 %temp; 
	mov.b64 	{%r3053, %temp}, %fd7682;
	}
	{
	.reg .b32 %temp; 
	mov.b64 	{%temp, %r3054}, %fd7682;
	}
	add.s32 	%r3055, %r3054, -1048576;
	mov.b64 	%fd7682, {%r3053, %r3055};
	add.s32 	%r7175, %r7175, 1;
$L__BB1_825:
	add.f64 	%fd3280, %fd7682, 0dBFF0000000000000;
	add.f64 	%fd3281, %fd7682, 0d3FF0000000000000;
	rcp.approx.ftz.f64 	%fd3282, %fd3281;
	neg.f64 	%fd3283, %fd3281;
	fma.rn.f64 	%fd3284, %fd3283, %fd3282, 0d3FF0000000000000;
	fma.rn.f64 	%fd3285, %fd3284, %fd3284, %fd3284;
	fma.rn.f64 	%fd3286, %fd3285, %fd3282, %fd3282;
	mul.f64 	%fd3287, %fd3280, %fd3286;
	fma.rn.f64 	%fd3288, %fd3280, %fd3286, %fd3287;
	mul.f64 	%fd3289, %fd3288, %fd3288;
	fma.rn.f64 	%fd3290, %fd3289, 0d3EB1380B3AE80F1E, 0d3ED0EE258B7A8B04;
	fma.rn.f64 	%fd3291, %fd3290, %fd3289, 0d3EF3B2669F02676F;
	fma.rn.f64 	%fd3292, %fd3291, %fd3289, 0d3F1745CBA9AB0956;
	fma.rn.f64 	%fd3293, %fd3292, %fd3289, 0d3F3C71C72D1B5154;
	fma.rn.f64 	%fd3294, %fd3293, %fd3289, 0d3F624924923BE72D;
	fma.rn.f64 	%fd3295, %fd3294, %fd3289, 0d3F8999999999A3C4;
	fma.rn.f64 	%fd3296, %fd3295, %fd3289, 0d3FB5555555555554;
	sub.f64 	%fd3297, %fd3280, %fd3288;
	add.f64 	%fd3298, %fd3297, %fd3297;
	neg.f64 	%fd3299, %fd3288;
	fma.rn.f64 	%fd3300, %fd3299, %fd3280, %fd3298;
	mul.f64 	%fd3301, %fd3286, %fd3300;
	mul.f64 	%fd3302, %fd3289, %fd3296;
	fma.rn.f64 	%fd3303, %fd3302, %fd3288, %fd3301;
	xor.b32  	%r3056, %r7175, -2147483648;
	mov.b32 	%r3057, 1127219200;
	mov.b64 	%fd3304, {%r3056, %r3057};
	sub.f64 	%fd3305, %fd3304, %fd1;
	fma.rn.f64 	%fd3306, %fd3305, 0d3FE62E42FEFA39EF, %fd3288;
	fma.rn.f64 	%fd3307, %fd3305, 0dBFE62E42FEFA39EF, %fd3306;
	sub.f64 	%fd3308, %fd3307, %fd3288;
	sub.f64 	%fd3309, %fd3303, %fd3308;
	fma.rn.f64 	%fd3310, %fd3305, 0d3C7ABC9E3B39803F, %fd3309;
	add.f64 	%fd7683, %fd3306, %fd3310;
	bra.uni 	$L__BB1_827;
$L__BB1_826:
	fma.rn.f64 	%fd3279, %fd7681, 0d7FF0000000000000, 0d7FF0000000000000;
	{
	.reg .b32 %temp; 
	mov.b64 	{%temp, %r3048}, %fd7681;
	}
	and.b32  	%r3049, %r3048, 2147483647;
	setp.eq.s32 	%p715, %r3049, 0;
	selp.f64 	%fd7683, 0dFFF0000000000000, %fd3279, %p715;
$L__BB1_827:
	max.f64 	%fd7684, %fd444, 0d37A16C262777579C;
	{
	.reg .b32 %temp; 
	mov.b64 	{%temp, %r7176}, %fd7684;
	}
	{
	.reg .b32 %temp; 
	mov.b64 	{%r7177, %temp}, %fd7684;
	}
	setp.gt.s32 	%p717, %r7176, 1048575;
	mov.b32 	%r7178, -1023;
	@%p717 bra 	$L__BB1_829;
	mul.f64 	%fd7684, %fd7684, 0d4350000000000000;
	{
	.reg .b32 %temp; 
	mov.b64 	{%temp, %r7176}, %fd7684;
	}
	{
	.reg .b32 %temp; 
	mov.b64 	{%r7177, %temp}, %fd7684;
	}
	mov.b32 	%r7178, -1077;
$L__BB1_829:
	add.s32 	%r3060, %r7176, -1;
	setp.gt.u32 	%p718, %r3060, 2146435070;
	@%p718 bra 	$L__BB1_833;
	shr.u32 	%r3063, %r7176, 20;
	add.s32 	%r7179, %r7178, %r3063;
	and.b32  	%r3064, %r7176, 1048575;
	or.b32  	%r3065, %r3064, 1072693248;
	mov.b64 	%fd7685, {%r7177, %r3065};
	setp.lt.u32 	%p720, %r3065, 1073127583;
	@%p720 bra 	$L__BB1_832;
	{
	.reg .b32 %temp; 
	mov.b64 	{%r3066, %temp}, %fd7685;
	}
	{
	.reg .b32 %temp; 
	mov.b64 	{%temp, %r3067}, %fd7685;
	}
	add.s32 	%r3068, %r3067, -1048576;
	mov.b64 	%fd7685, {%r3066, %r3068};
	add.s32 	%r7179, %r7179, 1;
$L__BB1_832:
	add.f64 	%fd3312, %fd7685, 0dBFF0000000000000;
	add.f64 	%fd3313, %fd7685, 0d3FF0000000000000;
	rcp.approx.ftz.f64 	%fd3314, %fd3313;
	neg.f64 	%fd3315, %fd3313;
	fma.rn.f64 	%fd3316, %fd3315, %fd3314, 0d3FF0000000000000;
	fma.rn.f64 	%fd3317, %fd3316, %fd3316, %fd3316;
	fma.rn.f64 	%fd3318, %fd3317, %fd3314, %fd3314;
	mul.f64 	%fd3319, %fd3312, %fd3318;
	fma.rn.f64 	%fd3320, %fd3312, %fd3318, %fd3319;
	mul.f64 	%fd3321, %fd3320, %fd3320;
	fma.rn.f64 	%fd3322, %fd3321, 0d3EB1380B3AE80F1E, 0d3ED0EE258B7A8B04;
	fma.rn.f64 	%fd3323, %fd3322, %fd3321, 0d3EF3B2669F02676F;
	fma.rn.f64 	%fd3324, %fd3323, %fd3321, 0d3F1745CBA9AB0956;
	fma.rn.f64 	%fd3325, %fd3324, %fd3321, 0d3F3C71C72D1B5154;
	fma.rn.f64 	%fd3326, %fd3325, %fd3321, 0d3F624924923BE72D;
	fma.rn.f64 	%fd3327, %fd3326, %fd3321, 0d3F8999999999A3C4;
	fma.rn.f64 	%fd3328, %fd3327, %fd3321, 0d3FB5555555555554;
	sub.f64 	%fd3329, %fd3312, %fd3320;
	add.f64 	%fd3330, %fd3329, %fd3329;
	neg.f64 	%fd3331, %fd3320;
	fma.rn.f64 	%fd3332, %fd3331, %fd3312, %fd3330;
	mul.f64 	%fd3333, %fd3318, %fd3332;
	mul.f64 	%fd3334, %fd3321, %fd3328;
	fma.rn.f64 	%fd3335, %fd3334, %fd3320, %fd3333;
	xor.b32  	%r3069, %r7179, -2147483648;
	mov.b32 	%r3070, 1127219200;
	mov.b64 	%fd3336, {%r3069, %r3070};
	sub.f64 	%fd3337, %fd3336, %fd1;
	fma.rn.f64 	%fd3338, %fd3337, 0d3FE62E42FEFA39EF, %fd3320;
	fma.rn.f64 	%fd3339, %fd3337, 0dBFE62E42FEFA39EF, %fd3338;
	sub.f64 	%fd3340, %fd3339, %fd3320;
	sub.f64 	%fd3341, %fd3335, %fd3340;
	fma.rn.f64 	%fd3342, %fd3337, 0d3C7ABC9E3B39803F, %fd3341;
	add.f64 	%fd7686, %fd3338, %fd3342;
	bra.uni 	$L__BB1_834;
$L__BB1_833:
	fma.rn.f64 	%fd3311, %fd7684, 0d7FF0000000000000, 0d7FF0000000000000;
	{
	.reg .b32 %temp; 
	mov.b64 	{%temp, %r3061}, %fd7684;
	}
	and.b32  	%r3062, %r3061, 2147483647;
	setp.eq.s32 	%p719, %r3062, 0;
	selp.f64 	%fd7686, 0dFFF0000000000000, %fd3311, %p719;
$L__BB1_834:
	sub.f64 	%fd3343, %fd7683, %fd7686;
	sub.f64 	%fd3344, %fd463, %fd441;
	sub.f64 	%fd3345, %fd3343, %fd440;
	mul.wide.u32 	%rd2554, %r7163, 8;
	add.s64 	%rd2555, %rd29, %rd2554;
	st.local.v2.f64 	[%rd2555], {%fd463, %fd3343};
	add.s64 	%rd2556, %rd30, %rd2554;
	st.local.v2.f64 	[%rd2556], {%fd3344, %fd3345};
	add.s32 	%r7180, %r7163, 2;
	add.s32 	%r3071, %r7163, 3;
	setp.lt.s32 	%p721, %r3071, %r1846;
	mov.u32 	%r7163, %r7180;
	@%p721 bra 	$L__BB1_799;
$L__BB1_835:
	setp.ge.s32 	%p722, %r7180, %r1846;
	@%p722 bra 	$L__BB1_851;
$L__BB1_836:
	mul.wide.u32 	%rd2557, %r7180, 8;
	add.s64 	%rd2558, %rd24, %rd2557;
	ld.local.f64 	%fd3346, [%rd2558];
	add.s64 	%rd2559, %rd27, %rd2557;
	ld.local.f64 	%fd3347, [%rd2559];
	fma.rn.f64 	%fd3348, %fd353, %fd3346, %fd3347;
	st.local.f64 	[%rd2559], %fd3348;
	add.s64 	%rd2560, %rd23, %rd2557;
	ld.local.f64 	%fd3349, [%rd2560];
	add.s64 	%rd2561, %rd26, %rd2557;
	ld.local.f64 	%fd3350, [%rd2561];
	fma.rn.f64 	%fd482, %fd353, %fd3349, %fd3350;
	st.local.f64 	[%rd2561], %fd482;
	max.f64 	%fd7687, %fd3348, 0d37A16C262777579C;
	{
	.reg .b32 %temp; 
	mov.b64 	{%temp, %r7181}, %fd7687;
	}
	{
	.reg .b32 %temp; 
	mov.b64 	{%r7182, %temp}, %fd7687;
	}
	setp.gt.s32 	%p723, %r7181, 1048575;
	mov.b32 	%r7183, -1023;
	@%p723 bra 	$L__BB1_838;
	mul.f64 	%fd7687, %fd7687, 0d4350000000000000;
	{
	.reg .b32 %temp; 
	mov.b64 	{%temp, %r7181}, %fd7687;
	}
	{
	.reg .b32 %temp; 
	mov.b64 	{%r7182, %temp}, %fd7687;
	}
	mov.b32 	%r7183, -1077;
$L__BB1_838:
	add.s32 	%r3074, %r7181, -1;
	setp.gt.u32 	%p724, %r3074, 2146435070;
	@%p724 bra 	$L__BB1_842;
	shr.u32 	%r3077, %r7181, 20;
	add.s32 	%r7184, %r7183, %r3077;
	and.b32  	%r3078, %r7181, 1048575;
	or.b32  	%r3079, %r3078, 1072693248;
	mov.b64 	%fd7688, {%r7182, %r3079};
	setp.lt.u32 	%p726, %r3079, 1073127583;
	@%p726 bra 	$L__BB1_841;
	{
	.reg .b32 %temp; 
	mov.b64 	{%r3080, %temp}, %fd7688;
	}
	{
	.reg .b32 %temp; 
	mov.b64 	{%temp, %r3081}, %fd7688;
	}
	add.s32 	%r3082, %r3081, -1048576;
	mov.b64 	%fd7688, {%r3080, %r3082};
	add.s32 	%r7184, %r7184, 1;
$L__BB1_841:
	add.f64 	%fd3352, %fd7688, 0dBFF0000000000000;
	add.f64 	%fd3353, %fd7688, 0d3FF0000000000000;
	rcp.approx.ftz.f64 	%fd3354, %fd3353;
	neg.f64 	%fd3355, %fd3353;
	fma.rn.f64 	%fd3356, %fd3355, %fd3354, 0d3FF0000000000000;
	fma.rn.f64 	%fd3357, %fd3356, %fd3356, %fd3356;
	fma.rn.f64 	%fd3358, %fd3357, %fd3354, %fd3354;
	mul.f64 	%fd3359, %fd3352, %fd3358;
	fma.rn.f64 	%fd3360, %fd3352, %fd3358, %fd3359;
	mul.f64 	%fd3361, %fd3360, %fd3360;
	fma.rn.f64 	%fd3362, %fd3361, 0d3EB1380B3AE80F1E, 0d3ED0EE258B7A8B04;
	fma.rn.f64 	%fd3363, %fd3362, %fd3361, 0d3EF3B2669F02676F;
	fma.rn.f64 	%fd3364, %fd3363, %fd3361, 0d3F1745CBA9AB0956;
	fma.rn.f64 	%fd3365, %fd3364, %fd3361, 0d3F3C71C72D1B5154;
	fma.rn.f64 	%fd3366, %fd3365, %fd3361, 0d3F624924923BE72D;
	fma.rn.f64 	%fd3367, %fd3366, %fd3361, 0d3F8999999999A3C4;
	fma.rn.f64 	%fd3368, %fd3367, %fd3361, 0d3FB5555555555554;
	sub.f64 	%fd3369, %fd3352, %fd3360;
	add.f64 	%fd3370, %fd3369, %fd3369;
	neg.f64 	%fd3371, %fd3360;
	fma.rn.f64 	%fd3372, %fd3371, %fd3352, %fd3370;
	mul.f64 	%fd3373, %fd3358, %fd3372;
	mul.f64 	%fd3374, %fd3361, %fd3368;
	fma.rn.f64 	%fd3375, %fd3374, %fd3360, %fd3373;
	xor.b32  	%r3083, %r7184, -2147483648;
	mov.b32 	%r3084, 1127219200;
	mov.b64 	%fd3376, {%r3083, %r3084};
	sub.f64 	%fd3377, %fd3376, %fd1;
	fma.rn.f64 	%fd3378, %fd3377, 0d3FE62E42FEFA39EF, %fd3360;
	fma.rn.f64 	%fd3379, %fd3377, 0dBFE62E42FEFA39EF, %fd3378;
	sub.f64 	%fd3380, %fd3379, %fd3360;
	sub.f64 	%fd3381, %fd3375, %fd3380;
	fma.rn.f64 	%fd3382, %fd3377, 0d3C7ABC9E3B39803F, %fd3381;
	add.f64 	%fd7689, %fd3378, %fd3382;
	bra.uni 	$L__BB1_843;
$L__BB1_842:
	fma.rn.f64 	%fd3351, %fd7687, 0d7FF0000000000000, 0d7FF0000000000000;
	{
	.reg .b32 %temp; 
	mov.b64 	{%temp, %r3075}, %fd7687;
	}
	and.b32  	%r3076, %r3075, 2147483647;
	setp.eq.s32 	%p725, %r3076, 0;
	selp.f64 	%fd7689, 0dFFF0000000000000, %fd3351, %p725;
$L__BB1_843:
	max.f64 	%fd7690, %fd482, 0d37A16C262777579C;
	{
	.reg .b32 %temp; 
	mov.b64 	{%temp, %r7185}, %fd7690;
	}
	{
	.reg .b32 %temp; 
	mov.b64 	{%r7186, %temp}, %fd7690;
	}
	setp.gt.s32 	%p727, %r7185, 1048575;
	mov.b32 	%r7187, -1023;
	@%p727 bra 	$L__BB1_845;
	mul.f64 	%fd7690, %fd7690, 0d4350000000000000;
	{
	.reg .b32 %temp; 
	mov.b64 	{%temp, %r7185}, %fd7690;
	}
	{
	.reg .b32 %temp; 
	mov.b64 	{%r7186, %temp}, %fd7690;
	}
	mov.b32 	%r7187, -1077;
$L__BB1_845:
	add.s32 	%r3087, %r7185, -1;
	setp.gt.u32 	%p728, %r3087, 2146435070;
	@%p728 bra 	$L__BB1_849;
	shr.u32 	%r3090, %r7185, 20;
	add.s32 	%r7188, %r7187, %r3090;
	and.b32  	%r3091, %r7185, 1048575;
	or.b32  	%r3092, %r3091, 1072693248;
	mov.b64 	%fd7691, {%r7186, %r3092};
	setp.lt.u32 	%p730, %r3092, 1073127583;
	@%p730 bra 	$L__BB1_848;
	{
	.reg .b32 %temp; 
	mov.b64 	{%r3093, %temp}, %fd7691;
	}
	{
	.reg .b32 %temp; 
	mov.b64 	{%temp, %r3094}, %fd7691;
	}
	add.s32 	%r3095, %r3094, -1048576;
	mov.b64 	%fd7691, {%r3093, %r3095};
	add.s32 	%r7188, %r7188, 1;
$L__BB1_848:
	add.f64 	%fd3384, %fd7691, 0dBFF0000000000000;
	add.f64 	%fd3385, %fd7691, 0d3FF0000000000000;
	rcp.approx.ftz.f64 	%fd3386, %fd3385;
	neg.f64 	%fd3387, %fd3385;
	fma.rn.f64 	%fd3388, %fd3387, %fd3386, 0d3FF0000000000000;
	fma.rn.f64 	%fd3389, %fd3388, %fd3388, %fd3388;
	fma.rn.f64 	%fd3390, %fd3389, %fd3386, %fd3386;
	mul.f64 	%fd3391, %fd3384, %fd3390;
	fma.rn.f64 	%fd3392, %fd3384, %fd3390, %fd3391;
	mul.f64 	%fd3393, %fd3392, %fd3392;
	fma.rn.f64 	%fd3394, %fd3393, 0d3EB1380B3AE80F1E, 0d3ED0EE258B7A8B04;
	fma.rn.f64 	%fd3395, %fd3394, %fd3393, 0d3EF3B2669F02676F;
	fma.rn.f64 	%fd3396, %fd3395, %fd3393, 0d3F1745CBA9AB0956;
	fma.rn.f64 	%fd3397, %fd3396, %fd3393, 0d3F3C71C72D1B5154;
	fma.rn.f64 	%fd3398, %fd3397, %fd3393, 0d3F624924923BE72D;
	fma.rn.f64 	%fd3399, %fd3398, %fd3393, 0d3F8999999999A3C4;
	fma.rn.f64 	%fd3400, %fd3399, %fd3393, 0d3FB5555555555554;
	sub.f64 	%fd3401, %fd3384, %fd3392;
	add.f64 	%fd3402, %fd3401, %fd3401;
	neg.f64 	%fd3403, %fd3392;
	fma.rn.f64 	%fd3404, %fd3403, %fd3384, %fd3402;
	mul.f64 	%fd3405, %fd3390, %fd3404;
	mul.f64 	%fd3406, %fd3393, %fd3400;
	fma.rn.f64 	%fd3407, %fd3406, %fd3392, %fd3405;
	xor.b32  	%r3096, %r7188, -2147483648;
	mov.b32 	%r3097, 1127219200;
	mov.b64 	%fd3408, {%r3096, %r3097};
	sub.f64 	%fd3409, %fd3408, %fd1;
	fma.rn.f64 	%fd3410, %fd3409, 0d3FE62E42FEFA39EF, %fd3392;
	fma.rn.f64 	%fd3411, %fd3409, 0dBFE62E42FEFA39EF, %fd3410;
	sub.f64 	%fd3412, %fd3411, %fd3392;
	sub.f64 	%fd3413, %fd3407, %fd3412;
	fma.rn.f64 	%fd3414, %fd3409, 0d3C7ABC9E3B39803F, %fd3413;
	add.f64 	%fd7692, %fd3410, %fd3414;
	bra.uni 	$L__BB1_850;
$L__BB1_849:
	fma.rn.f64 	%fd3383, %fd7690, 0d7FF0000000000000, 0d7FF0000000000000;
	{
	.reg .b32 %temp; 
	mov.b64 	{%temp, %r3088}, %fd7690;
	}
	and.b32  	%r3089, %r3088, 2147483647;
	setp.eq.s32 	%p729, %r3089, 0;
	selp.f64 	%fd7692, 0dFFF0000000000000, %fd3383, %p729;
$L__BB1_850:
	sub.f64 	%fd3415, %fd7689, %fd7692;
	mul.wide.u32 	%rd2562, %r7180, 8;
	add.s64 	%rd2563, %rd29, %rd2562;
	st.local.f64 	[%rd2563], %fd3415;
	add.s64 	%rd2564, %rd28, %rd2562;
	ld.local.f64 	%fd3416, [%rd2564];
	sub.f64 	%fd3417, %fd3415, %fd3416;
	add.s64 	%rd2565, %rd30, %rd2562;
	st.local.f64 	[%rd2565], %fd3417;
	add.s32 	%r7180, %r7180, 1;
	setp.eq.s32 	%p731, %r7180, %r1846;
	@%p731 bra 	$L__BB1_851;
	bra.uni 	$L__BB1_836;
$L__BB1_851:
	setp.lt.s32 	%p748, %r1846, 1;
	cvt.rzi.s32.f64 	%r7393, %fd7646;
	@%p748 bra 	$L__BB1_863;
	add.s32 	%r3111, %r1846, -1;
	setp.lt.u32 	%p749, %r3111, 7;
	shl.b32 	%r3112, %r41, 8;
	add.s32 	%r490, %r42, %r3112;
	mov.b32 	%r7194, 0;
	@%p749 bra 	$L__BB1_855;
	mov.b32 	%r7192, 0;
$L__BB1_854:
	.pragma "nounroll";
	shl.b32 	%r3114, %r7192, 4;
	add.s32 	%r3115, %r490, %r3114;
	mul.wide.u32 	%rd2590, %r7192, 8;
	add.s64 	%rd2591, %rd29, %rd2590;
	ld.local.v2.f64 	{%fd3481, %fd3482}, [%rd2591];
	cvt.s64.s32 	%rd2592, %r3115;
	add.s64 	%rd2593, %rd40, %rd2592;
	shl.b64 	%rd2594, %rd2593, 3;
	add.s64 	%rd2595, %rd3, %rd2594;
	st.global.f64 	[%rd2595], %fd3481;
	add.s64 	%rd2596, %rd30, %rd2590;
	ld.local.v2.f64 	{%fd3483, %fd3484}, [%rd2596];
	add.s64 	%rd2597, %rd2, %rd2594;
	st.global.f64 	[%rd2597], %fd3483;
	add.s32 	%r3116, %r3115, 16;
	cvt.s64.s32 	%rd2598, %r3116;
	add.s64 	%rd2599, %rd40, %rd2598;
	shl.b64 	%rd2600, %rd2599, 3;
	add.s64 	%rd2601, %rd3, %rd2600;
	st.global.f64 	[%rd2601], %fd3482;
	add.s64 	%rd2602, %rd2, %rd2600;
	st.global.f64 	[%rd2602], %fd3484;
	add.s32 	%r3117, %r3115, 32;
	ld.local.v2.f64 	{%fd3485, %fd3486}, [%rd2591+16];
	cvt.s64.s32 	%rd2603, %r3117;
	add.s64 	%rd2604, %rd40, %rd2603;
	shl.b64 	%rd2605, %rd2604, 3;
	add.s64 	%rd2606, %rd3, %rd2605;
	st.global.f64 	[%rd2606], %fd3485;
	ld.local.v2.f64 	{%fd3487, %fd3488}, [%rd2596+16];
	add.s64 	%rd2607, %rd2, %rd2605;
	st.global.f64 	[%rd2607], %fd3487;
	add.s32 	%r3118, %r3115, 48;
	cvt.s64.s32 	%rd2608, %r3118;
	add.s64 	%rd2609, %rd40, %rd2608;
	shl.b64 	%rd2610, %rd2609, 3;
	add.s64 	%rd2611, %rd3, %rd2610;
	st.global.f64 	[%rd2611], %fd3486;
	add.s64 	%rd2612, %rd2, %rd2610;
	st.global.f64 	[%rd2612], %fd3488;
	add.s32 	%r3119, %r3115, 64;
	ld.local.v2.f64 	{%fd3489, %fd3490}, [%rd2591+32];
	cvt.s64.s32 	%rd2613, %r3119;
	add.s64 	%rd2614, %rd40, %rd2613;
	shl.b64 	%rd2615, %rd2614, 3;
	add.s64 	%rd2616, %rd3, %rd2615;
	st.global.f64 	[%rd2616], %fd3489;
	ld.local.v2.f64 	{%fd3491, %fd3492}, [%rd2596+32];
	add.s64 	%rd2617, %rd2, %rd2615;
	st.global.f64 	[%rd2617], %fd3491;
	add.s32 	%r3120, %r3115, 80;
	cvt.s64.s32 	%rd2618, %r3120;
	add.s64 	%rd2619, %rd40, %rd2618;
	shl.b64 	%rd2620, %rd2619, 3;
	add.s64 	%rd2621, %rd3, %rd2620;
	st.global.f64 	[%rd2621], %fd3490;
	add.s64 	%rd2622, %rd2, %rd2620;
	st.global.f64 	[%rd2622], %fd3492;
	add.s32 	%r3121, %r3115, 96;
	ld.local.v2.f64 	{%fd3493, %fd3494}, [%rd2591+48];
	cvt.s64.s32 	%rd2623, %r3121;
	add.s64 	%rd2624, %rd40, %rd2623;
	shl.b64 	%rd2625, %rd2624, 3;
	add.s64 	%rd2626, %rd3, %rd2625;
	st.global.f64 	[%rd2626], %fd3493;
	ld.local.v2.f64 	{%fd3495, %fd3496}, [%rd2596+48];
	add.s64 	%rd2627, %rd2, %rd2625;
	st.global.f64 	[%rd2627], %fd3495;
	add.s32 	%r3122, %r3115, 112;
	cvt.s64.s32 	%rd2628, %r3122;
	add.s64 	%rd2629, %rd40, %rd2628;
	shl.b64 	%rd2630, %rd2629, 3;
	add.s64 	%rd2631, %rd3, %rd2630;
	st.global.f64 	[%rd2631], %fd3494;
	add.s64 	%rd2632, %rd2, %rd2630;
	st.global.f64 	[%rd2632], %fd3496;
	add.s32 	%r7192, %r7192, 8;
	setp.ne.s32 	%p750, %r7192, %r33;
	mov.u32 	%r7194, %r33;
	@%p750 bra 	$L__BB1_854;
$L__BB1_855:
	and.b32  	%r494, %r1846, 7;
	setp.eq.s32 	%p751, %r494, 0;
	@%p751 bra 	$L__BB1_863;
	add.s32 	%r3123, %r494, -1;
	setp.lt.u32 	%p752, %r3123, 3;
	@%p752 bra 	$L__BB1_858;
	shl.b32 	%r3124, %r7194, 4;
	add.s32 	%r3125, %r490, %r3124;
	mul.wide.u32 	%rd2633, %r7194, 8;
	add.s64 	%rd2634, %rd29, %rd2633;
	ld.local.f64 	%fd3497, [%rd2634];
	cvt.s64.s32 	%rd2635, %r3125;
	add.s64 	%rd2636, %rd40, %rd2635;
	shl.b64 	%rd2637, %rd2636, 3;
	add.s64 	%rd2638, %rd3, %rd2637;
	st.global.f64 	[%rd2638], %fd3497;
	add.s64 	%rd2639, %rd30, %rd2633;
	ld.local.f64 	%fd3498, [%rd2639];
	add.s64 	%rd2640, %rd2, %rd2637;
	st.global.f64 	[%rd2640], %fd3498;
	add.s32 	%r3126, %r3125, 16;
	ld.local.f64 	%fd3499, [%rd2634+8];
	cvt.s64.s32 	%rd2641, %r3126;
	add.s64 	%rd2642, %rd40, %rd2641;
	shl.b64 	%rd2643, %rd2642, 3;
	add.s64 	%rd2644, %rd3, %rd2643;
	st.global.f64 	[%rd2644], %fd3499;
	ld.local.f64 	%fd3500, [%rd2639+8];
	add.s64 	%rd2645, %rd2, %rd2643;
	st.global.f64 	[%rd2645], %fd3500;
	add.s32 	%r3127, %r3125, 32;
	ld.local.f64 	%fd3501, [%rd2634+16];
	cvt.s64.s32 	%rd2646, %r3127;
	add.s64 	%rd2647, %rd40, %rd2646;
	shl.b64 	%rd2648, %rd2647, 3;
	add.s64 	%rd2649, %rd3, %rd2648;
	st.global.f64 	[%rd2649], %fd3501;
	ld.local.f64 	%fd3502, [%rd2639+16];
	add.s64 	%rd2650, %rd2, %rd2648;
	st.global.f64 	[%rd2650], %fd3502;
	add.s32 	%r3128, %r3125, 48;
	ld.local.f64 	%fd3503, [%rd2634+24];
	cvt.s64.s32 	%rd2651, %r3128;
	add.s64 	%rd2652, %rd40, %rd2651;
	shl.b64 	%rd2653, %rd2652, 3;
	add.s64 	%rd2654, %rd3, %rd2653;
	st.global.f64 	[%rd2654], %fd3503;
	ld.local.f64 	%fd3504, [%rd2639+24];
	add.s64 	%rd2655, %rd2, %rd2653;
	st.global.f64 	[%rd2655], %fd3504;
	add.s32 	%r7194, %r7194, 4;
$L__BB1_858:
	and.b32  	%r497, %r1846, 3;
	setp.eq.s32 	%p753, %r497, 0;
	@%p753 bra 	$L__BB1_863;
	setp.eq.s32 	%p754, %r497, 1;
	@%p754 bra 	$L__BB1_861;
	shl.b32 	%r3129, %r7194, 4;
	add.s32 	%r3130, %r490, %r3129;
	mul.wide.u32 	%rd2656, %r7194, 8;
	add.s64 	%rd2657, %rd29, %rd2656;
	ld.local.f64 	%fd3505, [%rd2657];
	cvt.s64.s32 	%rd2658, %r3130;
	add.s64 	%rd2659, %rd40, %rd2658;
	shl.b64 	%rd2660, %rd2659, 3;
	add.s64 	%rd2661, %rd3, %rd2660;
	st.global.f64 	[%rd2661], %fd3505;
	add.s64 	%rd2662, %rd30, %rd2656;
	ld.local.f64 	%fd3506, [%rd2662];
	add.s64 	%rd2663, %rd2, %rd2660;
	st.global.f64 	[%rd2663], %fd3506;
	add.s32 	%r3131, %r3130, 16;
	ld.local.f64 	%fd3507, [%rd2657+8];
	cvt.s64.s32 	%rd2664, %r3131;
	add.s64 	%rd2665, %rd40, %rd2664;
	shl.b64 	%rd2666, %rd2665, 3;
	add.s64 	%rd2667, %rd3, %rd2666;
	st.global.f64 	[%rd2667], %fd3507;
	ld.local.f64 	%fd3508, [%rd2662+8];
	add.s64 	%rd2668, %rd2, %rd2666;
	st.global.f64 	[%rd2668], %fd3508;
	add.s32 	%r7194, %r7194, 2;
$L__BB1_861:
	setp.eq.s32 	%p755, %r34, 0;
	@%p755 bra 	$L__BB1_863;
	shl.b32 	%r3132, %r7194, 4;
	add.s32 	%r3133, %r490, %r3132;
	mul.wide.u32 	%rd2669, %r7194, 8;
	add.s64 	%rd2670, %rd29, %rd2669;
	ld.local.f64 	%fd3509, [%rd2670];
	cvt.s64.s32 	%rd2671, %r3133;
	add.s64 	%rd2672, %rd40, %rd2671;
	shl.b64 	%rd2673, %rd2672, 3;
	add.s64 	%rd2674, %rd3, %rd2673;
	st.global.f64 	[%rd2674], %fd3509;
	add.s64 	%rd2675, %rd30, %rd2669;
	ld.local.f64 	%fd3510, [%rd2675];
	add.s64 	%rd2676, %rd2, %rd2673;
	st.global.f64 	[%rd2676], %fd3510;
$L__BB1_863:
	shr.u32 	%r501, %r2, 5;
	and.b32  	%r502, %r2, 31;
	setp.ne.s32 	%p756, %r502, 0;
	shfl.sync.down.b32	%r3134|%p757, %r7393, 16, 31, -1;
	add.s32 	%r3135, %r3134, %r7393;
	shfl.sync.down.b32	%r3136|%p758, %r3135, 8, 31, -1;
	add.s32 	%r3137, %r3136, %r3135;
	shfl.sync.down.b32	%r3138|%p759, %r3137, 4, 31, -1;
	add.s32 	%r3139, %r3138, %r3137;
	shfl.sync.down.b32	%r3140|%p760, %r3139, 2, 31, -1;
	add.s32 	%r3141, %r3140, %r3139;
	shfl.sync.down.b32	%r3142|%p761, %r3141, 1, 31, -1;
	add.s32 	%r503, %r3142, %r3141;
	@%p756 bra 	$L__BB1_865;
	shl.b32 	%r3143, %r501, 2;
	mov.u32 	%r3144, _ZZ24optimized_sogrand_kernelPKdPdS1_PiS2_S1_iiimdiiiE14warp_NG_totals;
	add.s32 	%r3145, %r3144, %r3143;
	atom.shared.add.u32 	%r3146, [%r3145], %r503;
$L__BB1_865:
	setp.gt.s32 	%p762, %r4, 4096;
	bar.sync 	0;
	@%p762 bra 	$L__BB1_987;
	add.s32 	%r504, %r2, %r19;
	add.s32 	%r505, %r504, %r19;
	add.s32 	%r506, %r505, %r19;
	setp.ge.s32 	%p763, %r2, %r4;
	@%p763 bra 	$L__BB1_873;
	setp.eq.s32 	%p764, %r35, 0;
	mov.u32 	%r7197, %r2;
	@%p764 bra 	$L__BB1_871;
	setp.eq.s32 	%p765, %r35, 1;
	cvt.u64.u32 	%rd2677, %r2;
	add.s64 	%rd2678, %rd40, %rd2677;
	shl.b64 	%rd2679, %rd2678, 3;
	add.s64 	%rd2680, %rd3, %rd2679;
	ld.global.f64 	%fd3511, [%rd2680];
	setp.leu.f64 	%p766, %fd3511, 0d0000000000000000;
	selp.u16 	%rs1394, 1, 0, %p766;
	mov.u32 	%r3147, _ZZ24optimized_sogrand_kernelPKdPdS1_PiS2_S1_iiimdiiiE11shared_c_HD;
	add.s32 	%r3148, %r3147, %r2;
	st.shared.u8 	[%r3148], %rs1394;
	mov.u32 	%r3149, _ZZ24optimized_sogrand_kernelPKdPdS1_PiS2_S1_iiimdiiiE13shared_c_test;
	add.s32 	%r507, %r3149, %r2;
	mov.b16 	%rs1395, 0;
	st.shared.u8 	[%r507], %rs1395;
	mov.u32 	%r7197, %r504;
	@%p765 bra 	$L__BB1_871;
	setp.eq.s32 	%p767, %r35, 2;
	cvt.u64.u32 	%rd2681, %r504;
	add.s64 	%rd2682, %rd40, %rd2681;
	shl.b64 	%rd2683, %rd2682, 3;
	add.s64 	%rd2684, %rd3, %rd2683;
	ld.global.f64 	%fd3512, [%rd2684];
	setp.leu.f64 	%p768, %fd3512, 0d0000000000000000;
	selp.u16 	%rs1396, 1, 0, %p768;
	mov.u32 	%r3150, _ZZ24optimized_sogrand_kernelPKdPdS1_PiS2_S1_iiimdiiiE11shared_c_HD;
	add.s32 	%r3151, %r3150, %r2;
	add.s32 	%r508, %r3151, %r19;
	st.shared.u8 	[%r508], %rs1396;
	add.s32 	%r509, %r507, %r19;
	mov.b16 	%rs1397, 0;
	st.shared.u8 	[%r509], %rs1397;
	mov.u32 	%r7197, %r505;
	@%p767 bra 	$L__BB1_871;
	cvt.u64.u32 	%rd2685, %r505;
	add.s64 	%rd2686, %rd40, %rd2685;
	shl.b64 	%rd2687, %rd2686, 3;
	add.s64 	%rd2688, %rd3, %rd2687;
	ld.global.f64 	%fd3513, [%rd2688];
	setp.leu.f64 	%p769, %fd3513, 0d0000000000000000;
	selp.u16 	%rs1398, 1, 0, %p769;
	add.s32 	%r3152, %r508, %r19;
	st.shared.u8 	[%r3152], %rs1398;
	add.s32 	%r3153, %r509, %r19;
	mov.b16 	%rs1399, 0;
	st.shared.u8 	[%r3153], %rs1399;
	mov.u32 	%r7197, %r506;
$L__BB1_871:
	setp.lt.u32 	%p770, %r26, 3;
	@%p770 bra 	$L__BB1_873;
$L__BB1_872:
	cvt.u64.u32 	%rd2689, %r7197;
	add.s64 	%rd2690, %rd40, %rd2689;
	shl.b64 	%rd2691, %rd2690, 3;
	add.s64 	%rd2692, %rd3, %rd2691;
	ld.global.f64 	%fd3514, [%rd2692];
	setp.leu.f64 	%p771, %fd3514, 0d0000000000000000;
	selp.u16 	%rs1400, 1, 0, %p771;
	mov.u32 	%r3154, _ZZ24optimized_sogrand_kernelPKdPdS1_PiS2_S1_iiimdiiiE11shared_c_HD;
	add.s32 	%r3155, %r3154, %r7197;
	st.shared.u8 	[%r3155], %rs1400;
	mov.u32 	%r3156, _ZZ24optimized_sogrand_kernelPKdPdS1_PiS2_S1_iiimdiiiE13shared_c_test;
	add.s32 	%r3157, %r3156, %r7197;
	mov.b16 	%rs1401, 0;
	st.shared.u8 	[%r3157], %rs1401;
	add.s32 	%r3158, %r7197, %r19;
	cvt.u64.u32 	%rd2693, %r3158;
	add.s64 	%rd2694, %rd40, %rd2693;
	shl.b64 	%rd2695, %rd2694, 3;
	add.s64 	%rd2696, %rd3, %rd2695;
	ld.global.f64 	%fd3515, [%rd2696];
	setp.leu.f64 	%p772, %fd3515, 0d0000000000000000;
	selp.u16 	%rs1402, 1, 0, %p772;
	add.s32 	%r3159, %r3155, %r19;
	st.shared.u8 	[%r3159], %rs1402;
	add.s32 	%r3160, %r3157, %r19;
	st.shared.u8 	[%r3160], %rs1401;
	add.s32 	%r3161, %r3158, %r19;
	cvt.u64.u32 	%rd2697, %r3161;
	add.s64 	%rd2698, %rd40, %rd2697;
	shl.b64 	%rd2699, %rd2698, 3;
	add.s64 	%rd2700, %rd3, %rd2699;
	ld.global.f64 	%fd3516, [%rd2700];
	setp.leu.f64 	%p773, %fd3516, 0d0000000000000000;
	selp.u16 	%rs1403, 1, 0, %p773;
	add.s32 	%r3162, %r3159, %r19;
	st.shared.u8 	[%r3162], %rs1403;
	add.s32 	%r3163, %r3160, %r19;
	st.shared.u8 	[%r3163], %rs1401;
	add.s32 	%r3164, %r3161, %r19;
	cvt.u64.u32 	%rd2701, %r3164;
	add.s64 	%rd2702, %rd40, %rd2701;
	shl.b64 	%rd2703, %rd2702, 3;
	add.s64 	%rd2704, %rd3, %rd2703;
	ld.global.f64 	%fd3517, [%rd2704];
	setp.leu.f64 	%p774, %fd3517, 0d0000000000000000;
	selp.u16 	%rs1404, 1, 0, %p774;
	add.s32 	%r3165, %r3162, %r19;
	st.shared.u8 	[%r3165], %rs1404;
	add.s32 	%r3166, %r3163, %r19;
	st.shared.u8 	[%r3166], %rs1401;
	add.s32 	%r7197, %r3164, %r19;
	setp.lt.s32 	%p775, %r7197, %r4;
	@%p775 bra 	$L__BB1_872;
$L__BB1_873:
	setp.ge.s32 	%p776, %r2, %r22;
	bar.sync 	0;
	@%p776 bra 	$L__BB1_880;
	and.b32  	%r513, %r27, 3;
	setp.eq.s32 	%p777, %r513, 3;
	mov.u32 	%r7199, %r2;
	@%p777 bra 	$L__BB1_878;
	setp.eq.s32 	%p778, %r513, 0;
	div.u32 	%r3167, %r2, %r21;
	mul.lo.s32 	%r3168, %r3167, %r21;
	sub.s32 	%r3169, %r2, %r3168;
	div.s32 	%r3170, %r3169, %r1847;
	mul.lo.s32 	%r3171, %r3170, %r1847;
	sub.s32 	%r3172, %r3169, %r3171;
	shl.b32 	%r3173, %r3167, 8;
	shl.b32 	%r3174, %r3170, 4;
	add.s32 	%r3175, %r3174, %r3173;
	add.s32 	%r3176, %r3175, %r3172;
	mov.u32 	%r3177, _ZZ24optimized_sogrand_kernelPKdPdS1_PiS2_S1_iiimdiiiE11shared_c_HD;
	add.s32 	%r3178, %r3177, %r3176;
	ld.shared.u8 	%rs1405, [%r3178];
	mov.u32 	%r3179, _ZZ24optimized_sogrand_kernelPKdPdS1_PiS2_S1_iiimdiiiE13shared_c_test;
	add.s32 	%r3180, %r3179, %r3176;
	st.shared.u8 	[%r3180], %rs1405;
	mov.u32 	%r7199, %r504;
	@%p778 bra 	$L__BB1_878;
	setp.eq.s32 	%p779, %r513, 1;
	div.u32 	%r3181, %r504, %r21;
	mul.lo.s32 	%r3182, %r3181, %r21;
	sub.s32 	%r3183, %r504, %r3182;
	div.s32 	%r3184, %r3183, %r1847;
	mul.lo.s32 	%r3185, %r3184, %r1847;
	sub.s32 	%r3186, %r3183, %r3185;
	shl.b32 	%r3187, %r3181, 8;
	shl.b32 	%r3188, %r3184, 4;
	add.s32 	%r3189, %r3188, %r3187;
	add.s32 	%r3190, %r3189, %r3186;
	mov.u32 	%r3191, _ZZ24optimized_sogrand_kernelPKdPdS1_PiS2_S1_iiimdiiiE11shared_c_HD;
	add.s32 	%r3192, %r3191, %r3190;
	ld.shared.u8 	%rs1406, [%r3192];
	mov.u32 	%r3193, _ZZ24optimized_sogrand_kernelPKdPdS1_PiS2_S1_iiimdiiiE13shared_c_test;
	add.s32 	%r3194, %r3193, %r3190;
	st.shared.u8 	[%r3194], %rs1406;
	mov.u32 	%r7199, %r505;
	@%p779 bra 	$L__BB1_878;
	div.u32 	%r3195, %r505, %r21;
	mul.lo.s32 	%r3196, %r3195, %r21;
	sub.s32 	%r3197, %r505, %r3196;
	div.s32 	%r3198, %r3197, %r1847;
	mul.lo.s32 	%r3199, %r3198, %r1847;
	sub.s32 	%r3200, %r3197, %r3199;
	shl.b32 	%r3201, %r3195, 8;
	shl.b32 	%r3202, %r3198, 4;
	add.s32 	%r3203, %r3202, %r3201;
	add.s32 	%r3204, %r3203, %r3200;
	mov.u32 	%r3205, _ZZ24optimized_sogrand_kernelPKdPdS1_PiS2_S1_iiimdiiiE11shared_c_HD;
	add.s32 	%r3206, %r3205, %r3204;
	ld.shared.u8 	%rs1407, [%r3206];
	mov.u32 	%r3207, _ZZ24optimized_sogrand_kernelPKdPdS1_PiS2_S1_iiimdiiiE13shared_c_test;
	add.s32 	%r3208, %r3207, %r3204;
	st.shared.u8 	[%r3208], %rs1407;
	mov.u32 	%r7199, %r506;
$L__BB1_878:
	setp.lt.u32 	%p780, %r27, 3;
	@%p780 bra 	$L__BB1_880;
$L__BB1_879:
	div.u32 	%r3209, %r7199, %r21;
	mul.lo.s32 	%r3210, %r3209, %r21;
	sub.s32 	%r3211, %r7199, %r3210;
	div.s32 	%r3212, %r3211, %r1847;
	mul.lo.s32 	%r3213, %r3212, %r1847;
	sub.s32 	%r3214, %r3211, %r3213;
	shl.b32 	%r3215, %r3209, 8;
	shl.b32 	%r3216, %r3212, 4;
	add.s32 	%r3217, %r3216, %r3215;
	add.s32 	%r3218, %r3217, %r3214;
	mov.u32 	%r3219, _ZZ24optimized_sogrand_kernelPKdPdS1_PiS2_S1_iiimdiiiE11shared_c_HD;
	add.s32 	%r3220, %r3219, %r3218;
	ld.shared.u8 	%rs1408, [%r3220];
	mov.u32 	%r3221, _ZZ24optimized_sogrand_kernelPKdPdS1_PiS2_S1_iiimdiiiE13shared_c_test;
	add.s32 	%r3222, %r3221, %r3218;
	st.shared.u8 	[%r3222], %rs1408;
	add.s32 	%r3223, %r7199, %r19;
	div.u32 	%r3224, %r3223, %r21;
	mul.lo.s32 	%r3225, %r3224, %r21;
	sub.s32 	%r3226, %r3223, %r3225;
	div.s32 	%r3227, %r3226, %r1847;
	mul.lo.s32 	%r3228, %r3227, %r1847;
	sub.s32 	%r3229, %r3226, %r3228;
	shl.b32 	%r3230, %r3224, 8;
	shl.b32 	%r3231, %r3227, 4;
	add.s32 	%r3232, %r3231, %r3230;
	add.s32 	%r3233, %r3232, %r3229;
	add.s32 	%r3234, %r3219, %r3233;
	ld.shared.u8 	%rs1409, [%r3234];
	add.s32 	%r3235, %r3221, %r3233;
	st.shared.u8 	[%r3235], %rs1409;
	add.s32 	%r3236, %r3223, %r19;
	div.u32 	%r3237, %r3236, %r21;
	mul.lo.s32 	%r3238, %r3237, %r21;
	sub.s32 	%r3239, %r3236, %r3238;
	div.s32 	%r3240, %r3239, %r1847;
	mul.lo.s32 	%r3241, %r3240, %r1847;
	sub.s32 	%r3242, %r3239, %r3241;
	shl.b32 	%r3243, %r3237, 8;
	shl.b32 	%r3244, %r3240, 4;
	add.s32 	%r3245, %r3244, %r3243;
	add.s32 	%r3246, %r3245, %r3242;
	add.s32 	%r3247, %r3219, %r3246;
	ld.shared.u8 	%rs1410, [%r3247];
	add.s32 	%r3248, %r3221, %r3246;
	st.shared.u8 	[%r3248], %rs1410;
	add.s32 	%r3249, %r3236, %r19;
	div.u32 	%r3250, %r3249, %r21;
	mul.lo.s32 	%r3251, %r3250, %r21;
	sub.s32 	%r3252, %r3249, %r3251;
	div.s32 	%r3253, %r3252, %r1847;
	mul.lo.s32 	%r3254, %r3253, %r1847;
	sub.s32 	%r3255, %r3252, %r3254;
	shl.b32 	%r3256, %r3250, 8;
	shl.b32 	%r3257, %r3253, 4;
	add.s32 	%r3258, %r3257, %r3256;
	add.s32 	%r3259, %r3258, %r3255;
	add.s32 	%r3260, %r3219, %r3259;
	ld.shared.u8 	%rs1411, [%r3260];
	add.s32 	%r3261, %r3221, %r3259;
	st.shared.u8 	[%r3261], %rs1411;
	add.s32 	%r7199, %r3249, %r19;
	setp.lt.s32 	%p781, %r7199, %r22;
	@%p781 bra 	$L__BB1_879;
$L__BB1_880:
	setp.le.s32 	%p782, %r1846, %r1847;
	bar.sync 	0;
	@%p782 bra 	$L__BB1_969;
	add.s32 	%r517, %r30, -1;
	add.s32 	%r518, %r31, -1;
	shr.u32 	%r3262, %r28, 5;
	add.s32 	%r3263, %r3262, 1;
	and.b32  	%r519, %r3263, 7;
	add.s32 	%r520, %r519, -1;
	and.b32  	%r521, %r28, 32;
	and.b32  	%r522, %r3263, 3;
	add.s32 	%r523, %r522, -1;
	setp.ge.u32 	%p783, %r501, %r21;
	@%p783 bra 	$L__BB1_910;
	mov.u32 	%r7201, %r501;
$L__BB1_883:
	setp.ge.s32 	%p784, %r23, %r1846;
	@%p784 bra 	$L__BB1_909;
	setp.lt.s32 	%p785, %r1847, 1;
	div.s32 	%r3264, %r7201, %r1847;
	shl.b32 	%r3265, %r3264, 8;
	mul.lo.s32 	%r3266, %r3264, %r1847;
	sub.s32 	%r3267, %r7201, %r3266;
	shl.b32 	%r3268, %r3267, 4;
	add.s32 	%r525, %r3268, %r3265;
	@%p785 bra 	$L__BB1_898;
	mov.u32 	%r7202, %r23;
$L__BB1_886:
	setp.lt.u32 	%p793, %r29, 7;
	mov.b32 	%r7209, 0;
	mov.u32 	%r7214, %r7209;
	@%p793 bra 	$L__BB1_889;
	mov.b32 	%r7203, 0;
	mov.u32 	%r7214, %r7203;
$L__BB1_888:
	.pragma "nounroll";
	add.s32 	%r3285, %r525, %r7203;
	mov.u32 	%r3286, _ZZ24optimized_sogrand_kernelPKdPdS1_PiS2_S1_iiimdiiiE13shared_c_test;
	add.s32 	%r3287, %r3286, %r3285;
	ld.shared.u8 	%r3288, [%r3287];
	mad.lo.s32 	%r3289, %r7203, %r1846, %r7202;
	mul.wide.s32 	%rd2705, %r3289, 4;
	mov.u64 	%rd2706, d_G_const;
	add.s64 	%rd2707, %rd2706, %rd2705;
	ld.const.u32 	%r3290, [%rd2707];
	and.b32  	%r3291, %r3290, %r3288;
	xor.b32  	%r3292, %r3291, %r7214;
	ld.shared.u8 	%r3293, [%r3287+1];
	shl.b64 	%rd2708, %rd42, 2;
	add.s64 	%rd2709, %rd2707, %rd2708;
	ld.const.u32 	%r3294, [%rd2709];
	and.b32  	%r3295, %r3294, %r3293;
	xor.b32  	%r3296, %r3295, %r3292;
	ld.shared.u8 	%r3297, [%r3287+2];
	add.s64 	%rd2710, %rd2709, %rd2708;
	ld.const.u32 	%r3298, [%rd2710];
	and.b32  	%r3299, %r3298, %r3297;
	xor.b32  	%r3300, %r3299, %r3296;
	ld.shared.u8 	%r3301, [%r3287+3];
	add.s64 	%rd2711, %rd2710, %rd2708;
	ld.const.u32 	%r3302, [%rd2711];
	and.b32  	%r3303, %r3302, %r3301;
	xor.b32  	%r3304, %r3303, %r3300;
	ld.shared.u8 	%r3305, [%r3287+4];
	add.s64 	%rd2712, %rd2711, %rd2708;
	ld.const.u32 	%r3306, [%rd2712];
	and.b32  	%r3307, %r3306, %r3305;
	xor.b32  	%r3308, %r3307, %r3304;
	ld.shared.u8 	%r3309, [%r3287+5];
	add.s64 	%rd2713, %rd2712, %rd2708;
	ld.const.u32 	%r3310, [%rd2713];
	and.b32  	%r3311, %r3310, %r3309;
	xor.b32  	%r3312, %r3311, %r3308;
	ld.shared.u8 	%r3313, [%r3287+6];
	add.s64 	%rd2714, %rd2713, %rd2708;
	ld.const.u32 	%r3314, [%rd2714];
	and.b32  	%r3315, %r3314, %r3313;
	xor.b32  	%r3316, %r3315, %r3312;
	ld.shared.u8 	%r3317, [%r3287+7];
	add.s64 	%rd2715, %rd2714, %rd2708;
	ld.const.u32 	%r3318, [%rd2715];
	and.b32  	%r3319, %r3318, %r3317;
	xor.b32  	%r7214, %r3319, %r3316;
	add.s32 	%r7203, %r7203, 8;
	setp.ne.s32 	%p794, %r7203, %r37;
	mov.u32 	%r7209, %r37;
	@%p794 bra 	$L__BB1_888;
$L__BB1_889:
	setp.eq.s32 	%p795, %r30, 0;
	@%p795 bra 	$L__BB1_897;
	setp.lt.u32 	%p796, %r517, 3;
	@%p796 bra 	$L__BB1_892;
	add.s32 	%r3321, %r525, %r7209;
	mov.u32 	%r3322, _ZZ24optimized_sogrand_kernelPKdPdS1_PiS2_S1_iiimdiiiE13shared_c_test;
	add.s32 	%r3323, %r3322, %r3321;
	ld.shared.u8 	%r3324, [%r3323];
	mad.lo.s32 	%r3325, %r7209, %r1846, %r7202;
	mul.wide.s32 	%rd2716, %r3325, 4;
	mov.u64 	%rd2717, d_G_const;
	add.s64 	%rd2718, %rd2717, %rd2716;
	ld.const.u32 	%r3326, [%rd2718];
	and.b32  	%r3327, %r3326, %r3324;
	ld.shared.u8 	%r3328, [%r3323+1];
	shl.b64 	%rd2719, %rd42, 2;
	add.s64 	%rd2720, %rd2718, %rd2719;
	ld.const.u32 	%r3329, [%rd2720];
	and.b32  	%r3330, %r3329, %r3328;
	xor.b32  	%r3331, %r3327, %r3330;
	ld.shared.u8 	%r3332, [%r3323+2];
	add.s64 	%rd2721, %rd2720, %rd2719;
	ld.const.u32 	%r3333, [%rd2721];
	and.b32  	%r3334, %r3333, %r3332;
	xor.b32  	%r3335, %r3331, %r3334;
	ld.shared.u8 	%r3336, [%r3323+3];
	add.s64 	%rd2722, %rd2721, %rd2719;
	ld.const.u32 	%r3337, [%rd2722];
	and.b32  	%r3338, %r3337, %r3336;
	xor.b32  	%r3339, %r3335, %r3338;
	xor.b32  	%r7214, %r3339, %r7214;
	add.s32 	%r7209, %r7209, 4;
$L__BB1_892:
	setp.eq.s32 	%p797, %r31, 0;
	@%p797 bra 	$L__BB1_897;
	setp.eq.s32 	%p798, %r518, 0;
	@%p798 bra 	$L__BB1_895;
	add.s32 	%r3341, %r525, %r7209;
	mov.u32 	%r3342, _ZZ24optimized_sogrand_kernelPKdPdS1_PiS2_S1_iiimdiiiE13shared_c_test;
	add.s32 	%r3343, %r3342, %r3341;
	ld.shared.u8 	%r3344, [%r3343];
	mad.lo.s32 	%r3345, %r7209, %r1846, %r7202;
	mul.wide.s32 	%rd2723, %r3345, 4;
	mov.u64 	%rd2724, d_G_const;
	add.s64 	%rd2725, %rd2724, %rd2723;
	ld.const.u32 	%r3346, [%rd2725];
	and.b32  	%r3347, %r3346, %r3344;
	ld.shared.u8 	%r3348, [%r3343+1];
	shl.b64 	%rd2726, %rd42, 2;
	add.s64 	%rd2727, %rd2725, %rd2726;
	ld.const.u32 	%r3349, [%rd2727];
	and.b32  	%r3350, %r3349, %r3348;
	xor.b32  	%r3351, %r3347, %r3350;
	xor.b32  	%r7214, %r3351, %r7214;
	add.s32 	%r7209, %r7209, 2;
$L__BB1_895:
	setp.eq.s32 	%p799, %r38, 0;
	@%p799 bra 	$L__BB1_897;
	add.s32 	%r3352, %r525, %r7209;
	mov.u32 	%r3353, _ZZ24optimized_sogrand_kernelPKdPdS1_PiS2_S1_iiimdiiiE13shared_c_test;
	add.s32 	%r3354, %r3353, %r3352;
	ld.shared.u8 	%r3355, [%r3354];
	mad.lo.s32 	%r3356, %r7209, %r1846, %r7202;
	mul.wide.s32 	%rd2728, %r3356, 4;
	mov.u64 	%rd2729, d_G_const;
	add.s64 	%rd2730, %rd2729, %rd2728;
	ld.const.u32 	%r3357, [%rd2730];
	and.b32  	%r3358, %r3357, %r3355;
	xor.b32  	%r7214, %r3358, %r7214;
$L__BB1_897:
	cvt.u16.u32 	%rs1416, %r7214;
	and.b16  	%rs1417, %rs1416, 1;
	add.s32 	%r3359, %r525, %r7202;
	mov.u32 	%r3360, _ZZ24optimized_sogrand_kernelPKdPdS1_PiS2_S1_iiimdiiiE13shared_c_test;
	add.s32 	%r3361, %r3360, %r3359;
	st.shared.u8 	[%r3361], %rs1417;
	add.s32 	%r7202, %r7202, 32;
	setp.lt.s32 	%p800, %r7202, %r1846;
	@%p800 bra 	$L__BB1_886;
	bra.uni 	$L__BB1_909;
$L__BB1_898:
	setp.lt.u32 	%p786, %r28, 224;
	mov.u32 	%r7217, %r23;
	@%p786 bra 	$L__BB1_901;
	mov.b32 	%r7216, 0;
	mov.u32 	%r7217, %r23;
$L__BB1_900:
	.pragma "nounroll";
	add.s32 	%r3270, %r525, %r7217;
	mov.u32 	%r3271, _ZZ24optimized_sogrand_kernelPKdPdS1_PiS2_S1_iiimdiiiE13shared_c_test;
	add.s32 	%r3272, %r3271, %r3270;
	mov.b16 	%rs1412, 0;
	st.shared.u8 	[%r3272], %rs1412;
	st.shared.u8 	[%r3272+32], %rs1412;
	st.shared.u8 	[%r3272+64], %rs1412;
	st.shared.u8 	[%r3272+96], %rs1412;
	st.shared.u8 	[%r3272+128], %rs1412;
	st.shared.u8 	[%r3272+160], %rs1412;
	st.shared.u8 	[%r3272+192], %rs1412;
	st.shared.u8 	[%r3272+224], %rs1412;
	add.s32 	%r7217, %r7217, 256;
	add.s32 	%r7216, %r7216, 8;
	setp.ne.s32 	%p787, %r7216, %r36;
	@%p787 bra 	$L__BB1_900;
$L__BB1_901:
	setp.eq.s32 	%p788, %r519, 0;
	@%p788 bra 	$L__BB1_909;
	setp.lt.u32 	%p789, %r520, 3;
	@%p789 bra 	$L__BB1_904;
	add.s32 	%r3273, %r525, %r7217;
	mov.u32 	%r3274, _ZZ24optimized_sogrand_kernelPKdPdS1_PiS2_S1_iiimdiiiE13shared_c_test;
	add.s32 	%r3275, %r3274, %r3273;
	mov.b16 	%rs1413, 0;
	st.shared.u8 	[%r3275], %rs1413;
	st.shared.u8 	[%r3275+32], %rs1413;
	st.shared.u8 	[%r3275+64], %rs1413;
	st.shared.u8 	[%r3275+96], %rs1413;
	add.s32 	%r7217, %r7217, 128;
$L__BB1_904:
	setp.eq.s32 	%p790, %r522, 0;
	@%p790 bra 	$L__BB1_909;
	setp.eq.s32 	%p791, %r523, 0;
	@%p791 bra 	$L__BB1_907;
	add.s32 	%r3276, %r525, %r7217;
	mov.u32 	%r3277, _ZZ24optimized_sogrand_kernelPKdPdS1_PiS2_S1_iiimdiiiE13shared_c_test;
	add.s32 	%r3278, %r3277, %r3276;
	mov.b16 	%rs1414, 0;
	st.shared.u8 	[%r3278], %rs1414;
	st.shared.u8 	[%r3278+32], %rs1414;
	add.s32 	%r7217, %r7217, 64;
$L__BB1_907:
	setp.ne.s32 	%p792, %r521, 0;
	@%p792 bra 	$L__BB1_909;
	add.s32 	%r3279, %r525, %r7217;
	mov.u32 	%r3280, _ZZ24optimized_sogrand_kernelPKdPdS1_PiS2_S1_iiimdiiiE13shared_c_test;
	add.s32 	%r3281, %r3280, %r3279;
	mov.b16 	%rs1415, 0;
	st.shared.u8 	[%r3281], %rs1415;
$L__BB1_909:
	add.s32 	%r7201, %r7201, %r20;
	setp.lt.u32 	%p801, %r7201, %r21;
	@%p801 bra 	$L__BB1_883;
$L__BB1_910:
	setp.ge.s32 	%p802, %r501, %r24;
	bar.sync 	0;
	@%p802 bra 	$L__BB1_939;
	mov.u32 	%r7220, %r501;
$L__BB1_912:
	setp.ge.s32 	%p803, %r23, %r1846;
	@%p803 bra 	$L__BB1_938;
	setp.lt.s32 	%p804, %r1847, 1;
	div.s32 	%r3362, %r7220, %r1846;
	shl.b32 	%r3363, %r3362, 8;
	mul.lo.s32 	%r3364, %r3362, %r1846;
	sub.s32 	%r3365, %r7220, %r3364;
	add.s32 	%r558, %r3365, %r3363;
	@%p804 bra 	$L__BB1_927;
	mov.u32 	%r7221, %r23;
$L__BB1_915:
	setp.lt.u32 	%p812, %r29, 7;
	mov.b32 	%r7228, 0;
	mov.u32 	%r7233, %r7228;
	@%p812 bra 	$L__BB1_918;
	mov.b32 	%r7222, 0;
	mov.u32 	%r7233, %r7222;
$L__BB1_917:
	.pragma "nounroll";
	shl.b32 	%r3386, %r7222, 4;
	add.s32 	%r3387, %r558, %r3386;
	mov.u32 	%r3388, _ZZ24optimized_sogrand_kernelPKdPdS1_PiS2_S1_iiimdiiiE13shared_c_test;
	add.s32 	%r3389, %r3388, %r3387;
	ld.shared.u8 	%r3390, [%r3389];
	mad.lo.s32 	%r3391, %r7222, %r1846, %r7221;
	mul.wide.s32 	%rd2731, %r3391, 4;
	mov.u64 	%rd2732, d_G_const;
	add.s64 	%rd2733, %rd2732, %rd2731;
	ld.const.u32 	%r3392, [%rd2733];
	and.b32  	%r3393, %r3392, %r3390;
	xor.b32  	%r3394, %r3393, %r7233;
	ld.shared.u8 	%r3395, [%r3389+16];
	shl.b64 	%rd2734, %rd42, 2;
	add.s64 	%rd2735, %rd2733, %rd2734;
	ld.const.u32 	%r3396, [%rd2735];
	and.b32  	%r3397, %r3396, %r3395;
	xor.b32  	%r3398, %r3397, %r3394;
	ld.shared.u8 	%r3399, [%r3389+32];
	add.s64 	%rd2736, %rd2735, %rd2734;
	ld.const.u32 	%r3400, [%rd2736];
	and.b32  	%r3401, %r3400, %r3399;
	xor.b32  	%r3402, %r3401, %r3398;
	ld.shared.u8 	%r3403, [%r3389+48];
	add.s64 	%rd2737, %rd2736, %rd2734;
	ld.const.u32 	%r3404, [%rd2737];
	and.b32  	%r3405, %r3404, %r3403;
	xor.b32  	%r3406, %r3405, %r3402;
	ld.shared.u8 	%r3407, [%r3389+64];
	add.s64 	%rd2738, %rd2737, %rd2734;
	ld.const.u32 	%r3408, [%rd2738];
	and.b32  	%r3409, %r3408, %r3407;
	xor.b32  	%r3410, %r3409, %r3406;
	ld.shared.u8 	%r3411, [%r3389+80];
	add.s64 	%rd2739, %rd2738, %rd2734;
	ld.const.u32 	%r3412, [%rd2739];
	and.b32  	%r3413, %r3412, %r3411;
	xor.b32  	%r3414, %r3413, %r3410;
	ld.shared.u8 	%r3415, [%r3389+96];
	add.s64 	%rd2740, %rd2739, %rd2734;
	ld.const.u32 	%r3416, [%rd2740];
	and.b32  	%r3417, %r3416, %r3415;
	xor.b32  	%r3418, %r3417, %r3414;
	ld.shared.u8 	%r3419, [%r3389+112];
	add.s64 	%rd2741, %rd2740, %rd2734;
	ld.const.u32 	%r3420, [%rd2741];
	and.b32  	%r3421, %r3420, %r3419;
	xor.b32  	%r7233, %r3421, %r3418;
	add.s32 	%r7222, %r7222, 8;
	setp.ne.s32 	%p813, %r7222, %r37;
	mov.u32 	%r7228, %r37;
	@%p813 bra 	$L__BB1_917;
$L__BB1_918:
	setp.eq.s32 	%p814, %r30, 0;
	@%p814 bra 	$L__BB1_926;
	setp.lt.u32 	%p815, %r517, 3;
	@%p815 bra 	$L__BB1_921;
	shl.b32 	%r3423, %r7228, 4;
	add.s32 	%r3424, %r558, %r3423;
	mov.u32 	%r3425, _ZZ24optimized_sogrand_kernelPKdPdS1_PiS2_S1_iiimdiiiE13shared_c_test;
	add.s32 	%r3426, %r3425, %r3424;
	ld.shared.u8 	%r3427, [%r3426];
	mad.lo.s32 	%r3428, %r7228, %r1846, %r7221;
	mul.wide.s32 	%rd2742, %r3428, 4;
	mov.u64 	%rd2743, d_G_const;
	add.s64 	%rd2744, %rd2743, %rd2742;
	ld.const.u32 	%r3429, [%rd2744];
	and.b32  	%r3430, %r3429, %r3427;
	ld.shared.u8 	%r3431, [%r3426+16];
	shl.b64 	%rd2745, %rd42, 2;
	add.s64 	%rd2746, %rd2744, %rd2745;
	ld.const.u32 	%r3432, [%rd2746];
	and.b32  	%r3433, %r3432, %r3431;
	xor.b32  	%r3434, %r3430, %r3433;
	ld.shared.u8 	%r3435, [%r3426+32];
	add.s64 	%rd2747, %rd2746, %rd2745;
	ld.const.u32 	%r3436, [%rd2747];
	and.b32  	%r3437, %r3436, %r3435;
	xor.b32  	%r3438, %r3434, %r3437;
	ld.shared.u8 	%r3439, [%r3426+48];
	add.s64 	%rd2748, %rd2747, %rd2745;
	ld.const.u32 	%r3440, [%rd2748];
	and.b32  	%r3441, %r3440, %r3439;
	xor.b32  	%r3442, %r3438, %r3441;
	xor.b32  	%r7233, %r3442, %r7233;
	add.s32 	%r7228, %r7228, 4;
$L__BB1_921:
	setp.eq.s32 	%p816, %r31, 0;
	@%p816 bra 	$L__BB1_926;
	setp.eq.s32 	%p817, %r518, 0;
	@%p817 bra 	$L__BB1_924;
	shl.b32 	%r3444, %r7228, 4;
	add.s32 	%r3445, %r558, %r3444;
	mov.u32 	%r3446, _ZZ24optimized_sogrand_kernelPKdPdS1_PiS2_S1_iiimdiiiE13shared_c_test;
	add.s32 	%r3447, %r3446, %r3445;
	ld.shared.u8 	%r3448, [%r3447];
	mad.lo.s32 	%r3449, %r7228, %r1846, %r7221;
	mul.wide.s32 	%rd2749, %r3449, 4;
	mov.u64 	%rd2750, d_G_const;
	add.s64 	%rd2751, %rd2750, %rd2749;
	ld.const.u32 	%r3450, [%rd2751];
	and.b32  	%r3451, %r3450, %r3448;
	ld.shared.u8 	%r3452, [%r3447+16];
	shl.b64 	%rd2752, %rd42, 2;
	add.s64 	%rd2753, %rd2751, %rd2752;
	ld.const.u32 	%r3453, [%rd2753];
	and.b32  	%r3454, %r3453, %r3452;
	xor.b32  	%r3455, %r3451, %r3454;
	xor.b32  	%r7233, %r3455, %r7233;
	add.s32 	%r7228, %r7228, 2;
$L__BB1_924:
	setp.eq.s32 	%p818, %r38, 0;
	@%p818 bra 	$L__BB1_926;
	shl.b32 	%r3456, %r7228, 4;
	add.s32 	%r3457, %r558, %r3456;
	mov.u32 	%r3458, _ZZ24optimized_sogrand_kernelPKdPdS1_PiS2_S1_iiimdiiiE13shared_c_test;
	add.s32 	%r3459, %r3458, %r3457;
	ld.shared.u8 	%r3460, [%r3459];
	mad.lo.s32 	%r3461, %r7228, %r1846, %r7221;
	mul.wide.s32 	%rd2754, %r3461, 4;
	mov.u64 	%rd2755, d_G_const;
	add.s64 	%rd2756, %rd2755, %rd2754;
	ld.const.u32 	%r3462, [%rd2756];
	and.b32  	%r3463, %r3462, %r3460;
	xor.b32  	%r7233, %r3463, %r7233;
$L__BB1_926:
	cvt.u16.u32 	%rs1422, %r7233;
	and.b16  	%rs1423, %rs1422, 1;
	shl.b32 	%r3464, %r7221, 4;
	add.s32 	%r3465, %r558, %r3464;
	mov.u32 	%r3466, _ZZ24optimized_sogrand_kernelPKdPdS1_PiS2_S1_iiimdiiiE13shared_c_test;
	add.s32 	%r3467, %r3466, %r3465;
	st.shared.u8 	[%r3467], %rs1423;
	add.s32 	%r7221, %r7221, 32;
	setp.lt.s32 	%p819, %r7221, %r1846;
	@%p819 bra 	$L__BB1_915;
	bra.uni 	$L__BB1_938;
$L__BB1_927:
	setp.lt.u32 	%p805, %r28, 224;
	mov.u32 	%r7236, %r23;
	@%p805 bra 	$L__BB1_930;
	mov.b32 	%r7235, 0;
	mov.u32 	%r7236, %r23;
$L__BB1_929:
	.pragma "nounroll";
	shl.b32 	%r3367, %r7236, 4;
	add.s32 	%r3368, %r558, %r3367;
	mov.u32 	%r3369, _ZZ24optimized_sogrand_kernelPKdPdS1_PiS2_S1_iiimdiiiE13shared_c_test;
	add.s32 	%r3370, %r3369, %r3368;
	mov.b16 	%rs1418, 0;
	st.shared.u8 	[%r3370], %rs1418;
	st.shared.u8 	[%r3370+512], %rs1418;
	st.shared.u8 	[%r3370+1024], %rs1418;
	st.shared.u8 	[%r3370+1536], %rs1418;
	st.shared.u8 	[%r3370+2048], %rs1418;
	st.shared.u8 	[%r3370+2560], %rs1418;
	st.shared.u8 	[%r3370+3072], %rs1418;
	st.shared.u8 	[%r3370+3584], %rs1418;
	add.s32 	%r7236, %r7236, 256;
	add.s32 	%r7235, %r7235, 8;
	setp.ne.s32 	%p806, %r7235, %r36;
	@%p806 bra 	$L__BB1_929;
$L__BB1_930:
	setp.eq.s32 	%p807, %r519, 0;
	@%p807 bra 	$L__BB1_938;
	setp.lt.u32 	%p808, %r520, 3;
	@%p808 bra 	$L__BB1_933;
	shl.b32 	%r3371, %r7236, 4;
	add.s32 	%r3372, %r558, %r3371;
	mov.u32 	%r3373, _ZZ24optimized_sogrand_kernelPKdPdS1_PiS2_S1_iiimdiiiE13shared_c_test;
	add.s32 	%r3374, %r3373, %r3372;
	mov.b16 	%rs1419, 0;
	st.shared.u8 	[%r3374], %rs1419;
	st.shared.u8 	[%r3374+512], %rs1419;
	st.shared.u8 	[%r3374+1024], %rs1419;
	st.shared.u8 	[%r3374+1536], %rs1419;
	add.s32 	%r7236, %r7236, 128;
$L__BB1_933:
	setp.eq.s32 	%p809, %r522, 0;
	@%p809 bra 	$L__BB1_938;
	setp.eq.s32 	%p810, %r523, 0;
	@%p810 bra 	$L__BB1_936;
	shl.b32 	%r3375, %r7236, 4;
	add.s32 	%r3376, %r558, %r3375;
	mov.u32 	%r3377, _ZZ24optimized_sogrand_kernelPKdPdS1_PiS2_S1_iiimdiiiE13shared_c_test;
	add.s32 	%r3378, %r3377, %r3376;
	mov.b16 	%rs1420, 0;
	st.shared.u8 	[%r3378], %rs1420;
	st.shared.u8 	[%r3378+512], %rs1420;
	add.s32 	%r7236, %r7236, 64;
$L__BB1_936:
	setp.ne.s32 	%p811, %r521, 0;
	@%p811 bra 	$L__BB1_938;
	shl.b32 	%r3379, %r7236, 4;
	add.s32 	%r3380, %r558, %r3379;
	mov.u32 	%r3381, _ZZ24optimized_sogrand_kernelPKdPdS1_PiS2_S1_iiimdiiiE13shared_c_test;
	add.s32 	%r3382, %r3381, %r3380;
	mov.b16 	%rs1421, 0;
	st.shared.u8 	[%r3382], %rs1421;
$L__BB1_938:
	add.s32 	%r7220, %r7220, %r20;
	setp.lt.s32 	%p820, %r7220, %r24;
	@%p820 bra 	$L__BB1_912;
$L__BB1_939:
	setp.ge.u32 	%p821, %r501, %r3;
	bar.sync 	0;
	@%p821 bra 	$L__BB1_968;
	mov.u32 	%r7239, %r501;
$L__BB1_941:
	setp.ge.s32 	%p822, %r23, %r1846;
	@%p822 bra 	$L__BB1_967;
	setp.lt.s32 	%p823, %r1847, 1;
	div.s32 	%r3468, %r7239, %r1846;
	shl.b32 	%r3469, %r3468, 4;
	mul.lo.s32 	%r3470, %r3468, %r1846;
	sub.s32 	%r3471, %r7239, %r3470;
	add.s32 	%r591, %r3471, %r3469;
	@%p823 bra 	$L__BB1_956;
	mov.u32 	%r7240, %r23;
$L__BB1_944:
	setp.lt.u32 	%p831, %r29, 7;
	mov.b32 	%r7247, 0;
	mov.u32 	%r7252, %r7247;
	@%p831 bra 	$L__BB1_947;
	mov.b32 	%r7241, 0;
	mov.u32 	%r7252, %r7241;
$L__BB1_946:
	.pragma "nounroll";
	shl.b32 	%r3492, %r7241, 8;
	add.s32 	%r3493, %r591, %r3492;
	mov.u32 	%r3494, _ZZ24optimized_sogrand_kernelPKdPdS1_PiS2_S1_iiimdiiiE13shared_c_test;
	add.s32 	%r3495, %r3494, %r3493;
	ld.shared.u8 	%r3496, [%r3495];
	mad.lo.s32 	%r3497, %r7241, %r1846, %r7240;
	mul.wide.s32 	%rd2757, %r3497, 4;
	mov.u64 	%rd2758, d_G_const;
	add.s64 	%rd2759, %rd2758, %rd2757;
	ld.const.u32 	%r3498, [%rd2759];
	and.b32  	%r3499, %r3498, %r3496;
	xor.b32  	%r3500, %r3499, %r7252;
	ld.shared.u8 	%r3501, [%r3495+256];
	shl.b64 	%rd2760, %rd42, 2;
	add.s64 	%rd2761, %rd2759, %rd2760;
	ld.const.u32 	%r3502, [%rd2761];
	and.b32  	%r3503, %r3502, %r3501;
	xor.b32  	%r3504, %r3503, %r3500;
	ld.shared.u8 	%r3505, [%r3495+512];
	add.s64 	%rd2762, %rd2761, %rd2760;
	ld.const.u32 	%r3506, [%rd2762];
	and.b32  	%r3507, %r3506, %r3505;
	xor.b32  	%r3508, %r3507, %r3504;
	ld.shared.u8 	%r3509, [%r3495+768];
	add.s64 	%rd2763, %rd2762, %rd2760;
	ld.const.u32 	%r3510, [%rd2763];
	and.b32  	%r3511, %r3510, %r3509;
	xor.b32  	%r3512, %r3511, %r3508;
	ld.shared.u8 	%r3513, [%r3495+1024];
	add.s64 	%rd2764, %rd2763, %rd2760;
	ld.const.u32 	%r3514, [%rd2764];
	and.b32  	%r3515, %r3514, %r3513;
	xor.b32  	%r3516, %r3515, %r3512;
	ld.shared.u8 	%r3517, [%r3495+1280];
	add.s64 	%rd2765, %rd2764, %rd2760;
	ld.const.u32 	%r3518, [%rd2765];
	and.b32  	%r3519, %r3518, %r3517;
	xor.b32  	%r3520, %r3519, %r3516;
	ld.shared.u8 	%r3521, [%r3495+1536];
	add.s64 	%rd2766, %rd2765, %rd2760;
	ld.const.u32 	%r3522, [%rd2766];
	and.b32  	%r3523, %r3522, %r3521;
	xor.b32  	%r3524, %r3523, %r3520;
	ld.shared.u8 	%r3525, [%r3495+1792];
	add.s64 	%rd2767, %rd2766, %rd2760;
	ld.const.u32 	%r3526, [%rd2767];
	and.b32  	%r3527, %r3526, %r3525;
	xor.b32  	%r7252, %r3527, %r3524;
	add.s32 	%r7241, %r7241, 8;
	setp.ne.s32 	%p832, %r7241, %r37;
	mov.u32 	%r7247, %r37;
	@%p832 bra 	$L__BB1_946;
$L__BB1_947:
	setp.eq.s32 	%p833, %r30, 0;
	@%p833 bra 	$L__BB1_955;
	setp.lt.u32 	%p834, %r517, 3;
	@%p834 bra 	$L__BB1_950;
	shl.b32 	%r3529, %r7247, 8;
	add.s32 	%r3530, %r591, %r3529;
	mov.u32 	%r3531, _ZZ24optimized_sogrand_kernelPKdPdS1_PiS2_S1_iiimdiiiE13shared_c_test;
	add.s32 	%r3532, %r3531, %r3530;
	ld.shared.u8 	%r3533, [%r3532];
	mad.lo.s32 	%r3534, %r7247, %r1846, %r7240;
	mul.wide.s32 	%rd2768, %r3534, 4;
	mov.u64 	%rd2769, d_G_const;
	add.s64 	%rd2770, %rd2769, %rd2768;
	ld.const.u32 	%r3535, [%rd2770];
	and.b32  	%r3536, %r3535, %r3533;
	ld.shared.u8 	%r3537, [%r3532+256];
	shl.b64 	%rd2771, %rd42, 2;
	add.s64 	%rd2772, %rd2770, %rd2771;
	ld.const.u32 	%r3538, [%rd2772];
	and.b32  	%r3539, %r3538, %r3537;
	xor.b32  	%r3540, %r3536, %r3539;
	ld.shared.u8 	%r3541, [%r3532+512];
	add.s64 	%rd2773, %rd2772, %rd2771;
	ld.const.u32 	%r3542, [%rd2773];
	and.b32  	%r3543, %r3542, %r3541;
	xor.b32  	%r3544, %r3540, %r3543;
	ld.shared.u8 	%r3545, [%r3532+768];
	add.s64 	%rd2774, %rd2773, %rd2771;
	ld.const.u32 	%r3546, [%rd2774];
	and.b32  	%r3547, %r3546, %r3545;
	xor.b32  	%r3548, %r3544, %r3547;
	xor.b32  	%r7252, %r3548, %r7252;
	add.s32 	%r7247, %r7247, 4;
$L__BB1_950:
	setp.eq.s32 	%p835, %r31, 0;
	@%p835 bra 	$L__BB1_955;
	setp.eq.s32 	%p836, %r518, 0;
	@%p836 bra 	$L__BB1_953;
	shl.b32 	%r3550, %r7247, 8;
	add.s32 	%r3551, %r591, %r3550;
	mov.u32 	%r3552, _ZZ24optimized_sogrand_kernelPKdPdS1_PiS2_S1_iiimdiiiE13shared_c_test;
	add.s32 	%r3553, %r3552, %r3551;
	ld.shared.u8 	%r3554, [%r3553];
	mad.lo.s32 	%r3555, %r7247, %r1846, %r7240;
	mul.wide.s32 	%rd2775, %r3555, 4;
	mov.u64 	%rd2776, d_G_const;
	add.s64 	%rd2777, %rd2776, %rd2775;
	ld.const.u32 	%r3556, [%rd2777];
	and.b32  	%r3557, %r3556, %r3554;
	ld.shared.u8 	%r3558, [%r3553+256];
	shl.b64 	%rd2778, %rd42, 2;
	add.s64 	%rd2779, %rd2777, %rd2778;
	ld.const.u32 	%r3559, [%rd2779];
	and.b32  	%r3560, %r3559, %r3558;
	xor.b32  	%r3561, %r3557, %r3560;
	xor.b32  	%r7252, %r3561, %r7252;
	add.s32 	%r7247, %r7247, 2;
$L__BB1_953:
	setp.eq.s32 	%p837, %r38, 0;
	@%p837 bra 	$L__BB1_955;
	shl.b32 	%r3562, %r7247, 8;
	add.s32 	%r3563, %r591, %r3562;
	mov.u32 	%r3564, _ZZ24optimized_sogrand_kernelPKdPdS1_PiS2_S1_iiimdiiiE13shared_c_test;
	add.s32 	%r3565, %r3564, %r3563;
	ld.shared.u8 	%r3566, [%r3565];
	mad.lo.s32 	%r3567, %r7247, %r1846, %r7240;
	mul.wide.s32 	%rd2780, %r3567, 4;
	mov.u64 	%rd2781, d_G_const;
	add.s64 	%rd2782, %rd2781, %rd2780;
	ld.const.u32 	%r3568, [%rd2782];
	and.b32  	%r3569, %r3568, %r3566;
	xor.b32  	%r7252, %r3569, %r7252;
$L__BB1_955:
	cvt.u16.u32 	%rs1428, %r7252;
	and.b16  	%rs1429, %rs1428, 1;
	shl.b32 	%r3570, %r7240, 8;
	add.s32 	%r3571, %r591, %r3570;
	mov.u32 	%r3572, _ZZ24optimized_sogrand_kernelPKdPdS1_PiS2_S1_iiimdiiiE13shared_c_test;
	add.s32 	%r3573, %r3572, %r3571;
	st.shared.u8 	[%r3573], %rs1429;
	add.s32 	%r7240, %r7240, 32;
	setp.lt.s32 	%p838, %r7240, %r1846;
	@%p838 bra 	$L__BB1_944;
	bra.uni 	$L__BB1_967;
$L__BB1_956:
	setp.lt.u32 	%p824, %r28, 224;
	mov.u32 	%r7255, %r23;
	@%p824 bra 	$L__BB1_959;
	mov.b32 	%r7254, 0;
	mov.u32 	%r7255, %r23;
$L__BB1_958:
	.pragma "nounroll";
	shl.b32 	%r3473, %r7255, 8;
	add.s32 	%r3474, %r591, %r3473;
	mov.u32 	%r3475, _ZZ24optimized_sogrand_kernelPKdPdS1_PiS2_S1_iiimdiiiE13shared_c_test;
	add.s32 	%r3476, %r3475, %r3474;
	mov.b16 	%rs1424, 0;
	st.shared.u8 	[%r3476], %rs1424;
	st.shared.u8 	[%r3476+8192], %rs1424;
	st.shared.u8 	[%r3476+16384], %rs1424;
	st.shared.u8 	[%r3476+24576], %rs1424;
	st.shared.u8 	[%r3476+32768], %rs1424;
	st.shared.u8 	[%r3476+40960], %rs1424;
	st.shared.u8 	[%r3476+49152], %rs1424;
	st.shared.u8 	[%r3476+57344], %rs1424;
	add.s32 	%r7255, %r7255, 256;
	add.s32 	%r7254, %r7254, 8;
	setp.ne.s32 	%p825, %r7254, %r36;
	@%p825 bra 	$L__BB1_958;
$L__BB1_959:
	setp.eq.s32 	%p826, %r519, 0;
	@%p826 bra 	$L__BB1_967;
	setp.lt.u32 	%p827, %r520, 3;
	@%p827 bra 	$L__BB1_962;
	shl.b32 	%r3477, %r7255, 8;
	add.s32 	%r3478, %r591, %r3477;
	mov.u32 	%r3479, _ZZ24optimized_sogrand_kernelPKdPdS1_PiS2_S1_iiimdiiiE13shared_c_test;
	add.s32 	%r3480, %r3479, %r3478;
	mov.b16 	%rs1425, 0;
	st.shared.u8 	[%r3480], %rs1425;
	st.shared.u8 	[%r3480+8192], %rs1425;
	st.shared.u8 	[%r3480+16384], %rs1425;
	st.shared.u8 	[%r3480+24576], %rs1425;
	add.s32 	%r7255, %r7255, 128;
$L__BB1_962:
	setp.eq.s32 	%p828, %r522, 0;
	@%p828 bra 	$L__BB1_967;
	setp.eq.s32 	%p829, %r523, 0;
	@%p829 bra 	$L__BB1_965;
	shl.b32 	%r3481, %r7255, 8;
	add.s32 	%r3482, %r591, %r3481;
	mov.u32 	%r3483, _ZZ24optimized_sogrand_kernelPKdPdS1_PiS2_S1_iiimdiiiE13shared_c_test;
	add.s32 	%r3484, %r3483, %r3482;
	mov.b16 	%rs1426, 0;
	st.shared.u8 	[%r3484], %rs1426;
	st.shared.u8 	[%r3484+8192], %rs1426;
	add.s32 	%r7255, %r7255, 64;
$L__BB1_965:
	setp.ne.s32 	%p830, %r521, 0;
	@%p830 bra 	$L__BB1_967;
	shl.b32 	%r3485, %r7255, 8;
	add.s32 	%r3486, %r591, %r3485;
	mov.u32 	%r3487, _ZZ24optimized_sogrand_kernelPKdPdS1_PiS2_S1_iiimdiiiE13shared_c_test;
	add.s32 	%r3488, %r3487, %r3486;
	mov.b16 	%rs1427, 0;
	st.shared.u8 	[%r3488], %rs1427;
$L__BB1_967:
	add.s32 	%r7239, %r7239, %r20;
	setp.lt.u32 	%p839, %r7239, %r3;
	@%p839 bra 	$L__BB1_941;
$L__BB1_968:
	bar.sync 	0;
$L__BB1_969:
	mov.pred 	%p2540, 0;
	@%p763 bra 	$L__BB1_978;
	setp.lt.u32 	%p842, %r26, 3;
	mov.b32 	%r7264, 0;
	mov.u32 	%r7262, %r2;
	@%p842 bra 	$L__BB1_973;
	mov.b32 	%r7264, 0;
	mov.u32 	%r7262, %r2;
	mov.u32 	%r7260, %r7264;
$L__BB1_972:
	mov.u32 	%r3577, _ZZ24optimized_sogrand_kernelPKdPdS1_PiS2_S1_iiimdiiiE13shared_c_test;
	add.s32 	%r3578, %r3577, %r7262;
	ld.shared.u8 	%rs1430, [%r3578];
	mov.u32 	%r3579, _ZZ24optimized_sogrand_kernelPKdPdS1_PiS2_S1_iiimdiiiE11shared_c_HD;
	add.s32 	%r3580, %r3579, %r7262;
	ld.shared.u8 	%rs1431, [%r3580];
	setp.ne.s16 	%p843, %rs1430, %rs1431;
	selp.u32 	%r3581, 1, 0, %p843;
	or.b32  	%r3582, %r7264, %r3581;
	add.s32 	%r3583, %r3578, %r19;
	ld.shared.u8 	%rs1432, [%r3583];
	add.s32 	%r3584, %r3580, %r19;
	ld.shared.u8 	%rs1433, [%r3584];
	setp.ne.s16 	%p844, %rs1432, %rs1433;
	selp.u32 	%r3585, 1, 0, %p844;
	or.b32  	%r3586, %r3582, %r3585;
	add.s32 	%r3587, %r3583, %r19;
	ld.shared.u8 	%rs1434, [%r3587];
	add.s32 	%r3588, %r3584, %r19;
	ld.shared.u8 	%rs1435, [%r3588];
	setp.ne.s16 	%p845, %rs1434, %rs1435;
	selp.u32 	%r3589, 1, 0, %p845;
	or.b32  	%r3590, %r3586, %r3589;
	add.s32 	%r3591, %r3587, %r19;
	ld.shared.u8 	%rs1436, [%r3591];
	add.s32 	%r3592, %r3588, %r19;
	ld.shared.u8 	%rs1437, [%r3592];
	setp.ne.s16 	%p846, %rs1436, %rs1437;
	selp.u32 	%r3593, 1, 0, %p846;
	or.b32  	%r7264, %r3590, %r3593;
	shl.b32 	%r3594, %r19, 2;
	add.s32 	%r7262, %r3594, %r7262;
	add.s32 	%r7260, %r7260, 4;
	add.s32 	%r3595, %r26, 1;
	and.b32  	%r3596, %r3595, -4;
	setp.ne.s32 	%p847, %r7260, %r3596;
	@%p847 bra 	$L__BB1_972;
$L__BB1_973:
	setp.eq.s32 	%p848, %r35, 0;
	@%p848 bra 	$L__BB1_977;
	setp.eq.s32 	%p849, %r35, 1;
	mov.u32 	%r3597, _ZZ24optimized_sogrand_kernelPKdPdS1_PiS2_S1_iiimdiiiE13shared_c_test;
	add.s32 	%r632, %r3597, %r7262;
	ld.shared.u8 	%rs1438, [%r632];
	mov.u32 	%r3598, _ZZ24optimized_sogrand_kernelPKdPdS1_PiS2_S1_iiimdiiiE11shared_c_HD;
	add.s32 	%r633, %r3598, %r7262;
	ld.shared.u8 	%rs1439, [%r633];
	setp.ne.s16 	%p850, %rs1438, %rs1439;
	selp.u32 	%r3599, 1, 0, %p850;
	or.b32  	%r7264, %r7264, %r3599;
	@%p849 bra 	$L__BB1_977;
	setp.eq.s32 	%p851, %r35, 2;
	add.s32 	%r635, %r632, %r19;
	ld.shared.u8 	%rs1440, [%r635];
	add.s32 	%r636, %r633, %r19;
	ld.shared.u8 	%rs1441, [%r636];
	setp.ne.s16 	%p852, %rs1440, %rs1441;
	selp.u32 	%r3600, 1, 0, %p852;
	or.b32  	%r7264, %r7264, %r3600;
	@%p851 bra 	$L__BB1_977;
	add.s32 	%r3601, %r635, %r19;
	ld.shared.u8 	%rs1442, [%r3601];
	add.s32 	%r3602, %r636, %r19;
	ld.shared.u8 	%rs1443, [%r3602];
	setp.ne.s16 	%p853, %rs1442, %rs1443;
	selp.u32 	%r3603, 1, 0, %p853;
	or.b32  	%r7264, %r7264, %r3603;
$L__BB1_977:
	setp.ne.s32 	%p2540, %r7264, 0;
$L__BB1_978:
	// begin inline asm
	activemask.b32 %r3604;
	// end inline asm
	vote.sync.ballot.b32 	%r640, %p2540, %r3604;
	@%p756 bra 	$L__BB1_980;
	setp.ne.s32 	%p856, %r640, 0;
	selp.u32 	%r3605, 1, 0, %p856;
	shl.b32 	%r3606, %r501, 2;
	mov.u32 	%r3607, _ZZ24optimized_sogrand_kernelPKdPdS1_PiS2_S1_iiimdiiiE21convergence_workspace;
	add.s32 	%r3608, %r3607, %r3606;
	st.shared.u32 	[%r3608], %r3605;
$L__BB1_980:
	setp.gt.u32 	%p857, %r2, 31;
	bar.sync 	0;
	@%p857 bra 	$L__BB1_985;
	setp.ge.u32 	%p858, %r502, %r20;
	mov.b32 	%r7265, 0;
	@%p858 bra 	$L__BB1_983;
	shl.b32 	%r3610, %r502, 2;
	mov.u32 	%r3611, _ZZ24optimized_sogrand_kernelPKdPdS1_PiS2_S1_iiimdiiiE21convergence_workspace;
	add.s32 	%r3612, %r3611, %r3610;
	ld.shared.u32 	%r7265, [%r3612];
$L__BB1_983:
	setp.ne.s32 	%p859, %r502, 0;
	shfl.sync.down.b32	%r3613|%p860, %r7265, 16, 31, -1;
	add.s32 	%r3614, %r3613, %r7265;
	shfl.sync.down.b32	%r3615|%p861, %r3614, 8, 31, -1;
	add.s32 	%r3616, %r3615, %r3614;
	shfl.sync.down.b32	%r3617|%p862, %r3616, 4, 31, -1;
	add.s32 	%r3618, %r3617, %r3616;
	shfl.sync.down.b32	%r3619|%p863, %r3618, 2, 31, -1;
	add.s32 	%r3620, %r3619, %r3618;
	shfl.sync.down.b32	%r3621|%p864, %r3620, 1, 31, -1;
	add.s32 	%r643, %r3621, %r3620;
	@%p859 bra 	$L__BB1_985;
	st.shared.u32 	[_ZZ24optimized_sogrand_kernelPKdPdS1_PiS2_S1_iiimdiiiE21convergence_workspace], %r643;
$L__BB1_985:
	bar.sync 	0;
	ld.shared.u32 	%r3622, [_ZZ24optimized_sogrand_kernelPKdPdS1_PiS2_S1_iiimdiiiE21convergence_workspace];
	or.b32  	%r3624, %r2, %r3622;
	setp.ne.s32 	%p865, %r3624, 0;
	@%p865 bra 	$L__BB1_987;
	mov.b32 	%r3625, 1;
	st.shared.u32 	[_ZZ24optimized_sogrand_kernelPKdPdS1_PiS2_S1_iiimdiiiE15batch_converged], %r3625;
$L__BB1_987:
	bar.sync 	0;
	ld.shared.u32 	%r7660, [_ZZ24optimized_sogrand_kernelPKdPdS1_PiS2_S1_iiimdiiiE15batch_converged];
	setp.ne.s32 	%p866, %r7660, 0;
	@%p866 bra 	$L__BB1_2931;
	setp.ne.s32 	%p867, %r2, 0;
	@%p867 bra 	$L__BB1_990;
	ld.shared.f64 	%fd3518, [_ZZ24optimized_sogrand_kernelPKdPdS1_PiS2_S1_iiimdiiiE11phase_count];
	add.f64 	%fd3519, %fd3518, 0d3FE0000000000000;
	st.shared.f64 	[_ZZ24optimized_sogrand_kernelPKdPdS1_PiS2_S1_iiimdiiiE11phase_count], %fd3519;
$L__BB1_990:
	setp.ge.u32 	%p868, %r2, %r3;
	@%p868 bra 	$L__BB1_1833;
	setp.lt.s32 	%p869, %r1846, 1;
	div.s32 	%r645, %r2, %r1846;
	mul.lo.s32 	%r3626, %r645, %r1846;
	sub.s32 	%r646, %r2, %r3626;
	@%p869 bra 	$L__BB1_1003;
	add.s32 	%r3628, %r1846, -1;
	setp.lt.u32 	%p870, %r3628, 7;
	shl.b32 	%r3629, %r645, 8;
	shl.b32 	%r3630, %r646, 4;
	add.s32 	%r647, %r3630, %r3629;
	ld.shared.u32 	%r3631, [_ZZ24optimized_sogrand_kernelPKdPdS1_PiS2_S1_iiimdiiiE15iteration_count];
	shl.b32 	%r3632, %r3631, 1;
	mul.wide.s32 	%rd2783, %r3632, 8;
	mov.u64 	%rd2784, d_alpha_const;
	add.s64 	%rd2785, %rd2784, %rd2783;
	ld.const.f64 	%fd502, [%rd2785+-8];
	mov.b32 	%r7268, 0;
	@%p870 bra 	$L__BB1_995;
	mov.b32 	%r7266, 0;
$L__BB1_994:
	.pragma "nounroll";
	add.s32 	%r3634, %r647, %r7266;
	cvt.u64.u32 	%rd2786, %r3634;
	add.s64 	%rd2787, %rd40, %rd2786;
	shl.b64 	%rd2788, %rd2787, 3;
	add.s64 	%rd2789, %rd1, %rd2788;
	ld.global.nc.f64 	%fd3520, [%rd2789];
	add.s64 	%rd2790, %rd2, %rd2788;
	ld.global.f64 	%fd3521, [%rd2790];
	fma.rn.f64 	%fd3522, %fd502, %fd3521, %fd3520;
	mul.wide.u32 	%rd2791, %r7266, 8;
	add.s64 	%rd2792, %rd32, %rd2791;
	ld.global.nc.f64 	%fd3523, [%rd2789+8];
	ld.global.f64 	%fd3524, [%rd2790+8];
	fma.rn.f64 	%fd3525, %fd502, %fd3524, %fd3523;
	st.local.v2.f64 	[%rd2792], {%fd3522, %fd3525};
	ld.global.nc.f64 	%fd3526, [%rd2789+16];
	ld.global.f64 	%fd3527, [%rd2790+16];
	fma.rn.f64 	%fd3528, %fd502, %fd3527, %fd3526;
	ld.global.nc.f64 	%fd3529, [%rd2789+24];
	ld.global.f64 	%fd3530, [%rd2790+24];
	fma.rn.f64 	%fd3531, %fd502, %fd3530, %fd3529;
	st.local.v2.f64 	[%rd2792+16], {%fd3528, %fd3531};
	ld.global.nc.f64 	%fd3532, [%rd2789+32];
	ld.global.f64 	%fd3533, [%rd2790+32];
	fma.rn.f64 	%fd3534, %fd502, %fd3533, %fd3532;
	ld.global.nc.f64 	%fd3535, [%rd2789+40];
	ld.global.f64 	%fd3536, [%rd2790+40];
	fma.rn.f64 	%fd3537, %fd502, %fd3536, %fd3535;
	st.local.v2.f64 	[%rd2792+32], {%fd3534, %fd3537};
	ld.global.nc.f64 	%fd3538, [%rd2789+48];
	ld.global.f64 	%fd3539, [%rd2790+48];
	fma.rn.f64 	%fd3540, %fd502, %fd3539, %fd3538;
	ld.global.nc.f64 	%fd3541, [%rd2789+56];
	ld.global.f64 	%fd3542, [%rd2790+56];
	fma.rn.f64 	%fd3543, %fd502, %fd3542, %fd3541;
	st.local.v2.f64 	[%rd2792+48], {%fd3540, %fd3543};
	add.s32 	%r7266, %r7266, 8;
	setp.ne.s32 	%p871, %r7266, %r33;
	mov.u32 	%r7268, %r33;
	@%p871 bra 	$L__BB1_994;
$L__BB1_995:
	and.b32  	%r651, %r1846, 7;
	setp.eq.s32 	%p872, %r651, 0;
	@%p872 bra 	$L__BB1_1003;
	add.s32 	%r3635, %r651, -1;
	setp.lt.u32 	%p873, %r3635, 3;
	@%p873 bra 	$L__BB1_998;
	add.s32 	%r3636, %r647, %r7268;
	cvt.u64.u32 	%rd2793, %r3636;
	add.s64 	%rd2794, %rd40, %rd2793;
	shl.b64 	%rd2795, %rd2794, 3;
	add.s64 	%rd2796, %rd1, %rd2795;
	ld.global.nc.f64 	%fd3544, [%rd2796];
	add.s64 	%rd2797, %rd2, %rd2795;
	ld.global.f64 	%fd3545, [%rd2797];
	fma.rn.f64 	%fd3546, %fd502, %fd3545, %fd3544;
	cvt.u64.u32 	%rd2798, %r7268;
	mul.wide.u32 	%rd2799, %r7268, 8;
	add.s64 	%rd2800, %rd32, %rd2799;
	st.local.f64 	[%rd2800], %fd3546;
	cvt.u64.u32 	%rd2801, %r647;
	add.s64 	%rd2802, %rd2801, %rd2798;
	add.s64 	%rd2803, %rd40, %rd2802;
	shl.b64 	%rd2804, %rd2803, 3;
	add.s64 	%rd2805, %rd1, %rd2804;
	ld.global.nc.f64 	%fd3547, [%rd2805+8];
	add.s64 	%rd2806, %rd2, %rd2804;
	ld.global.f64 	%fd3548, [%rd2806+8];
	fma.rn.f64 	%fd3549, %fd502, %fd3548, %fd3547;
	st.local.f64 	[%rd2800+8], %fd3549;
	ld.global.nc.f64 	%fd3550, [%rd2805+16];
	ld.global.f64 	%fd3551, [%rd2806+16];
	fma.rn.f64 	%fd3552, %fd502, %fd3551, %fd3550;
	st.local.f64 	[%rd2800+16], %fd3552;
	ld.global.nc.f64 	%fd3553, [%rd2805+24];
	ld.global.f64 	%fd3554, [%rd2806+24];
	fma.rn.f64 	%fd3555, %fd502, %fd3554, %fd3553;
	st.local.f64 	[%rd2800+24], %fd3555;
	add.s32 	%r7268, %r7268, 4;
$L__BB1_998:
	and.b32  	%r654, %r1846, 3;
	setp.eq.s32 	%p874, %r654, 0;
	@%p874 bra 	$L__BB1_1003;
	setp.eq.s32 	%p875, %r654, 1;
	@%p875 bra 	$L__BB1_1001;
	add.s32 	%r3637, %r647, %r7268;
	cvt.u64.u32 	%rd2807, %r3637;
	add.s64 	%rd2808, %rd40, %rd2807;
	shl.b64 	%rd2809, %rd2808, 3;
	add.s64 	%rd2810, %rd1, %rd2809;
	ld.global.nc.f64 	%fd3556, [%rd2810];
	add.s64 	%rd2811, %rd2, %rd2809;
	ld.global.f64 	%fd3557, [%rd2811];
	fma.rn.f64 	%fd3558, %fd502, %fd3557, %fd3556;
	cvt.u64.u32 	%rd2812, %r7268;
	mul.wide.u32 	%rd2813, %r7268, 8;
	add.s64 	%rd2814, %rd32, %rd2813;
	st.local.f64 	[%rd2814], %fd3558;
	cvt.u64.u32 	%rd2815, %r647;
	add.s64 	%rd2816, %rd2815, %rd2812;
	add.s64 	%rd2817, %rd40, %rd2816;
	shl.b64 	%rd2818, %rd2817, 3;
	add.s64 	%rd2819, %rd1, %rd2818;
	ld.global.nc.f64 	%fd3559, [%rd2819+8];
	add.s64 	%rd2820, %rd2, %rd2818;
	ld.global.f64 	%fd3560, [%rd2820+8];
	fma.rn.f64 	%fd3561, %fd502, %fd3560, %fd3559;
	st.local.f64 	[%rd2814+8], %fd3561;
	add.s32 	%r7268, %r7268, 2;
$L__BB1_1001:
	setp.eq.s32 	%p876, %r34, 0;
	@%p876 bra 	$L__BB1_1003;
	add.s32 	%r3638, %r647, %r7268;
	cvt.u64.u32 	%rd2821, %r3638;
	add.s64 	%rd2822, %rd40, %rd2821;
	shl.b64 	%rd2823, %rd2822, 3;
	add.s64 	%rd2824, %rd1, %rd2823;
	ld.global.nc.f64 	%fd3562, [%rd2824];
	add.s64 	%rd2825, %rd2, %rd2823;
	ld.global.f64 	%fd3563, [%rd2825];
	fma.rn.f64 	%fd3564, %fd502, %fd3563, %fd3562;
	mul.wide.u32 	%rd2826, %r7268, 8;
	add.s64 	%rd2827, %rd32, %rd2826;
	st.local.f64 	[%rd2827], %fd3564;
$L__BB1_1003:
	setp.eq.s32 	%p877, %r1846, 0;
	@%p877 bra 	$L__BB1_1017;
	setp.lt.u64 	%p878, %rd48, 15;
	mov.b64 	%rd5250, 0;
	@%p878 bra 	$L__BB1_1007;
	mov.b64 	%rd5252, 0;
$L__BB1_1006:
	.pragma "nounroll";
	shl.b64 	%rd2830, %rd5252, 3;
	add.s64 	%rd2831, %rd35, %rd2830;
	add.s64 	%rd2832, %rd5252, 1;
	st.local.v2.u64 	[%rd2831], {%rd5252, %rd2832};
	add.s64 	%rd2833, %rd5252, 2;
	add.s64 	%rd2834, %rd5252, 3;
	st.local.v2.u64 	[%rd2831+16], {%rd2833, %rd2834};
	add.s64 	%rd2835, %rd5252, 4;
	add.s64 	%rd2836, %rd5252, 5;
	st.local.v2.u64 	[%rd2831+32], {%rd2835, %rd2836};
	add.s64 	%rd2837, %rd5252, 6;
	add.s64 	%rd2838, %rd5252, 7;
	st.local.v2.u64 	[%rd2831+48], {%rd2837, %rd2838};
	add.s64 	%rd2839, %rd5252, 8;
	add.s64 	%rd2840, %rd5252, 9;
	st.local.v2.u64 	[%rd2831+64], {%rd2839, %rd2840};
	add.s64 	%rd2841, %rd5252, 10;
	add.s64 	%rd2842, %rd5252, 11;
	st.local.v2.u64 	[%rd2831+80], {%rd2841, %rd2842};
	add.s64 	%rd2843, %rd5252, 12;
	add.s64 	%rd2844, %rd5252, 13;
	st.local.v2.u64 	[%rd2831+96], {%rd2843, %rd2844};
	add.s64 	%rd2845, %rd5252, 14;
	add.s64 	%rd2846, %rd5252, 15;
	st.local.v2.u64 	[%rd2831+112], {%rd2845, %rd2846};
	add.s64 	%rd5252, %rd5252, 16;
	setp.eq.s64 	%p879, %rd5252, %rd54;
	mov.u64 	%rd5250, %rd54;
	@%p879 bra 	$L__BB1_1007;
	bra.uni 	$L__BB1_1006;
$L__BB1_1007:
	setp.eq.s32 	%p880, %r25, 0;
	@%p880 bra 	$L__BB1_1017;
	setp.lt.u64 	%p881, %rd49, 7;
	@%p881 bra 	$L__BB1_1010;
	shl.b64 	%rd2847, %rd5250, 3;
	add.s64 	%rd2848, %rd35, %rd2847;
	st.local.u64 	[%rd2848], %rd5250;
	add.s64 	%rd2849, %rd5250, 1;
	st.local.u64 	[%rd2848+8], %rd2849;
	add.s64 	%rd2850, %rd5250, 2;
	st.local.u64 	[%rd2848+16], %rd2850;
	add.s64 	%rd2851, %rd5250, 3;
	st.local.u64 	[%rd2848+24], %rd2851;
	add.s64 	%rd2852, %rd5250, 4;
	st.local.u64 	[%rd2848+32], %rd2852;
	add.s64 	%rd2853, %rd5250, 5;
	st.local.u64 	[%rd2848+40], %rd2853;
	add.s64 	%rd2854, %rd5250, 6;
	st.local.u64 	[%rd2848+48], %rd2854;
	add.s64 	%rd2855, %rd5250, 7;
	st.local.u64 	[%rd2848+56], %rd2855;
	add.s64 	%rd5250, %rd5250, 8;
$L__BB1_1010:
	setp.eq.s64 	%p882, %rd55, 0;
	@%p882 bra 	$L__BB1_1017;
	setp.lt.u64 	%p883, %rd50, 3;
	@%p883 bra 	$L__BB1_1013;
	shl.b64 	%rd2856, %rd5250, 3;
	add.s64 	%rd2857, %rd35, %rd2856;
	st.local.u64 	[%rd2857], %rd5250;
	add.s64 	%rd2858, %rd5250, 1;
	st.local.u64 	[%rd2857+8], %rd2858;
	add.s64 	%rd2859, %rd5250, 2;
	st.local.u64 	[%rd2857+16], %rd2859;
	add.s64 	%rd2860, %rd5250, 3;
	st.local.u64 	[%rd2857+24], %rd2860;
	add.s64 	%rd5250, %rd5250, 4;
$L__BB1_1013:
	setp.eq.s64 	%p884, %rd56, 0;
	@%p884 bra 	$L__BB1_1017;
	setp.eq.s64 	%p885, %rd56, 1;
	shl.b64 	%rd2861, %rd5250, 3;
	add.s64 	%rd533, %rd35, %rd2861;
	st.local.u64 	[%rd533], %rd5250;
	@%p885 bra 	$L__BB1_1017;
	setp.eq.s64 	%p886, %rd56, 2;
	add.s64 	%rd2862, %rd5250, 1;
	st.local.u64 	[%rd533+8], %rd2862;
	@%p886 bra 	$L__BB1_1017;
	add.s64 	%rd2863, %rd5250, 2;
	st.local.u64 	[%rd533+16], %rd2863;
$L__BB1_1017:
	ld.param.u32 	%r7058, [_Z24optimized_sogrand_kernelPKdPdS1_PiS2_S1_iiimdiii_param_8];
	setp.eq.s32 	%p887, %r7058, 0;
	@%p887 bra 	$L__BB1_1029;
	shl.b64 	%rd2865, %rd41, 2;
	setp.lt.u64 	%p888, %rd2865, 16;
	mov.b64 	%rd5254, 0;
	@%p888 bra 	$L__BB1_1021;
	mov.b64 	%rd5256, 0;
$L__BB1_1020:
	.pragma "nounroll";
	shl.b64 	%rd2867, %rd5256, 3;
	add.s64 	%rd2868, %rd13, %rd2867;
	mov.f64 	%fd3565, 0d0000000000000000;
	st.local.v2.f64 	[%rd2868], {%fd3565, %fd3565};
	st.local.v2.f64 	[%rd2868+16], {%fd3565, %fd3565};
	st.local.v2.f64 	[%rd2868+32], {%fd3565, %fd3565};
	st.local.v2.f64 	[%rd2868+48], {%fd3565, %fd3565};
	st.local.v2.f64 	[%rd2868+64], {%fd3565, %fd3565};
	st.local.v2.f64 	[%rd2868+80], {%fd3565, %fd3565};
	st.local.v2.f64 	[%rd2868+96], {%fd3565, %fd3565};
	st.local.v2.f64 	[%rd2868+112], {%fd3565, %fd3565};
	add.s64 	%rd5256, %rd5256, 16;
	setp.eq.s64 	%p889, %rd5256, %rd57;
	mov.u64 	%rd5254, %rd57;
	@%p889 bra 	$L__BB1_1021;
	bra.uni 	$L__BB1_1020;
$L__BB1_1021:
	setp.eq.s64 	%p890, %rd51, 0;
	@%p890 bra 	$L__BB1_1029;
	add.s64 	%rd2869, %rd51, -1;
	setp.lt.u64 	%p891, %rd2869, 7;
	@%p891 bra 	$L__BB1_1024;
	shl.b64 	%rd2870, %rd5254, 3;
	add.s64 	%rd2871, %rd13, %rd2870;
	mov.b64 	%rd2872, 0;
	st.local.u64 	[%rd2871], %rd2872;
	st.local.u64 	[%rd2871+8], %rd2872;
	st.local.u64 	[%rd2871+16], %rd2872;
	st.local.u64 	[%rd2871+24], %rd2872;
	st.local.u64 	[%rd2871+32], %rd2872;
	st.local.u64 	[%rd2871+40], %rd2872;
	st.local.u64 	[%rd2871+48], %rd2872;
	st.local.u64 	[%rd2871+56], %rd2872;
	add.s64 	%rd5254, %rd5254, 8;
$L__BB1_1024:
	setp.eq.s64 	%p892, %rd52, 0;
	@%p892 bra 	$L__BB1_1029;
	add.s64 	%rd2873, %rd52, -1;
	setp.lt.u64 	%p893, %rd2873, 3;
	@%p893 bra 	$L__BB1_1027;
	shl.b64 	%rd2874, %rd5254, 3;
	add.s64 	%rd2875, %rd13, %rd2874;
	mov.b64 	%rd2876, 0;
	st.local.u64 	[%rd2875], %rd2876;
	st.local.u64 	[%rd2875+8], %rd2876;
	st.local.u64 	[%rd2875+16], %rd2876;
	st.local.u64 	[%rd2875+24], %rd2876;
	add.s64 	%rd5254, %rd5254, 4;
$L__BB1_1027:
	setp.eq.s64 	%p894, %rd58, 0;
	@%p894 bra 	$L__BB1_1029;
	shl.b64 	%rd2877, %rd5254, 3;
	add.s64 	%rd2878, %rd13, %rd2877;
	mov.b64 	%rd2879, 0;
	st.local.u64 	[%rd2878], %rd2879;
$L__BB1_1029:
	setp.lt.u32 	%p895, %r1846, 4;
	mov.b64 	%rd5259, 0;
	@%p895 bra 	$L__BB1_1037;
	setp.lt.u64 	%p896, %rd53, 12;
	mov.b64 	%rd5260, 0;
	@%p896 bra 	$L__BB1_1033;
	mov.b64 	%rd5260, 0;
	mov.u64 	%rd5261, %rd5260;
$L__BB1_1032:
	shl.b64 	%rd2884, %rd5260, 3;
	add.s64 	%rd2885, %rd32, %rd2884;
	ld.local.v2.f64 	{%fd3566, %fd3567}, [%rd2885];
	ld.local.v2.f64 	{%fd3568, %fd3569}, [%rd2885+16];
	setp.leu.f64 	%p897, %fd3566, 0d0000000000000000;
	setp.leu.f64 	%p898, %fd3567, 0d0000000000000000;
	setp.leu.f64 	%p899, %fd3568, 0d0000000000000000;
	setp.leu.f64 	%p900, %fd3569, 0d0000000000000000;
	add.s64 	%rd2886, %rd35, %rd5260;
	ld.local.v2.f64 	{%fd3570, %fd3571}, [%rd2885+32];
	ld.local.v2.f64 	{%fd3572, %fd3573}, [%rd2885+48];
	setp.leu.f64 	%p901, %fd3570, 0d0000000000000000;
	setp.leu.f64 	%p902, %fd3571, 0d0000000000000000;
	setp.leu.f64 	%p903, %fd3572, 0d0000000000000000;
	setp.leu.f64 	%p904, %fd3573, 0d0000000000000000;
	ld.local.v2.f64 	{%fd3574, %fd3575}, [%rd2885+64];
	ld.local.v2.f64 	{%fd3576, %fd3577}, [%rd2885+80];
	setp.leu.f64 	%p905, %fd3574, 0d0000000000000000;
	setp.leu.f64 	%p906, %fd3575, 0d0000000000000000;
	setp.leu.f64 	%p907, %fd3576, 0d0000000000000000;
	setp.leu.f64 	%p908, %fd3577, 0d0000000000000000;
	ld.local.v2.f64 	{%fd3578, %fd3579}, [%rd2885+96];
	ld.local.v2.f64 	{%fd3580, %fd3581}, [%rd2885+112];
	setp.leu.f64 	%p909, %fd3578, 0d0000000000000000;
	setp.leu.f64 	%p910, %fd3579, 0d0000000000000000;
	setp.leu.f64 	%p911, %fd3580, 0d0000000000000000;
	setp.leu.f64 	%p912, %fd3581, 0d0000000000000000;
	selp.u32 	%r3639, 1, 0, %p912;
	selp.u32 	%r3640, 1, 0, %p911;
	prmt.b32 	%r3641, %r3640, %r3639, 0x3340U;
	selp.u32 	%r3642, 1, 0, %p910;
	selp.u32 	%r3643, 1, 0, %p909;
	prmt.b32 	%r3644, %r3643, %r3642, 0x3340U;
	prmt.b32 	%r3645, %r3644, %r3641, 0x5410U;
	selp.u32 	%r3646, 1, 0, %p908;
	selp.u32 	%r3647, 1, 0, %p907;
	prmt.b32 	%r3648, %r3647, %r3646, 0x3340U;
	selp.u32 	%r3649, 1, 0, %p906;
	selp.u32 	%r3650, 1, 0, %p905;
	prmt.b32 	%r3651, %r3650, %r3649, 0x3340U;
	prmt.b32 	%r3652, %r3651, %r3648, 0x5410U;
	selp.u32 	%r3653, 1, 0, %p904;
	selp.u32 	%r3654, 1, 0, %p903;
	prmt.b32 	%r3655, %r3654, %r3653, 0x3340U;
	selp.u32 	%r3656, 1, 0, %p902;
	selp.u32 	%r3657, 1, 0, %p901;
	prmt.b32 	%r3658, %r3657, %r3656, 0x3340U;
	prmt.b32 	%r3659, %r3658, %r3655, 0x5410U;
	selp.u32 	%r3660, 1, 0, %p900;
	selp.u32 	%r3661, 1, 0, %p899;
	prmt.b32 	%r3662, %r3661, %r3660, 0x3340U;
	selp.u32 	%r3663, 1, 0, %p898;
	selp.u32 	%r3664, 1, 0, %p897;
	prmt.b32 	%r3665, %r3664, %r3663, 0x3340U;
	prmt.b32 	%r3666, %r3665, %r3662, 0x5410U;
	st.local.v4.b32 	[%rd2886+128], {%r3666, %r3659, %r3652, %r3645};
	add.s64 	%rd5260, %rd5260, 16;
	add.s64 	%rd5261, %rd5261, 4;
	setp.eq.s64 	%p913, %rd5261, %rd60;
	@%p913 bra 	$L__BB1_1033;
	bra.uni 	$L__BB1_1032;
$L__BB1_1033:
	setp.eq.s64 	%p914, %rd59, 0;
	mov.u64 	%rd5259, %rd5260;
	@%p914 bra 	$L__BB1_1037;
	setp.eq.s64 	%p915, %rd59, 1;
	shl.b64 	%rd2887, %rd5260, 3;
	add.s64 	%rd545, %rd32, %rd2887;
	ld.local.v2.f64 	{%fd3582, %fd3583}, [%rd545];
	ld.local.v2.f64 	{%fd3584, %fd3585}, [%rd545+16];
	setp.leu.f64 	%p916, %fd3582, 0d0000000000000000;
	setp.leu.f64 	%p917, %fd3583, 0d0000000000000000;
	setp.leu.f64 	%p918, %fd3584, 0d0000000000000000;
	setp.leu.f64 	%p919, %fd3585, 0d0000000000000000;
	selp.u16 	%rs1444, 1, 0, %p916;
	add.s64 	%rd546, %rd35, %rd5260;
	st.local.u8 	[%rd546+128], %rs1444;
	selp.u16 	%rs1445, 1, 0, %p917;
	st.local.u8 	[%rd546+129], %rs1445;
	selp.u16 	%rs1446, 1, 0, %p918;
	st.local.u8 	[%rd546+130], %rs1446;
	selp.u16 	%rs1447, 1, 0, %p919;
	st.local.u8 	[%rd546+131], %rs1447;
	add.s64 	%rd5259, %rd5260, 4;
	@%p915 bra 	$L__BB1_1037;
	setp.eq.s64 	%p920, %rd59, 2;
	ld.local.v2.f64 	{%fd3586, %fd3587}, [%rd545+32];
	ld.local.v2.f64 	{%fd3588, %fd3589}, [%rd545+48];
	setp.leu.f64 	%p921, %fd3586, 0d0000000000000000;
	setp.leu.f64 	%p922, %fd3587, 0d0000000000000000;
	setp.leu.f64 	%p923, %fd3588, 0d0000000000000000;
	setp.leu.f64 	%p924, %fd3589, 0d0000000000000000;
	selp.u16 	%rs1448, 1, 0, %p921;
	st.local.u8 	[%rd546+132], %rs1448;
	selp.u16 	%rs1449, 1, 0, %p922;
	st.local.u8 	[%rd546+133], %rs1449;
	selp.u16 	%rs1450, 1, 0, %p923;
	st.local.u8 	[%rd546+134], %rs1450;
	selp.u16 	%rs1451, 1, 0, %p924;
	st.local.u8 	[%rd546+135], %rs1451;
	add.s64 	%rd5259, %rd5260, 8;
	@%p920 bra 	$L__BB1_1037;
	ld.local.v2.f64 	{%fd3590, %fd3591}, [%rd545+64];
	ld.local.v2.f64 	{%fd3592, %fd3593}, [%rd545+80];
	setp.leu.f64 	%p925, %fd3590, 0d0000000000000000;
	setp.leu.f64 	%p926, %fd3591, 0d0000000000000000;
	setp.leu.f64 	%p927, %fd3592, 0d0000000000000000;
	setp.leu.f64 	%p928, %fd3593, 0d0000000000000000;
	selp.u16 	%rs1452, 1, 0, %p925;
	st.local.u8 	[%rd546+136], %rs1452;
	selp.u16 	%rs1453, 1, 0, %p926;
	st.local.u8 	[%rd546+137], %rs1453;
	selp.u16 	%rs1454, 1, 0, %p927;
	st.local.u8 	[%rd546+138], %rs1454;
	selp.u16 	%rs1455, 1, 0, %p928;
	st.local.u8 	[%rd546+139], %rs1455;
	add.s64 	%rd5259, %rd5260, 12;
$L__BB1_1037:
	setp.ge.u64 	%p929, %rd5259, %rd42;
	@%p929 bra 	$L__BB1_1051;
	sub.s64 	%rd551, %rd42, %rd5259;
	and.b64  	%rd552, %rd551, 15;
	sub.s64 	%rd2888, %rd5259, %rd42;
	setp.gt.u64 	%p930, %rd2888, -16;
	@%p930 bra 	$L__BB1_1041;
	and.b64  	%rd553, %rd551, -16;
	mov.b64 	%rd5266, 0;
$L__BB1_1040:
	.pragma "nounroll";
	shl.b64 	%rd2890, %rd5259, 3;
	add.s64 	%rd2891, %rd32, %rd2890;
	ld.local.f64 	%fd3594, [%rd2891];
	setp.leu.f64 	%p931, %fd3594, 0d0000000000000000;
	selp.u16 	%rs1456, 1, 0, %p931;
	add.s64 	%rd2892, %rd35, %rd5259;
	st.local.u8 	[%rd2892+128], %rs1456;
	ld.local.f64 	%fd3595, [%rd2891+8];
	setp.leu.f64 	%p932, %fd3595, 0d0000000000000000;
	selp.u16 	%rs1457, 1, 0, %p932;
	st.local.u8 	[%rd2892+129], %rs1457;
	ld.local.f64 	%fd3596, [%rd2891+16];
	setp.leu.f64 	%p933, %fd3596, 0d0000000000000000;
	selp.u16 	%rs1458, 1, 0, %p933;
	st.local.u8 	[%rd2892+130], %rs1458;
	ld.local.f64 	%fd3597, [%rd2891+24];
	setp.leu.f64 	%p934, %fd3597, 0d0000000000000000;
	selp.u16 	%rs1459, 1, 0, %p934;
	st.local.u8 	[%rd2892+131], %rs1459;
	ld.local.f64 	%fd3598, [%rd2891+32];
	setp.leu.f64 	%p935, %fd3598, 0d0000000000000000;
	selp.u16 	%rs1460, 1, 0, %p935;
	st.local.u8 	[%rd2892+132], %rs1460;
	ld.local.f64 	%fd3599, [%rd2891+40];
	setp.leu.f64 	%p936, %fd3599, 0d0000000000000000;
	selp.u16 	%rs1461, 1, 0, %p936;
	st.local.u8 	[%rd2892+133], %rs1461;
	ld.local.f64 	%fd3600, [%rd2891+48];
	setp.leu.f64 	%p937, %fd3600, 0d0000000000000000;
	selp.u16 	%rs1462, 1, 0, %p937;
	st.local.u8 	[%rd2892+134], %rs1462;
	ld.local.f64 	%fd3601, [%rd2891+56];
	setp.leu.f64 	%p938, %fd3601, 0d0000000000000000;
	selp.u16 	%rs1463, 1, 0, %p938;
	st.local.u8 	[%rd2892+135], %rs1463;
	ld.local.f64 	%fd3602, [%rd2891+64];
	setp.leu.f64 	%p939, %fd3602, 0d0000000000000000;
	selp.u16 	%rs1464, 1, 0, %p939;
	st.local.u8 	[%rd2892+136], %rs1464;
	ld.local.f64 	%fd3603, [%rd2891+72];
	setp.leu.f64 	%p940, %fd3603, 0d0000000000000000;
	selp.u16 	%rs1465, 1, 0, %p940;
	st.local.u8 	[%rd2892+137], %rs1465;
	ld.local.f64 	%fd3604, [%rd2891+80];
	setp.leu.f64 	%p941, %fd3604, 0d0000000000000000;
	selp.u16 	%rs1466, 1, 0, %p941;
	st.local.u8 	[%rd2892+138], %rs1466;
	ld.local.f64 	%fd3605, [%rd2891+88];
	setp.leu.f64 	%p942, %fd3605, 0d0000000000000000;
	selp.u16 	%rs1467, 1, 0, %p942;
	st.local.u8 	[%rd2892+139], %rs1467;
	ld.local.f64 	%fd3606, [%rd2891+96];
	setp.leu.f64 	%p943, %fd3606, 0d0000000000000000;
	selp.u16 	%rs1468, 1, 0, %p943;
	st.local.u8 	[%rd2892+140], %rs1468;
	ld.local.f64 	%fd3607, [%rd2891+104];
	setp.leu.f64 	%p944, %fd3607, 0d0000000000000000;
	selp.u16 	%rs1469, 1, 0, %p944;
	st.local.u8 	[%rd2892+141], %rs1469;
	ld.local.f64 	%fd3608, [%rd2891+112];
	setp.leu.f64 	%p945, %fd3608, 0d0000000000000000;
	selp.u16 	%rs1470, 1, 0, %p945;
	st.local.u8 	[%rd2892+142], %rs1470;
	ld.local.f64 	%fd3609, [%rd2891+120];
	setp.leu.f64 	%p946, %fd3609, 0d0000000000000000;
	selp.u16 	%rs1471, 1, 0, %p946;
	st.local.u8 	[%rd2892+143], %rs1471;
	add.s64 	%rd5259, %rd5259, 16;
	add.s64 	%rd5266, %rd5266, 16;
	setp.eq.s64 	%p947, %rd5266, %rd553;
	@%p947 bra 	$L__BB1_1041;
	bra.uni 	$L__BB1_1040;
$L__BB1_1041:
	setp.eq.s64 	%p948, %rd552, 0;
	@%p948 bra 	$L__BB1_1051;
	and.b64  	%rd559, %rd551, 7;
	setp.lt.u64 	%p949, %rd552, 8;
	@%p949 bra 	$L__BB1_1044;
	shl.b64 	%rd2893, %rd5259, 3;
	add.s64 	%rd2894, %rd32, %rd2893;
	ld.local.f64 	%fd3610, [%rd2894];
	setp.leu.f64 	%p950, %fd3610, 0d0000000000000000;
	selp.u16 	%rs1472, 1, 0, %p950;
	add.s64 	%rd2895, %rd35, %rd5259;
	st.local.u8 	[%rd2895+128], %rs1472;
	ld.local.f64 	%fd3611, [%rd2894+8];
	setp.leu.f64 	%p951, %fd3611, 0d0000000000000000;
	selp.u16 	%rs1473, 1, 0, %p951;
	st.local.u8 	[%rd2895+129], %rs1473;
	ld.local.f64 	%fd3612, [%rd2894+16];
	setp.leu.f64 	%p952, %fd3612, 0d0000000000000000;
	selp.u16 	%rs1474, 1, 0, %p952;
	st.local.u8 	[%rd2895+130], %rs1474;
	ld.local.f64 	%fd3613, [%rd2894+24];
	setp.leu.f64 	%p953, %fd3613, 0d0000000000000000;
	selp.u16 	%rs1475, 1, 0, %p953;
	st.local.u8 	[%rd2895+131], %rs1475;
	ld.local.f64 	%fd3614, [%rd2894+32];
	setp.leu.f64 	%p954, %fd3614, 0d0000000000000000;
	selp.u16 	%rs1476, 1, 0, %p954;
	st.local.u8 	[%rd2895+132], %rs1476;
	ld.local.f64 	%fd3615, [%rd2894+40];
	setp.leu.f64 	%p955, %fd3615, 0d0000000000000000;
	selp.u16 	%rs1477, 1, 0, %p955;
	st.local.u8 	[%rd2895+133], %rs1477;
	ld.local.f64 	%fd3616, [%rd2894+48];
	setp.leu.f64 	%p956, %fd3616, 0d0000000000000000;
	selp.u16 	%rs1478, 1, 0, %p956;
	st.local.u8 	[%rd2895+134], %rs1478;
	ld.local.f64 	%fd3617, [%rd2894+56];
	setp.leu.f64 	%p957, %fd3617, 0d0000000000000000;
	selp.u16 	%rs1479, 1, 0, %p957;
	st.local.u8 	[%rd2895+135], %rs1479;
	add.s64 	%rd5259, %rd5259, 8;
$L__BB1_1044:
	setp.eq.s64 	%p958, %rd559, 0;
	@%p958 bra 	$L__BB1_1051;
	and.b64  	%rd562, %rd551, 3;
	setp.lt.u64 	%p959, %rd559, 4;
	@%p959 bra 	$L__BB1_1047;
	shl.b64 	%rd2896, %rd5259, 3;
	add.s64 	%rd2897, %rd32, %rd2896;
	ld.local.f64 	%fd3618, [%rd2897];
	setp.leu.f64 	%p960, %fd3618, 0d0000000000000000;
	selp.u16 	%rs1480, 1, 0, %p960;
	add.s64 	%rd2898, %rd35, %rd5259;
	st.local.u8 	[%rd2898+128], %rs1480;
	ld.local.f64 	%fd3619, [%rd2897+8];
	setp.leu.f64 	%p961, %fd3619, 0d0000000000000000;
	selp.u16 	%rs1481, 1, 0, %p961;
	st.local.u8 	[%rd2898+129], %rs1481;
	ld.local.f64 	%fd3620, [%rd2897+16];
	setp.leu.f64 	%p962, %fd3620, 0d0000000000000000;
	selp.u16 	%rs1482, 1, 0, %p962;
	st.local.u8 	[%rd2898+130], %rs1482;
	ld.local.f64 	%fd3621, [%rd2897+24];
	setp.leu.f64 	%p963, %fd3621, 0d0000000000000000;
	selp.u16 	%rs1483, 1, 0, %p963;
	st.local.u8 	[%rd2898+131], %rs1483;
	add.s64 	%rd5259, %rd5259, 4;
$L__BB1_1047:
	setp.eq.s64 	%p964, %rd562, 0;
	@%p964 bra 	$L__BB1_1051;
	shl.b64 	%rd2899, %rd5259, 3;
	add.s64 	%rd565, %rd32, %rd2899;
	ld.local.f64 	%fd3622, [%rd565];
	setp.leu.f64 	%p965, %fd3622, 0d0000000000000000;
	selp.u16 	%rs1484, 1, 0, %p965;
	add.s64 	%rd566, %rd35, %rd5259;
	st.local.u8 	[%rd566+128], %rs1484;
	setp.eq.s64 	%p966, %rd562, 1;
	@%p966 bra 	$L__BB1_1051;
	ld.local.f64 	%fd3623, [%rd565+8];
	setp.leu.f64 	%p967, %fd3623, 0d0000000000000000;
	selp.u16 	%rs1485, 1, 0, %p967;
	st.local.u8 	[%rd566+129], %rs1485;
	setp.eq.s64 	%p968, %rd562, 2;
	@%p968 bra 	$L__BB1_1051;
	ld.local.f64 	%fd3624, [%rd565+16];
	setp.leu.f64 	%p969, %fd3624, 0d0000000000000000;
	selp.u16 	%rs1486, 1, 0, %p969;
	st.local.u8 	[%rd566+130], %rs1486;
$L__BB1_1051:
	setp.lt.u32 	%p970, %r1846, 4;
	mov.b64 	%rd5269, 0;
	mov.b32 	%r7281, 0;
	@%p970 bra 	$L__BB1_1059;
	setp.lt.u64 	%p971, %rd53, 12;
	mov.b32 	%r7281, 0;
	mov.b64 	%rd5270, 0;
	@%p971 bra 	$L__BB1_1055;
	mov.b32 	%r7281, 0;
	mov.b64 	%rd5270, 0;
	mov.u64 	%rd5271, %rd5270;
$L__BB1_1054:
	add.s64 	%rd2904, %rd35, %rd5270;
	ld.local.v4.b32 	{%r3671, %r3672, %r3673, %r3674}, [%rd2904+128];
	bfe.u32 	%r3675, %r3671, 0, 8;
	bfe.u32 	%r3676, %r3671, 8, 8;
	bfe.u32 	%r3677, %r3671, 16, 8;
	bfe.u32 	%r3678, %r3671, 24, 8;
	add.s32 	%r3679, %r7281, %r3675;
	add.s32 	%r3680, %r3679, %r3676;
	add.s32 	%r3681, %r3680, %r3677;
	add.s32 	%r3682, %r3681, %r3678;
	bfe.u32 	%r3683, %r3672, 0, 8;
	bfe.u32 	%r3684, %r3672, 8, 8;
	bfe.u32 	%r3685, %r3672, 16, 8;
	bfe.u32 	%r3686, %r3672, 24, 8;
	add.s32 	%r3687, %r3682, %r3683;
	add.s32 	%r3688, %r3687, %r3684;
	add.s32 	%r3689, %r3688, %r3685;
	add.s32 	%r3690, %r3689, %r3686;
	bfe.u32 	%r3691, %r3673, 0, 8;
	bfe.u32 	%r3692, %r3673, 8, 8;
	bfe.u32 	%r3693, %r3673, 16, 8;
	bfe.u32 	%r3694, %r3673, 24, 8;
	add.s32 	%r3695, %r3690, %r3691;
	add.s32 	%r3696, %r3695, %r3692;
	add.s32 	%r3697, %r3696, %r3693;
	add.s32 	%r3698, %r3697, %r3694;
	bfe.u32 	%r3699, %r3674, 0, 8;
	bfe.u32 	%r3700, %r3674, 8, 8;
	bfe.u32 	%r3701, %r3674, 16, 8;
	bfe.u32 	%r3702, %r3674, 24, 8;
	add.s32 	%r3703, %r3698, %r3699;
	add.s32 	%r3704, %r3703, %r3700;
	add.s32 	%r3705, %r3704, %r3701;
	add.s32 	%r7281, %r3705, %r3702;
	add.s64 	%rd5270, %rd5270, 16;
	add.s64 	%rd5271, %rd5271, 4;
	setp.eq.s64 	%p972, %rd5271, %rd60;
	@%p972 bra 	$L__BB1_1055;
	bra.uni 	$L__BB1_1054;
$L__BB1_1055:
	setp.eq.s64 	%p973, %rd59, 0;
	mov.u64 	%rd5269, %rd5270;
	@%p973 bra 	$L__BB1_1059;
	setp.eq.s64 	%p974, %rd59, 1;
	add.s64 	%rd573, %rd35, %rd5270;
	ld.local.u8 	%r3706, [%rd573+128];
	ld.local.u8 	%r3707, [%rd573+129];
	ld.local.u8 	%r3708, [%rd573+130];
	ld.local.u8 	%r3709, [%rd573+131];
	add.s32 	%r3710, %r7281, %r3706;
	add.s32 	%r3711, %r3710, %r3707;
	add.s32 	%r3712, %r3711, %r3708;
	add.s32 	%r7281, %r3712, %r3709;
	add.s64 	%rd5269, %rd5270, 4;
	@%p974 bra 	$L__BB1_1059;
	setp.eq.s64 	%p975, %rd59, 2;
	ld.local.u8 	%r3713, [%rd573+132];
	ld.local.u8 	%r3714, [%rd573+133];
	ld.local.u8 	%r3715, [%rd573+134];
	ld.local.u8 	%r3716, [%rd573+135];
	add.s32 	%r3717, %r7281, %r3713;
	add.s32 	%r3718, %r3717, %r3714;
	add.s32 	%r3719, %r3718, %r3715;
	add.s32 	%r7281, %r3719, %r3716;
	add.s64 	%rd5269, %rd5270, 8;
	@%p975 bra 	$L__BB1_1059;
	ld.local.u8 	%r3720, [%rd573+136];
	ld.local.u8 	%r3721, [%rd573+137];
	ld.local.u8 	%r3722, [%rd573+138];
	ld.local.u8 	%r3723, [%rd573+139];
	add.s32 	%r3724, %r7281, %r3720;
	add.s32 	%r3725, %r3724, %r3721;
	add.s32 	%r3726, %r3725, %r3722;
	add.s32 	%r7281, %r3726, %r3723;
	add.s64 	%rd5269, %rd5270, 12;
$L__BB1_1059:
	setp.ge.u64 	%p976, %rd5269, %rd42;
	@%p976 bra 	$L__BB1_1073;
	sub.s64 	%rd578, %rd42, %rd5269;
	and.b64  	%rd579, %rd578, 15;
	sub.s64 	%rd2905, %rd5269, %rd42;
	setp.gt.u64 	%p977, %rd2905, -16;
	@%p977 bra 	$L__BB1_1063;
	and.b64  	%rd580, %rd578, -16;
	mov.b64 	%rd5273, 0;
$L__BB1_1062:
	.pragma "nounroll";
	add.s64 	%rd2907, %rd35, %rd5269;
	ld.local.u8 	%r3728, [%rd2907+128];
	add.s32 	%r3729, %r7281, %r3728;
	ld.local.u8 	%r3730, [%rd2907+129];
	add.s32 	%r3731, %r3729, %r3730;
	ld.local.u8 	%r3732, [%rd2907+130];
	add.s32 	%r3733, %r3731, %r3732;
	ld.local.u8 	%r3734, [%rd2907+131];
	add.s32 	%r3735, %r3733, %r3734;
	ld.local.u8 	%r3736, [%rd2907+132];
	add.s32 	%r3737, %r3735, %r3736;
	ld.local.u8 	%r3738, [%rd2907+133];
	add.s32 	%r3739, %r3737, %r3738;
	ld.local.u8 	%r3740, [%rd2907+134];
	add.s32 	%r3741, %r3739, %r3740;
	ld.local.u8 	%r3742, [%rd2907+135];
	add.s32 	%r3743, %r3741, %r3742;
	ld.local.u8 	%r3744, [%rd2907+136];
	add.s32 	%r3745, %r3743, %r3744;
	ld.local.u8 	%r3746, [%rd2907+137];
	add.s32 	%r3747, %r3745, %r3746;
	ld.local.u8 	%r3748, [%rd2907+138];
	add.s32 	%r3749, %r3747, %r3748;
	ld.local.u8 	%r3750, [%rd2907+139];
	add.s32 	%r3751, %r3749, %r3750;
	ld.local.u8 	%r3752, [%rd2907+140];
	add.s32 	%r3753, %r3751, %r3752;
	ld.local.u8 	%r3754, [%rd2907+141];
	add.s32 	%r3755, %r3753, %r3754;
	ld.local.u8 	%r3756, [%rd2907+142];
	add.s32 	%r3757, %r3755, %r3756;
	ld.local.u8 	%r3758, [%rd2907+143];
	add.s32 	%r7281, %r3757, %r3758;
	add.s64 	%rd5269, %rd5269, 16;
	add.s64 	%rd5273, %rd5273, 16;
	setp.ne.s64 	%p978, %rd5273, %rd580;
	@%p978 bra 	$L__BB1_1062;
$L__BB1_1063:
	setp.eq.s64 	%p979, %rd579, 0;
	@%p979 bra 	$L__BB1_1073;
	and.b64  	%rd590, %rd578, 7;
	setp.lt.u64 	%p980, %rd579, 8;
	@%p980 bra 	$L__BB1_1066;
	add.s64 	%rd2908, %rd35, %rd5269;
	ld.local.u8 	%r3760, [%rd2908+128];
	add.s32 	%r3761, %r7281, %r3760;
	ld.local.u8 	%r3762, [%rd2908+129];
	add.s32 	%r3763, %r3761, %r3762;
	ld.local.u8 	%r3764, [%rd2908+130];
	add.s32 	%r3765, %r3763, %r3764;
	ld.local.u8 	%r3766, [%rd2908+131];
	add.s32 	%r3767, %r3765, %r3766;
	ld.local.u8 	%r3768, [%rd2908+132];
	add.s32 	%r3769, %r3767, %r3768;
	ld.local.u8 	%r3770, [%rd2908+133];
	add.s32 	%r3771, %r3769, %r3770;
	ld.local.u8 	%r3772, [%rd2908+134];
	add.s32 	%r3773, %r3771, %r3772;
	ld.local.u8 	%r3774, [%rd2908+135];
	add.s32 	%r7281, %r3773, %r3774;
	add.s64 	%rd5269, %rd5269, 8;
$L__BB1_1066:
	setp.eq.s64 	%p981, %rd590, 0;
	@%p981 bra 	$L__BB1_1073;
	and.b64  	%rd593, %rd578, 3;
	setp.lt.u64 	%p982, %rd590, 4;
	@%p982 bra 	$L__BB1_1069;
	add.s64 	%rd2909, %rd35, %rd5269;
	ld.local.u8 	%r3776, [%rd2909+128];
	add.s32 	%r3777, %r7281, %r3776;
	ld.local.u8 	%r3778, [%rd2909+129];
	add.s32 	%r3779, %r3777, %r3778;
	ld.local.u8 	%r3780, [%rd2909+130];
	add.s32 	%r3781, %r3779, %r3780;
	ld.local.u8 	%r3782, [%rd2909+131];
	add.s32 	%r7281, %r3781, %r3782;
	add.s64 	%rd5269, %rd5269, 4;
$L__BB1_1069:
	setp.eq.s64 	%p983, %rd593, 0;
	@%p983 bra 	$L__BB1_1073;
	add.s64 	%rd596, %rd35, %rd5269;
	ld.local.u8 	%r3783, [%rd596+128];
	add.s32 	%r7281, %r7281, %r3783;
	setp.eq.s64 	%p984, %rd593, 1;
	@%p984 bra 	$L__BB1_1073;
	ld.local.u8 	%r3784, [%rd596+129];
	add.s32 	%r7281, %r7281, %r3784;
	setp.eq.s64 	%p985, %rd593, 2;
	@%p985 bra 	$L__BB1_1073;
	ld.local.u8 	%r3785, [%rd596+130];
	add.s32 	%r7281, %r7281, %r3785;
$L__BB1_1073:
	setp.eq.s32 	%p986, %r1846, 0;
	shr.u32 	%r3786, %r7281, 31;
	add.s32 	%r3787, %r7281, %r3786;
	and.b32  	%r3788, %r3787, -2;
	sub.s32 	%r679, %r7281, %r3788;
	@%p986 bra 	$L__BB1_1087;
	setp.lt.u64 	%p987, %rd48, 15;
	mov.b64 	%rd5279, 0;
	@%p987 bra 	$L__BB1_1077;
	mov.b64 	%rd5277, 0;
$L__BB1_1076:
	.pragma "nounroll";
	add.s64 	%rd2912, %rd35, %rd5277;
	mov.b16 	%rs1487, 0;
	st.local.u8 	[%rd2912+144], %rs1487;
	shl.b64 	%rd2913, %rd5277, 3;
	add.s64 	%rd2914, %rd32, %rd2913;
	ld.local.v2.f64 	{%fd3625, %fd3626}, [%rd2914];
	abs.f64 	%fd3627, %fd3625;
	mad.lo.s64 	%rd2915, %rd5277, 7, %rd2912;
	st.local.f64 	[%rd2915+176], %fd3627;
	st.local.u8 	[%rd2912+145], %rs1487;
	abs.f64 	%fd3628, %fd3626;
	st.local.f64 	[%rd2915+184], %fd3628;
	st.local.u8 	[%rd2912+146], %rs1487;
	ld.local.v2.f64 	{%fd3629, %fd3630}, [%rd2914+16];
	abs.f64 	%fd3631, %fd3629;
	st.local.f64 	[%rd2915+192], %fd3631;
	st.local.u8 	[%rd2912+147], %rs1487;
	abs.f64 	%fd3632, %fd3630;
	st.local.f64 	[%rd2915+200], %fd3632;
	st.local.u8 	[%rd2912+148], %rs1487;
	ld.local.v2.f64 	{%fd3633, %fd3634}, [%rd2914+32];
	abs.f64 	%fd3635, %fd3633;
	st.local.f64 	[%rd2915+208], %fd3635;
	st.local.u8 	[%rd2912+149], %rs1487;
	abs.f64 	%fd3636, %fd3634;
	st.local.f64 	[%rd2915+216], %fd3636;
	st.local.u8 	[%rd2912+150], %rs1487;
	ld.local.v2.f64 	{%fd3637, %fd3638}, [%rd2914+48];
	abs.f64 	%fd3639, %fd3637;
	st.local.f64 	[%rd2915+224], %fd3639;
	st.local.u8 	[%rd2912+151], %rs1487;
	abs.f64 	%fd3640, %fd3638;
	st.local.f64 	[%rd2915+232], %fd3640;
	st.local.u8 	[%rd2912+152], %rs1487;
	ld.local.v2.f64 	{%fd3641, %fd3642}, [%rd2914+64];
	abs.f64 	%fd3643, %fd3641;
	st.local.f64 	[%rd2915+240], %fd3643;
	st.local.u8 	[%rd2912+153], %rs1487;
	abs.f64 	%fd3644, %fd3642;
	st.local.f64 	[%rd2915+248], %fd3644;
	st.local.u8 	[%rd2912+154], %rs1487;
	ld.local.v2.f64 	{%fd3645, %fd3646}, [%rd2914+80];
	abs.f64 	%fd3647, %fd3645;
	st.local.f64 	[%rd2915+256], %fd3647;
	st.local.u8 	[%rd2912+155], %rs1487;
	abs.f64 	%fd3648, %fd3646;
	st.local.f64 	[%rd2915+264], %fd3648;
	st.local.u8 	[%rd2912+156], %rs1487;
	ld.local.v2.f64 	{%fd3649, %fd3650}, [%rd2914+96];
	abs.f64 	%fd3651, %fd3649;
	st.local.f64 	[%rd2915+272], %fd3651;
	st.local.u8 	[%rd2912+157], %rs1487;
	abs.f64 	%fd3652, %fd3650;
	st.local.f64 	[%rd2915+280], %fd3652;
	st.local.u8 	[%rd2912+158], %rs1487;
	ld.local.v2.f64 	{%fd3653, %fd3654}, [%rd2914+112];
	abs.f64 	%fd3655, %fd3653;
	st.local.f64 	[%rd2915+288], %fd3655;
	st.local.u8 	[%rd2912+159], %rs1487;
	abs.f64 	%fd3656, %fd3654;
	st.local.f64 	[%rd2915+296], %fd3656;
	add.s64 	%rd5277, %rd5277, 16;
	setp.ne.s64 	%p988, %rd5277, %rd54;
	mov.u64 	%rd5279, %rd54;
	@%p988 bra 	$L__BB1_1076;
$L__BB1_1077:
	setp.eq.s32 	%p989, %r25, 0;
	@%p989 bra 	$L__BB1_1087;
	setp.lt.u64 	%p990, %rd49, 7;
	@%p990 bra 	$L__BB1_1080;
	add.s64 	%rd2916, %rd35, %rd5279;
	mov.b16 	%rs1488, 0;
	st.local.u8 	[%rd2916+144], %rs1488;
	shl.b64 	%rd2917, %rd5279, 3;
	add.s64 	%rd2918, %rd32, %rd2917;
	ld.local.f64 	%fd3657, [%rd2918];
	abs.f64 	%fd3658, %fd3657;
	mad.lo.s64 	%rd2919, %rd5279, 7, %rd2916;
	st.local.f64 	[%rd2919+176], %fd3658;
	st.local.u8 	[%rd2916+145], %rs1488;
	ld.local.f64 	%fd3659, [%rd2918+8];
	abs.f64 	%fd3660, %fd3659;
	st.local.f64 	[%rd2919+184], %fd3660;
	st.local.u8 	[%rd2916+146], %rs1488;
	ld.local.f64 	%fd3661, [%rd2918+16];
	abs.f64 	%fd3662, %fd3661;
	st.local.f64 	[%rd2919+192], %fd3662;
	st.local.u8 	[%rd2916+147], %rs1488;
	ld.local.f64 	%fd3663, [%rd2918+24];
	abs.f64 	%fd3664, %fd3663;
	st.local.f64 	[%rd2919+200], %fd3664;
	st.local.u8 	[%rd2916+148], %rs1488;
	ld.local.f64 	%fd3665, [%rd2918+32];
	abs.f64 	%fd3666, %fd3665;
	st.local.f64 	[%rd2919+208], %fd3666;
	st.local.u8 	[%rd2916+149], %rs1488;
	ld.local.f64 	%fd3667, [%rd2918+40];
	abs.f64 	%fd3668, %fd3667;
	st.local.f64 	[%rd2919+216], %fd3668;
	st.local.u8 	[%rd2916+150], %rs1488;
	ld.local.f64 	%fd3669, [%rd2918+48];
	abs.f64 	%fd3670, %fd3669;
	st.local.f64 	[%rd2919+224], %fd3670;
	st.local.u8 	[%rd2916+151], %rs1488;
	ld.local.f64 	%fd3671, [%rd2918+56];
	abs.f64 	%fd3672, %fd3671;
	st.local.f64 	[%rd2919+232], %fd3672;
	add.s64 	%rd5279, %rd5279, 8;
$L__BB1_1080:
	setp.eq.s64 	%p991, %rd55, 0;
	@%p991 bra 	$L__BB1_1087;
	setp.lt.u64 	%p992, %rd50, 3;
	@%p992 bra 	$L__BB1_1083;
	add.s64 	%rd2920, %rd35, %rd5279;
	mov.b16 	%rs1489, 0;
	st.local.u8 	[%rd2920+144], %rs1489;
	shl.b64 	%rd2921, %rd5279, 3;
	add.s64 	%rd2922, %rd32, %rd2921;
	ld.local.f64 	%fd3673, [%rd2922];
	abs.f64 	%fd3674, %fd3673;
	mad.lo.s64 	%rd2923, %rd5279, 7, %rd2920;
	st.local.f64 	[%rd2923+176], %fd3674;
	st.local.u8 	[%rd2920+145], %rs1489;
	ld.local.f64 	%fd3675, [%rd2922+8];
	abs.f64 	%fd3676, %fd3675;
	st.local.f64 	[%rd2923+184], %fd3676;
	st.local.u8 	[%rd2920+146], %rs1489;
	ld.local.f64 	%fd3677, [%rd2922+16];
	abs.f64 	%fd3678, %fd3677;
	st.local.f64 	[%rd2923+192], %fd3678;
	st.local.u8 	[%rd2920+147], %rs1489;
	ld.local.f64 	%fd3679, [%rd2922+24];
	abs.f64 	%fd3680, %fd3679;
	st.local.f64 	[%rd2923+200], %fd3680;
	add.s64 	%rd5279, %rd5279, 4;
$L__BB1_1083:
	setp.eq.s64 	%p993, %rd56, 0;
	@%p993 bra 	$L__BB1_1087;
	setp.eq.s64 	%p994, %rd56, 1;
	add.s64 	%rd604, %rd35, %rd5279;
	mov.b16 	%rs1490, 0;
	st.local.u8 	[%rd604+144], %rs1490;
	shl.b64 	%rd2924, %rd5279, 3;
	add.s64 	%rd605, %rd32, %rd2924;
	ld.local.f64 	%fd3681, [%rd605];
	abs.f64 	%fd3682, %fd3681;
	mad.lo.s64 	%rd606, %rd5279, 7, %rd604;
	st.local.f64 	[%rd606+176], %fd3682;
	@%p994 bra 	$L__BB1_1087;
	setp.eq.s64 	%p995, %rd56, 2;
	mov.b16 	%rs1491, 0;
	st.local.u8 	[%rd604+145], %rs1491;
	ld.local.f64 	%fd3683, [%rd605+8];
	abs.f64 	%fd3684, %fd3683;
	st.local.f64 	[%rd606+184], %fd3684;
	@%p995 bra 	$L__BB1_1087;
	mov.b16 	%rs1492, 0;
	st.local.u8 	[%rd604+146], %rs1492;
	ld.local.f64 	%fd3685, [%rd605+16];
	abs.f64 	%fd3686, %fd3685;
	st.local.f64 	[%rd606+192], %fd3686;
$L__BB1_1087:
	setp.ne.s32 	%p996, %r1849, 1;
	mov.f64 	%fd7819, 0d3FF0000000000000;
	@%p996 bra 	$L__BB1_1105;
	mov.f64 	%fd7701, 0d3FF0000000000000;
	@%p986 bra 	$L__BB1_1104;
	setp.eq.s64 	%p998, %rd48, 0;
	mov.f64 	%fd7697, 0d3FF0000000000000;
	mov.b64 	%rd5282, 0;
	@%p998 bra 	$L__BB1_1098;
	mov.f64 	%fd7697, 0d3FF0000000000000;
	mov.b64 	%rd5281, 0;
$L__BB1_1091:
	shl.b64 	%rd2927, %rd5281, 3;
	add.s64 	%rd608, %rd35, %rd2927;
	ld.local.f64 	%fd504, [%rd608+176];
	neg.f64 	%fd3692, %fd504;
	fma.rn.f64 	%fd3693, %fd504, 0dBFF71547652B82FE, 0d4338000000000000;
	{
	.reg .b32 %temp; 
	mov.b64 	{%r680, %temp}, %fd3693;
	}
	mov.f64 	%fd3694, 0dC338000000000000;
	add.rn.f64 	%fd3695, %fd3693, %fd3694;
	fma.rn.f64 	%fd3696, %fd3695, 0dBFE62E42FEFA39EF, %fd3692;
	fma.rn.f64 	%fd3697, %fd3695, 0dBC7ABC9E3B39803F, %fd3696;
	fma.rn.f64 	%fd3698, %fd3697, 0d3E5ADE1569CE2BDF, 0d3E928AF3FCA213EA;
	fma.rn.f64 	%fd3699, %fd3698, %fd3697, 0d3EC71DEE62401315;
	fma.rn.f64 	%fd3700, %fd3699, %fd3697, 0d3EFA01997C89EB71;
	fma.rn.f64 	%fd3701, %fd3700, %fd3697, 0d3F2A01A014761F65;
	fma.rn.f64 	%fd3702, %fd3701, %fd3697, 0d3F56C16C1852B7AF;
	fma.rn.f64 	%fd3703, %fd3702, %fd3697, 0d3F81111111122322;
	fma.rn.f64 	%fd3704, %fd3703, %fd3697, 0d3FA55555555502A1;
	fma.rn.f64 	%fd3705, %fd3704, %fd3697, 0d3FC5555555555511;
	fma.rn.f64 	%fd3706, %fd3705, %fd3697, 0d3FE000000000000B;
	fma.rn.f64 	%fd3707, %fd3706, %fd3697, 0d3FF0000000000000;
	fma.rn.f64 	%fd3708, %fd3707, %fd3697, 0d3FF0000000000000;
	{
	.reg .b32 %temp; 
	mov.b64 	{%r681, %temp}, %fd3708;
	}
	{
	.reg .b32 %temp; 
	mov.b64 	{%temp, %r682}, %fd3708;
	}
	shl.b32 	%r3789, %r680, 20;
	add.s32 	%r3790, %r3789, %r682;
	mov.b64 	%fd7695, {%r681, %r3790};
	{
	.reg .b32 %temp; 
	mov.b64 	{%temp, %r3791}, %fd3692;
	}
	mov.b32 	%f153, %r3791;
	abs.f32 	%f39, %f153;
	setp.lt.f32 	%p999, %f39, 0f4086232B;
	@%p999 bra 	$L__BB1_1094;
	setp.gt.f64 	%p1000, %fd504, 0d0000000000000000;
	mov.f64 	%fd3709, 0d7FF0000000000000;
	sub.f64 	%fd3710, %fd3709, %fd504;
	selp.f64 	%fd7695, 0d0000000000000000, %fd3710, %p1000;
	setp.geu.f32 	%p1001, %f39, 0f40874800;
	@%p1001 bra 	$L__BB1_1094;
	shr.u32 	%r3792, %r680, 31;
	add.s32 	%r3793, %r680, %r3792;
	shr.s32 	%r3794, %r3793, 1;
	shl.b32 	%r3795, %r3794, 20;
	add.s32 	%r3796, %r682, %r3795;
	mov.b64 	%fd3711, {%r681, %r3796};
	sub.s32 	%r3797, %r680, %r3794;
	shl.b32 	%r3798, %r3797, 20;
	add.s32 	%r3799, %r3798, 1072693248;
	mov.b32 	%r3800, 0;
	mov.b64 	%fd3712, {%r3800, %r3799};
	mul.f64 	%fd7695, %fd3712, %fd3711;
$L__BB1_1094:
	add.f64 	%fd3713, %fd7695, %fd7695;
	add.f64 	%fd3714, %fd7695, 0d3FF0000000000000;
	div.rn.f64 	%fd3715, %fd3713, %fd3714;
	mov.f64 	%fd3716, 0d3FF0000000000000;
	sub.f64 	%fd3717, %fd3716, %fd3715;
	mul.f64 	%fd509, %fd7697, %fd3717;
	ld.local.f64 	%fd510, [%rd608+184];
	neg.f64 	%fd3718, %fd510;
	fma.rn.f64 	%fd3719, %fd510, 0dBFF71547652B82FE, 0d4338000000000000;
	{
	.reg .b32 %temp; 
	mov.b64 	{%r683, %temp}, %fd3719;
	}
	mov.f64 	%fd3720, 0dC338000000000000;
	add.rn.f64 	%fd3721, %fd3719, %fd3720;
	fma.rn.f64 	%fd3722, %fd3721, 0dBFE62E42FEFA39EF, %fd3718;
	fma.rn.f64 	%fd3723, %fd3721, 0dBC7ABC9E3B39803F, %fd3722;
	fma.rn.f64 	%fd3724, %fd3723, 0d3E5ADE1569CE2BDF, 0d3E928AF3FCA213EA;
	fma.rn.f64 	%fd3725, %fd3724, %fd3723, 0d3EC71DEE62401315;
	fma.rn.f64 	%fd3726, %fd3725, %fd3723, 0d3EFA01997C89EB71;
	fma.rn.f64 	%fd3727, %fd3726, %fd3723, 0d3F2A01A014761F65;
	fma.rn.f64 	%fd3728, %fd3727, %fd3723, 0d3F56C16C1852B7AF;
	fma.rn.f64 	%fd3729, %fd3728, %fd3723, 0d3F81111111122322;
	fma.rn.f64 	%fd3730, %fd3729, %fd3723, 0d3FA55555555502A1;
	fma.rn.f64 	%fd3731, %fd3730, %fd3723, 0d3FC5555555555511;
	fma.rn.f64 	%fd3732, %fd3731, %fd3723, 0d3FE000000000000B;
	fma.rn.f64 	%fd3733, %fd3732, %fd3723, 0d3FF0000000000000;
	fma.rn.f64 	%fd3734, %fd3733, %fd3723, 0d3FF0000000000000;
	{
	.reg .b32 %temp; 
	mov.b64 	{%r684, %temp}, %fd3734;
	}
	{
	.reg .b32 %temp; 
	mov.b64 	{%temp, %r685}, %fd3734;
	}
	shl.b32 	%r3801, %r683, 20;
	add.s32 	%r3802, %r3801, %r685;
	mov.b64 	%fd7696, {%r684, %r3802};
	{
	.reg .b32 %temp; 
	mov.b64 	{%temp, %r3803}, %fd3718;
	}
	mov.b32 	%f154, %r3803;
	abs.f32 	%f40, %f154;
	setp.lt.f32 	%p1002, %f40, 0f4086232B;
	@%p1002 bra 	$L__BB1_1097;
	setp.gt.f64 	%p1003, %fd510, 0d0000000000000000;
	mov.f64 	%fd3735, 0d7FF0000000000000;
	sub.f64 	%fd3736, %fd3735, %fd510;
	selp.f64 	%fd7696, 0d0000000000000000, %fd3736, %p1003;
	setp.geu.f32 	%p1004, %f40, 0f40874800;
	@%p1004 bra 	$L__BB1_1097;
	shr.u32 	%r3804, %r683, 31;
	add.s32 	%r3805, %r683, %r3804;
	shr.s32 	%r3806, %r3805, 1;
	shl.b32 	%r3807, %r3806, 20;
	add.s32 	%r3808, %r685, %r3807;
	mov.b64 	%fd3737, {%r684, %r3808};
	sub.s32 	%r3809, %r683, %r3806;
	shl.b32 	%r3810, %r3809, 20;
	add.s32 	%r3811, %r3810, 1072693248;
	mov.b32 	%r3812, 0;
	mov.b64 	%fd3738, {%r3812, %r3811};
	mul.f64 	%fd7696, %fd3738, %fd3737;
$L__BB1_1097:
	add.f64 	%fd3739, %fd7696, %fd7696;
	add.f64 	%fd3740, %fd7696, 0d3FF0000000000000;
	div.rn.f64 	%fd3741, %fd3739, %fd3740;
	mov.f64 	%fd3742, 0d3FF0000000000000;
	sub.f64 	%fd3743, %fd3742, %fd3741;
	mul.f64 	%fd7697, %fd509, %fd3743;
	add.s64 	%rd5281, %rd5281, 2;
	and.b64  	%rd5282, %rd42, -2;
	setp.ne.s64 	%p1005, %rd5281, %rd5282;
	@%p1005 bra 	$L__BB1_1091;
$L__BB1_1098:
	setp.eq.s32 	%p1006, %r34, 0;
	@%p1006 bra 	$L__BB1_1103;
	shl.b64 	%rd2928, %rd5282, 3;
	add.s64 	%rd2929, %rd35, %rd2928;
	ld.local.f64 	%fd518, [%rd2929+176];
	neg.f64 	%fd3744, %fd518;
	fma.rn.f64 	%fd3745, %fd518, 0dBFF71547652B82FE, 0d4338000000000000;
	{
	.reg .b32 %temp; 
	mov.b64 	{%r686, %temp}, %fd3745;
	}
	mov.f64 	%fd3746, 0dC338000000000000;
	add.rn.f64 	%fd3747, %fd3745, %fd3746;
	fma.rn.f64 	%fd3748, %fd3747, 0dBFE62E42FEFA39EF, %fd3744;
	fma.rn.f64 	%fd3749, %fd3747, 0dBC7ABC9E3B39803F, %fd3748;
	fma.rn.f64 	%fd3750, %fd3749, 0d3E5ADE1569CE2BDF, 0d3E928AF3FCA213EA;
	fma.rn.f64 	%fd3751, %fd3750, %fd3749, 0d3EC71DEE62401315;
	fma.rn.f64 	%fd3752, %fd3751, %fd3749, 0d3EFA01997C89EB71;
	fma.rn.f64 	%fd3753, %fd3752, %fd3749, 0d3F2A01A014761F65;
	fma.rn.f64 	%fd3754, %fd3753, %fd3749, 0d3F56C16C1852B7AF;
	fma.rn.f64 	%fd3755, %fd3754, %fd3749, 0d3F81111111122322;
	fma.rn.f64 	%fd3756, %fd3755, %fd3749, 0d3FA55555555502A1;
	fma.rn.f64 	%fd3757, %fd3756, %fd3749, 0d3FC5555555555511;
	fma.rn.f64 	%fd3758, %fd3757, %fd3749, 0d3FE000000000000B;
	fma.rn.f64 	%fd3759, %fd3758, %fd3749, 0d3FF0000000000000;
	fma.rn.f64 	%fd3760, %fd3759, %fd3749, 0d3FF0000000000000;
	{
	.reg .b32 %temp; 
	mov.b64 	{%r687, %temp}, %fd3760;
	}
	{
	.reg .b32 %temp; 
	mov.b64 	{%temp, %r688}, %fd3760;
	}
	shl.b32 	%r3813, %r686, 20;
	add.s32 	%r3814, %r3813, %r688;
	mov.b64 	%fd7699, {%r687, %r3814};
	{
	.reg .b32 %temp; 
	mov.b64 	{%temp, %r3815}, %fd3744;
	}
	mov.b32 	%f155, %r3815;
	abs.f32 	%f41, %f155;
	setp.lt.f32 	%p1007, %f41, 0f4086232B;
	@%p1007 bra 	$L__BB1_1102;
	setp.gt.f64 	%p1008, %fd518, 0d0000000000000000;
	mov.f64 	%fd3761, 0d7FF0000000000000;
	sub.f64 	%fd3762, %fd3761, %fd518;
	selp.f64 	%fd7699, 0d0000000000000000, %fd3762, %p1008;
	setp.geu.f32 	%p1009, %f41, 0f40874800;
	@%p1009 bra 	$L__BB1_1102;
	shr.u32 	%r3816, %r686, 31;
	add.s32 	%r3817, %r686, %r3816;
	shr.s32 	%r3818, %r3817, 1;
	shl.b32 	%r3819, %r3818, 20;
	add.s32 	%r3820, %r688, %r3819;
	mov.b64 	%fd3763, {%r687, %r3820};
	sub.s32 	%r3821, %r686, %r3818;
	shl.b32 	%r3822, %r3821, 20;
	add.s32 	%r3823, %r3822, 1072693248;
	mov.b32 	%r3824, 0;
	mov.b64 	%fd3764, {%r3824, %r3823};
	mul.f64 	%fd7699, %fd3764, %fd3763;
$L__BB1_1102:
	add.f64 	%fd3765, %fd7699, %fd7699;
	add.f64 	%fd3766, %fd7699, 0d3FF0000000000000;
	div.rn.f64 	%fd3767, %fd3765, %fd3766;
	mov.f64 	%fd3768, 0d3FF0000000000000;
	sub.f64 	%fd3769, %fd3768, %fd3767;
	mul.f64 	%fd7697, %fd7697, %fd3769;
$L__BB1_1103:
	add.f64 	%fd3770, %fd7697, 0d3FF0000000000000;
	mul.f64 	%fd7701, %fd3770, 0d3FE0000000000000;
$L__BB1_1104:
	and.b32  	%r3825, %r679, 255;
	setp.eq.s32 	%p1010, %r3825, 0;
	mov.f64 	%fd3771, 0d3FF0000000000000;
	sub.f64 	%fd3772, %fd3771, %fd7701;
	selp.f64 	%fd7819, %fd7701, %fd3772, %p1010;
$L__BB1_1105:
	mov.f64 	%fd7708, 0d0000000000000000;
	@%p986 bra 	$L__BB1_1120;
	mov.f64 	%fd7708, 0d0000000000000000;
	mov.b64 	%rd5283, 0;
$L__BB1_1107:
	shl.b64 	%rd2931, %rd5283, 3;
	add.s64 	%rd2932, %rd35, %rd2931;
	ld.local.f64 	%fd530, [%rd2932+176];
	neg.f64 	%fd531, %fd530;
	setp.lt.f64 	%p1012, %fd530, 0dC049000000000000;
	mov.f64 	%fd7707, %fd531;
	@%p1012 bra 	$L__BB1_1119;
	setp.gt.f64 	%p1013, %fd530, 0d4049000000000000;
	mov.f64 	%fd7707, 0d0000000000000000;
	@%p1013 bra 	$L__BB1_1119;
	fma.rn.f64 	%fd3776, %fd531, 0d3FF71547652B82FE, 0d4338000000000000;
	{
	.reg .b32 %temp; 
	mov.b64 	{%r689, %temp}, %fd3776;
	}
	mov.f64 	%fd3777, 0dC338000000000000;
	add.rn.f64 	%fd3778, %fd3776, %fd3777;
	fma.rn.f64 	%fd3779, %fd3778, 0dBFE62E42FEFA39EF, %fd531;
	fma.rn.f64 	%fd3780, %fd3778, 0dBC7ABC9E3B39803F, %fd3779;
	fma.rn.f64 	%fd3781, %fd3780, 0d3E5ADE1569CE2BDF, 0d3E928AF3FCA213EA;
	fma.rn.f64 	%fd3782, %fd3781, %fd3780, 0d3EC71DEE62401315;
	fma.rn.f64 	%fd3783, %fd3782, %fd3780, 0d3EFA01997C89EB71;
	fma.rn.f64 	%fd3784, %fd3783, %fd3780, 0d3F2A01A014761F65;
	fma.rn.f64 	%fd3785, %fd3784, %fd3780, 0d3F56C16C1852B7AF;
	fma.rn.f64 	%fd3786, %fd3785, %fd3780, 0d3F81111111122322;
	fma.rn.f64 	%fd3787, %fd3786, %fd3780, 0d3FA55555555502A1;
	fma.rn.f64 	%fd3788, %fd3787, %fd3780, 0d3FC5555555555511;
	fma.rn.f64 	%fd3789, %fd3788, %fd3780, 0d3FE000000000000B;
	fma.rn.f64 	%fd3790, %fd3789, %fd3780, 0d3FF0000000000000;
	fma.rn.f64 	%fd3791, %fd3790, %fd3780, 0d3FF0000000000000;
	{
	.reg .b32 %temp; 
	mov.b64 	{%r690, %temp}, %fd3791;
	}
	{
	.reg .b32 %temp; 
	mov.b64 	{%temp, %r691}, %fd3791;
	}
	shl.b32 	%r3826, %r689, 20;
	add.s32 	%r3827, %r3826, %r691;
	mov.b64 	%fd7704, {%r690, %r3827};
	{
	.reg .b32 %temp; 
	mov.b64 	{%temp, %r3828}, %fd531;
	}
	mov.b32 	%f156, %r3828;
	abs.f32 	%f42, %f156;
	setp.lt.f32 	%p1014, %f42, 0f4086232B;
	@%p1014 bra 	$L__BB1_1112;
	setp.gt.f64 	%p1015, %fd530, 0d0000000000000000;
	mov.f64 	%fd3792, 0d7FF0000000000000;
	sub.f64 	%fd3793, %fd3792, %fd530;
	selp.f64 	%fd7704, 0d0000000000000000, %fd3793, %p1015;
	setp.geu.f32 	%p1016, %f42, 0f40874800;
	@%p1016 bra 	$L__BB1_1112;
	shr.u32 	%r3829, %r689, 31;
	add.s32 	%r3830, %r689, %r3829;
	shr.s32 	%r3831, %r3830, 1;
	shl.b32 	%r3832, %r3831, 20;
	add.s32 	%r3833, %r691, %r3832;
	mov.b64 	%fd3794, {%r690, %r3833};
	sub.s32 	%r3834, %r689, %r3831;
	shl.b32 	%r3835, %r3834, 20;
	add.s32 	%r3836, %r3835, 1072693248;
	mov.b32 	%r3837, 0;
	mov.b64 	%fd3795, {%r3837, %r3836};
	mul.f64 	%fd7704, %fd3795, %fd3794;
$L__BB1_1112:
	add.f64 	%fd7705, %fd7704, 0d3FF0000000000000;
	{
	.reg .b32 %temp; 
	mov.b64 	{%temp, %r7282}, %fd7705;
	}
	{
	.reg .b32 %temp; 
	mov.b64 	{%r7283, %temp}, %fd7705;
	}
	setp.gt.s32 	%p1017, %r7282, 1048575;
	mov.b32 	%r7284, -1023;
	@%p1017 bra 	$L__BB1_1114;
	mul.f64 	%fd7705, %fd7705, 0d4350000000000000;
	{
	.reg .b32 %temp; 
	mov.b64 	{%temp, %r7282}, %fd7705;
	}
	{
	.reg .b32 %temp; 
	mov.b64 	{%r7283, %temp}, %fd7705;
	}
	mov.b32 	%r7284, -1077;
$L__BB1_1114:
	add.s32 	%r3840, %r7282, -1;
	setp.gt.u32 	%p1018, %r3840, 2146435070;
	@%p1018 bra 	$L__BB1_1118;
	shr.u32 	%r3843, %r7282, 20;
	add.s32 	%r7285, %r7284, %r3843;
	and.b32  	%r3844, %r7282, 1048575;
	or.b32  	%r3845, %r3844, 1072693248;
	mov.b64 	%fd7706, {%r7283, %r3845};
	setp.lt.u32 	%p1020, %r3845, 1073127583;
	@%p1020 bra 	$L__BB1_1117;
	{
	.reg .b32 %temp; 
	mov.b64 	{%r3846, %temp}, %fd7706;
	}
	{
	.reg .b32 %temp; 
	mov.b64 	{%temp, %r3847}, %fd7706;
	}
	add.s32 	%r3848, %r3847, -1048576;
	mov.b64 	%fd7706, {%r3846, %r3848};
	add.s32 	%r7285, %r7285, 1;
$L__BB1_1117:
	add.f64 	%fd3797, %fd7706, 0dBFF0000000000000;
	add.f64 	%fd3798, %fd7706, 0d3FF0000000000000;
	rcp.approx.ftz.f64 	%fd3799, %fd3798;
	neg.f64 	%fd3800, %fd3798;
	fma.rn.f64 	%fd3801, %fd3800, %fd3799, 0d3FF0000000000000;
	fma.rn.f64 	%fd3802, %fd3801, %fd3801, %fd3801;
	fma.rn.f64 	%fd3803, %fd3802, %fd3799, %fd3799;
	mul.f64 	%fd3804, %fd3797, %fd3803;
	fma.rn.f64 	%fd3805, %fd3797, %fd3803, %fd3804;
	mul.f64 	%fd3806, %fd3805, %fd3805;
	fma.rn.f64 	%fd3807, %fd3806, 0d3EB1380B3AE80F1E, 0d3ED0EE258B7A8B04;
	fma.rn.f64 	%fd3808, %fd3807, %fd3806, 0d3EF3B2669F02676F;
	fma.rn.f64 	%fd3809, %fd3808, %fd3806, 0d3F1745CBA9AB0956;
	fma.rn.f64 	%fd3810, %fd3809, %fd3806, 0d3F3C71C72D1B5154;
	fma.rn.f64 	%fd3811, %fd3810, %fd3806, 0d3F624924923BE72D;
	fma.rn.f64 	%fd3812, %fd3811, %fd3806, 0d3F8999999999A3C4;
	fma.rn.f64 	%fd3813, %fd3812, %fd3806, 0d3FB5555555555554;
	sub.f64 	%fd3814, %fd3797, %fd3805;
	add.f64 	%fd3815, %fd3814, %fd3814;
	neg.f64 	%fd3816, %fd3805;
	fma.rn.f64 	%fd3817, %fd3816, %fd3797, %fd3815;
	mul.f64 	%fd3818, %fd3803, %fd3817;
	mul.f64 	%fd3819, %fd3806, %fd3813;
	fma.rn.f64 	%fd3820, %fd3819, %fd3805, %fd3818;
	xor.b32  	%r3849, %r7285, -2147483648;
	mov.b32 	%r3850, 1127219200;
	mov.b64 	%fd3821, {%r3849, %r3850};
	sub.f64 	%fd3822, %fd3821, %fd1;
	fma.rn.f64 	%fd3823, %fd3822, 0d3FE62E42FEFA39EF, %fd3805;
	fma.rn.f64 	%fd3824, %fd3822, 0dBFE62E42FEFA39EF, %fd3823;
	sub.f64 	%fd3825, %fd3824, %fd3805;
	sub.f64 	%fd3826, %fd3820, %fd3825;
	fma.rn.f64 	%fd3827, %fd3822, 0d3C7ABC9E3B39803F, %fd3826;
	add.f64 	%fd7707, %fd3823, %fd3827;
	bra.uni 	$L__BB1_1119;
$L__BB1_1118:
	fma.rn.f64 	%fd3796, %fd7705, 0d7FF0000000000000, 0d7FF0000000000000;
	{
	.reg .b32 %temp; 
	mov.b64 	{%temp, %r3841}, %fd7705;
	}
	and.b32  	%r3842, %r3841, 2147483647;
	setp.eq.s32 	%p1019, %r3842, 0;
	selp.f64 	%fd7707, 0dFFF0000000000000, %fd3796, %p1019;
$L__BB1_1119:
	add.f64 	%fd7708, %fd7708, %fd7707;
	add.s64 	%rd5283, %rd5283, 1;
	setp.ne.s64 	%p1021, %rd5283, %rd42;
	@%p1021 bra 	$L__BB1_1107;
$L__BB1_1120:
	add.u64 	%rd2933, %SP, 2336;
	add.s64 	%rd2934, %rd2933, 176;
	{ // callseq 6, 0
	.param .b64 param0;
	st.param.b64 	[param0], %rd2934;
	.param .b64 param1;
	st.param.b64 	[param1], %rd2933;
	.param .b64 param2;
	st.param.b64 	[param2], %rd42;
	call.uni 
	_Z16QuickSort_devicePdPmm, 
	(
	param0, 
	param1, 
	param2
	);
	} // callseq 6
	ld.local.f64 	%fd3828, [%rd45+-8];
	ld.local.f64 	%fd3829, [%rd35+176];
	sub.f64 	%fd3830, %fd3828, %fd3829;
	div.rn.f64 	%fd3831, %fd3830, %fd2;
	div.rn.f64 	%fd3832, %fd3829, %fd3831;
	add.f64 	%fd3833, %fd3832, 0dBFF0000000000000;
	mov.f64 	%fd3834, 0d3FE0000000000000;
	copysign.f64 	%fd3835, %fd3833, %fd3834;
	add.rz.f64 	%fd3836, %fd3833, %fd3835;
	cvt.rzi.f64.f64 	%fd3837, %fd3836;
	cvt.rzi.s32.f64 	%r3851, %fd3837;
	max.s32 	%r702, %r3851, 0;
	@%p986 bra 	$L__BB1_1134;
	setp.lt.u64 	%p1023, %rd48, 15;
	mov.b64 	%rd5286, 0;
	@%p1023 bra 	$L__BB1_1124;
	mov.b64 	%rd5284, 0;
$L__BB1_1123:
	.pragma "nounroll";
	shl.b64 	%rd2937, %rd5284, 3;
	add.s64 	%rd2938, %rd35, %rd2937;
	ld.local.u64 	%rd2939, [%rd2938];
	add.s64 	%rd2940, %rd35, %rd2939;
	ld.local.u8 	%rs1493, [%rd2940+128];
	mad.lo.s64 	%rd2941, %rd5284, -7, %rd2938;
	ld.local.u8 	%rs1494, [%rd2941+144];
	xor.b16  	%rs1495, %rs1494, %rs1493;
	st.local.u8 	[%rd2940+160], %rs1495;
	ld.local.u64 	%rd2942, [%rd2938+8];
	add.s64 	%rd2943, %rd35, %rd2942;
	ld.local.u8 	%rs1496, [%rd2943+128];
	ld.local.u8 	%rs1497, [%rd2941+145];
	xor.b16  	%rs1498, %rs1497, %rs1496;
	st.local.u8 	[%rd2943+160], %rs1498;
	ld.local.u64 	%rd2944, [%rd2938+16];
	add.s64 	%rd2945, %rd35, %rd2944;
	ld.local.u8 	%rs1499, [%rd2945+128];
	ld.local.u8 	%rs1500, [%rd2941+146];
	xor.b16  	%rs1501, %rs1500, %rs1499;
	st.local.u8 	[%rd2945+160], %rs1501;
	ld.local.u64 	%rd2946, [%rd2938+24];
	add.s64 	%rd2947, %rd35, %rd2946;
	ld.local.u8 	%rs1502, [%rd2947+128];
	ld.local.u8 	%rs1503, [%rd2941+147];
	xor.b16  	%rs1504, %rs1503, %rs1502;
	st.local.u8 	[%rd2947+160], %rs1504;
	ld.local.u64 	%rd2948, [%rd2938+32];
	add.s64 	%rd2949, %rd35, %rd2948;
	ld.local.u8 	%rs1505, [%rd2949+128];
	ld.local.u8 	%rs1506, [%rd2941+148];
	xor.b16  	%rs1507, %rs1506, %rs1505;
	st.local.u8 	[%rd2949+160], %rs1507;
	ld.local.u64 	%rd2950, [%rd2938+40];
	add.s64 	%rd2951, %rd35, %rd2950;
	ld.local.u8 	%rs1508, [%rd2951+128];
	ld.local.u8 	%rs1509, [%rd2941+149];
	xor.b16  	%rs1510, %rs1509, %rs1508;
	st.local.u8 	[%rd2951+160], %rs1510;
	ld.local.u64 	%rd2952, [%rd2938+48];
	add.s64 	%rd2953, %rd35, %rd2952;
	ld.local.u8 	%rs1511, [%rd2953+128];
	ld.local.u8 	%rs1512, [%rd2941+150];
	xor.b16  	%rs1513, %rs1512, %rs1511;
	st.local.u8 	[%rd2953+160], %rs1513;
	ld.local.u64 	%rd2954, [%rd2938+56];
	add.s64 	%rd2955, %rd35, %rd2954;
	ld.local.u8 	%rs1514, [%rd2955+128];
	ld.local.u8 	%rs1515, [%rd2941+151];
	xor.b16  	%rs1516, %rs1515, %rs1514;
	st.local.u8 	[%rd2955+160], %rs1516;
	ld.local.u64 	%rd2956, [%rd2938+64];
	add.s64 	%rd2957, %rd35, %rd2956;
	ld.local.u8 	%rs1517, [%rd2957+128];
	ld.local.u8 	%rs1518, [%rd2941+152];
	xor.b16  	%rs1519, %rs1518, %rs1517;
	st.local.u8 	[%rd2957+160], %rs1519;
	ld.local.u64 	%rd2958, [%rd2938+72];
	add.s64 	%rd2959, %rd35, %rd2958;
	ld.local.u8 	%rs1520, [%rd2959+128];
	ld.local.u8 	%rs1521, [%rd2941+153];
	xor.b16  	%rs1522, %rs1521, %rs1520;
	st.local.u8 	[%rd2959+160], %rs1522;
	ld.local.u64 	%rd2960, [%rd2938+80];
	add.s64 	%rd2961, %rd35, %rd2960;
	ld.local.u8 	%rs1523, [%rd2961+128];
	ld.local.u8 	%rs1524, [%rd2941+154];
	xor.b16  	%rs1525, %rs1524, %rs1523;
	st.local.u8 	[%rd2961+160], %rs1525;
	ld.local.u64 	%rd2962, [%rd2938+88];
	add.s64 	%rd2963, %rd35, %rd2962;
	ld.local.u8 	%rs1526, [%rd2963+128];
	ld.local.u8 	%rs1527, [%rd2941+155];
	xor.b16  	%rs1528, %rs1527, %rs1526;
	st.local.u8 	[%rd2963+160], %rs1528;
	ld.local.u64 	%rd2964, [%rd2938+96];
	add.s64 	%rd2965, %rd35, %rd2964;
	ld.local.u8 	%rs1529, [%rd2965+128];
	ld.local.u8 	%rs1530, [%rd2941+156];
	xor.b16  	%rs1531, %rs1530, %rs1529;
	st.local.u8 	[%rd2965+160], %rs1531;
	ld.local.u64 	%rd2966, [%rd2938+104];
	add.s64 	%rd2967, %rd35, %rd2966;
	ld.local.u8 	%rs1532, [%rd2967+128];
	ld.local.u8 	%rs1533, [%rd2941+157];
	xor.b16  	%rs1534, %rs1533, %rs1532;
	st.local.u8 	[%rd2967+160], %rs1534;
	ld.local.u64 	%rd2968, [%rd2938+112];
	add.s64 	%rd2969, %rd35, %rd2968;
	ld.local.u8 	%rs1535, [%rd2969+128];
	ld.local.u8 	%rs1536, [%rd2941+158];
	xor.b16  	%rs1537, %rs1536, %rs1535;
	st.local.u8 	[%rd2969+160], %rs1537;
	ld.local.u64 	%rd2970, [%rd2938+120];
	add.s64 	%rd2971, %rd35, %rd2970;
	ld.local.u8 	%rs1538, [%rd2971+128];
	ld.local.u8 	%rs1539, [%rd2941+159];
	xor.b16  	%rs1540, %rs1539, %rs1538;
	st.local.u8 	[%rd2971+160], %rs1540;
	add.s64 	%rd5284, %rd5284, 16;
	setp.ne.s64 	%p1024, %rd5284, %rd54;
	mov.u64 	%rd5286, %rd54;
	@%p1024 bra 	$L__BB1_1123;
$L__BB1_1124:
	setp.eq.s32 	%p1025, %r25, 0;
	@%p1025 bra 	$L__BB1_1134;
	setp.lt.u64 	%p1026, %rd49, 7;
	@%p1026 bra 	$L__BB1_1127;
	shl.b64 	%rd2972, %rd5286, 3;
	add.s64 	%rd2973, %rd35, %rd2972;
	ld.local.u64 	%rd2974, [%rd2973];
	add.s64 	%rd2975, %rd35, %rd2974;
	ld.local.u8 	%rs1541, [%rd2975+128];
	mad.lo.s64 	%rd2976, %rd5286, -7, %rd2973;
	ld.local.u8 	%rs1542, [%rd2976+144];
	xor.b16  	%rs1543, %rs1542, %rs1541;
	st.local.u8 	[%rd2975+160], %rs1543;
	ld.local.u64 	%rd2977, [%rd2973+8];
	add.s64 	%rd2978, %rd35, %rd2977;
	ld.local.u8 	%rs1544, [%rd2978+128];
	ld.local.u8 	%rs1545, [%rd2976+145];
	xor.b16  	%rs1546, %rs1545, %rs1544;
	st.local.u8 	[%rd2978+160], %rs1546;
	ld.local.u64 	%rd2979, [%rd2973+16];
	add.s64 	%rd2980, %rd35, %rd2979;
	ld.local.u8 	%rs1547, [%rd2980+128];
	ld.local.u8 	%rs1548, [%rd2976+146];
	xor.b16  	%rs1549, %rs1548, %rs1547;
	st.local.u8 	[%rd2980+160], %rs1549;
	ld.local.u64 	%rd2981, [%rd2973+24];
	add.s64 	%rd2982, %rd35, %rd2981;
	ld.local.u8 	%rs1550, [%rd2982+128];
	ld.local.u8 	%rs1551, [%rd2976+147];
	xor.b16  	%rs1552, %rs1551, %rs1550;
	st.local.u8 	[%rd2982+160], %rs1552;
	ld.local.u64 	%rd2983, [%rd2973+32];
	add.s64 	%rd2984, %rd35, %rd2983;
	ld.local.u8 	%rs1553, [%rd2984+128];
	ld.local.u8 	%rs1554, [%rd2976+148];
	xor.b16  	%rs1555, %rs1554, %rs1553;
	st.local.u8 	[%rd2984+160], %rs1555;
	ld.local.u64 	%rd2985, [%rd2973+40];
	add.s64 	%rd2986, %rd35, %rd2985;
	ld.local.u8 	%rs1556, [%rd2986+128];
	ld.local.u8 	%rs1557, [%rd2976+149];
	xor.b16  	%rs1558, %rs1557, %rs1556;
	st.local.u8 	[%rd2986+160], %rs1558;
	ld.local.u64 	%rd2987, [%rd2973+48];
	add.s64 	%rd2988, %rd35, %rd2987;
	ld.local.u8 	%rs1559, [%rd2988+128];
	ld.local.u8 	%rs1560, [%rd2976+150];
	xor.b16  	%rs1561, %rs1560, %rs1559;
	st.local.u8 	[%rd2988+160], %rs1561;
	ld.local.u64 	%rd2989, [%rd2973+56];
	add.s64 	%rd2990, %rd35, %rd2989;
	ld.local.u8 	%rs1562, [%rd2990+128];
	ld.local.u8 	%rs1563, [%rd2976+151];
	xor.b16  	%rs1564, %rs1563, %rs1562;
	st.local.u8 	[%rd2990+160], %rs1564;
	add.s64 	%rd5286, %rd5286, 8;
$L__BB1_1127:
	setp.eq.s64 	%p1027, %rd55, 0;
	@%p1027 bra 	$L__BB1_1134;
	setp.lt.u64 	%p1028, %rd50, 3;
	@%p1028 bra 	$L__BB1_1130;
	shl.b64 	%rd2991, %rd5286, 3;
	add.s64 	%rd2992, %rd35, %rd2991;
	ld.local.u64 	%rd2993, [%rd2992];
	add.s64 	%rd2994, %rd35, %rd2993;
	ld.local.u8 	%rs1565, [%rd2994+128];
	mad.lo.s64 	%rd2995, %rd5286, -7, %rd2992;
	ld.local.u8 	%rs1566, [%rd2995+144];
	xor.b16  	%rs1567, %rs1566, %rs1565;
	st.local.u8 	[%rd2994+160], %rs1567;
	ld.local.u64 	%rd2996, [%rd2992+8];
	add.s64 	%rd2997, %rd35, %rd2996;
	ld.local.u8 	%rs1568, [%rd2997+128];
	ld.local.u8 	%rs1569, [%rd2995+145];
	xor.b16  	%rs1570, %rs1569, %rs1568;
	st.local.u8 	[%rd2997+160], %rs1570;
	ld.local.u64 	%rd2998, [%rd2992+16];
	add.s64 	%rd2999, %rd35, %rd2998;
	ld.local.u8 	%rs1571, [%rd2999+128];
	ld.local.u8 	%rs1572, [%rd2995+146];
	xor.b16  	%rs1573, %rs1572, %rs1571;
	st.local.u8 	[%rd2999+160], %rs1573;
	ld.local.u64 	%rd3000, [%rd2992+24];
	add.s64 	%rd3001, %rd35, %rd3000;
	ld.local.u8 	%rs1574, [%rd3001+128];
	ld.local.u8 	%rs1575, [%rd2995+147];
	xor.b16  	%rs1576, %rs1575, %rs1574;
	st.local.u8 	[%rd3001+160], %rs1576;
	add.s64 	%rd5286, %rd5286, 4;
$L__BB1_1130:
	setp.eq.s64 	%p1029, %rd56, 0;
	@%p1029 bra 	$L__BB1_1134;
	setp.eq.s64 	%p1030, %rd56, 1;
	shl.b64 	%rd3002, %rd5286, 3;
	add.s64 	%rd621, %rd35, %rd3002;
	ld.local.u64 	%rd3003, [%rd621];
	add.s64 	%rd3004, %rd35, %rd3003;
	ld.local.u8 	%rs1577, [%rd3004+128];
	mad.lo.s64 	%rd622, %rd5286, -7, %rd621;
	ld.local.u8 	%rs1578, [%rd622+144];
	xor.b16  	%rs1579, %rs1578, %rs1577;
	st.local.u8 	[%rd3004+160], %rs1579;
	@%p1030 bra 	$L__BB1_1134;
	setp.eq.s64 	%p1031, %rd56, 2;
	ld.local.u64 	%rd3005, [%rd621+8];
	add.s64 	%rd3006, %rd35, %rd3005;
	ld.local.u8 	%rs1580, [%rd3006+128];
	ld.local.u8 	%rs1581, [%rd622+145];
	xor.b16  	%rs1582, %rs1581, %rs1580;
	st.local.u8 	[%rd3006+160], %rs1582;
	@%p1031 bra 	$L__BB1_1134;
	ld.local.u64 	%rd3007, [%rd621+16];
	add.s64 	%rd3008, %rd35, %rd3007;
	ld.local.u8 	%rs1583, [%rd3008+128];
	ld.local.u8 	%rs1584, [%rd622+146];
	xor.b16  	%rs1585, %rs1584, %rs1583;
	st.local.u8 	[%rd3008+160], %rs1585;
$L__BB1_1134:
	setp.ne.s32 	%p1032, %r1849, 0;
	and.b32  	%r703, %r679, 255;
	setp.ne.s32 	%p1033, %r703, 0;
	and.pred  	%p1034, %p1032, %p1033;
	@%p1034 bra 	$L__BB1_1167;
	setp.eq.s32 	%p1035, %r1846, 0;
	mov.f64 	%fd7718, %fd7708;
	@%p1035 bra 	$L__BB1_1163;
	mov.b64 	%rd5288, 0;
	mov.f64 	%fd7718, %fd7708;
$L__BB1_1137:
	add.s64 	%rd624, %rd35, %rd5288;
	ld.local.u8 	%rs1586, [%rd624+144];
	setp.ne.s16 	%p1036, %rs1586, 1;
	@%p1036 bra 	$L__BB1_1162;
	mad.lo.s64 	%rd3010, %rd5288, 7, %rd624;
	ld.local.f64 	%fd548, [%rd3010+176];
	setp.gt.f64 	%p1037, %fd548, 0d4049000000000000;
	mov.f64 	%fd7713, %fd548;
	@%p1037 bra 	$L__BB1_1150;
	setp.lt.f64 	%p1038, %fd548, 0dC049000000000000;
	mov.f64 	%fd7713, 0d0000000000000000;
	@%p1038 bra 	$L__BB1_1150;
	fma.rn.f64 	%fd3839, %fd548, 0d3FF71547652B82FE, 0d4338000000000000;
	{
	.reg .b32 %temp; 
	mov.b64 	{%r704, %temp}, %fd3839;
	}
	mov.f64 	%fd3840, 0dC338000000000000;
	add.rn.f64 	%fd3841, %fd3839, %fd3840;
	fma.rn.f64 	%fd3842, %fd3841, 0dBFE62E42FEFA39EF, %fd548;
	fma.rn.f64 	%fd3843, %fd3841, 0dBC7ABC9E3B39803F, %fd3842;
	fma.rn.f64 	%fd3844, %fd3843, 0d3E5ADE1569CE2BDF, 0d3E928AF3FCA213EA;
	fma.rn.f64 	%fd3845, %fd3844, %fd3843, 0d3EC71DEE62401315;
	fma.rn.f64 	%fd3846, %fd3845, %fd3843, 0d3EFA01997C89EB71;
	fma.rn.f64 	%fd3847, %fd3846, %fd3843, 0d3F2A01A014761F65;
	fma.rn.f64 	%fd3848, %fd3847, %fd3843, 0d3F56C16C1852B7AF;
	fma.rn.f64 	%fd3849, %fd3848, %fd3843, 0d3F81111111122322;
	fma.rn.f64 	%fd3850, %fd3849, %fd3843, 0d3FA55555555502A1;
	fma.rn.f64 	%fd3851, %fd3850, %fd3843, 0d3FC5555555555511;
	fma.rn.f64 	%fd3852, %fd3851, %fd3843, 0d3FE000000000000B;
	fma.rn.f64 	%fd3853, %fd3852, %fd3843, 0d3FF0000000000000;
	fma.rn.f64 	%fd3854, %fd3853, %fd3843, 0d3FF0000000000000;
	{
	.reg .b32 %temp; 
	mov.b64 	{%r705, %temp}, %fd3854;
	}
	{
	.reg .b32 %temp; 
	mov.b64 	{%temp, %r706}, %fd3854;
	}
	shl.b32 	%r3852, %r704, 20;
	add.s32 	%r3853, %r3852, %r706;
	mov.b64 	%fd7710, {%r705, %r3853};
	{
	.reg .b32 %temp; 
	mov.b64 	{%temp, %r3854}, %fd548;
	}
	mov.b32 	%f157, %r3854;
	abs.f32 	%f43, %f157;
	setp.lt.f32 	%p1039, %f43, 0f4086232B;
	@%p1039 bra 	$L__BB1_1143;
	setp.lt.f64 	%p1040, %fd548, 0d0000000000000000;
	add.f64 	%fd3855, %fd548, 0d7FF0000000000000;
	selp.f64 	%fd7710, 0d0000000000000000, %fd3855, %p1040;
	setp.geu.f32 	%p1041, %f43, 0f40874800;
	@%p1041 bra 	$L__BB1_1143;
	shr.u32 	%r3855, %r704, 31;
	add.s32 	%r3856, %r704, %r3855;
	shr.s32 	%r3857, %r3856, 1;
	shl.b32 	%r3858, %r3857, 20;
	add.s32 	%r3859, %r706, %r3858;
	mov.b64 	%fd3856, {%r705, %r3859};
	sub.s32 	%r3860, %r704, %r3857;
	shl.b32 	%r3861, %r3860, 20;
	add.s32 	%r3862, %r3861, 1072693248;
	mov.b32 	%r3863, 0;
	mov.b64 	%fd3857, {%r3863, %r3862};
	mul.f64 	%fd7710, %fd3857, %fd3856;
$L__BB1_1143:
	add.f64 	%fd7711, %fd7710, 0d3FF0000000000000;
	{
	.reg .b32 %temp; 
	mov.b64 	{%temp, %r7286}, %fd7711;
	}
	{
	.reg .b32 %temp; 
	mov.b64 	{%r7287, %temp}, %fd7711;
	}
	setp.gt.s32 	%p1042, %r7286, 1048575;
	mov.b32 	%r7288, -1023;
	@%p1042 bra 	$L__BB1_1145;
	mul.f64 	%fd7711, %fd7711, 0d4350000000000000;
	{
	.reg .b32 %temp; 
	mov.b64 	{%temp, %r7286}, %fd7711;
	}
	{
	.reg .b32 %temp; 
	mov.b64 	{%r7287, %temp}, %fd7711;
	}
	mov.b32 	%r7288, -1077;
$L__BB1_1145:
	add.s32 	%r3866, %r7286, -1;
	setp.gt.u32 	%p1043, %r3866, 2146435070;
	@%p1043 bra 	$L__BB1_1149;
	shr.u32 	%r3869, %r7286, 20;
	add.s32 	%r7289, %r7288, %r3869;
	and.b32  	%r3870, %r7286, 1048575;
	or.b32  	%r3871, %r3870, 1072693248;
	mov.b64 	%fd7712, {%r7287, %r3871};
	setp.lt.u32 	%p1045, %r3871, 1073127583;
	@%p1045 bra 	$L__BB1_1148;
	{
	.reg .b32 %temp; 
	mov.b64 	{%r3872, %temp}, %fd7712;
	}
	{
	.reg .b32 %temp; 
	mov.b64 	{%temp, %r3873}, %fd7712;
	}
	add.s32 	%r3874, %r3873, -1048576;
	mov.b64 	%fd7712, {%r3872, %r3874};
	add.s32 	%r7289, %r7289, 1;
$L__BB1_1148:
	add.f64 	%fd3859, %fd7712, 0dBFF0000000000000;
	add.f64 	%fd3860, %fd7712, 0d3FF0000000000000;
	rcp.approx.ftz.f64 	%fd3861, %fd3860;
	neg.f64 	%fd3862, %fd3860;
	fma.rn.f64 	%fd3863, %fd3862, %fd3861, 0d3FF0000000000000;
	fma.rn.f64 	%fd3864, %fd3863, %fd3863, %fd3863;
	fma.rn.f64 	%fd3865, %fd3864, %fd3861, %fd3861;
	mul.f64 	%fd3866, %fd3859, %fd3865;
	fma.rn.f64 	%fd3867, %fd3859, %fd3865, %fd3866;
	mul.f64 	%fd3868, %fd3867, %fd3867;
	fma.rn.f64 	%fd3869, %fd3868, 0d3EB1380B3AE80F1E, 0d3ED0EE258B7A8B04;
	fma.rn.f64 	%fd3870, %fd3869, %fd3868, 0d3EF3B2669F02676F;
	fma.rn.f64 	%fd3871, %fd3870, %fd3868, 0d3F1745CBA9AB0956;
	fma.rn.f64 	%fd3872, %fd3871, %fd3868, 0d3F3C71C72D1B5154;
	fma.rn.f64 	%fd3873, %fd3872, %fd3868, 0d3F624924923BE72D;
	fma.rn.f64 	%fd3874, %fd3873, %fd3868, 0d3F8999999999A3C4;
	fma.rn.f64 	%fd3875, %fd3874, %fd3868, 0d3FB5555555555554;
	sub.f64 	%fd3876, %fd3859, %fd3867;
	add.f64 	%fd3877, %fd3876, %fd3876;
	neg.f64 	%fd3878, %fd3867;
	fma.rn.f64 	%fd3879, %fd3878, %fd3859, %fd3877;
	mul.f64 	%fd3880, %fd3865, %fd3879;
	mul.f64 	%fd3881, %fd3868, %fd3875;
	fma.rn.f64 	%fd3882, %fd3881, %fd3867, %fd3880;
	xor.b32  	%r3875, %r7289, -2147483648;
	mov.b32 	%r3876, 1127219200;
	mov.b64 	%fd3883, {%r3875, %r3876};
	sub.f64 	%fd3884, %fd3883, %fd1;
	fma.rn.f64 	%fd3885, %fd3884, 0d3FE62E42FEFA39EF, %fd3867;
	fma.rn.f64 	%fd3886, %fd3884, 0dBFE62E42FEFA39EF, %fd3885;
	sub.f64 	%fd3887, %fd3886, %fd3867;
	sub.f64 	%fd3888, %fd3882, %fd3887;
	fma.rn.f64 	%fd3889, %fd3884, 0d3C7ABC9E3B39803F, %fd3888;
	add.f64 	%fd7713, %fd3885, %fd3889;
	bra.uni 	$L__BB1_1150;
$L__BB1_1149:
	fma.rn.f64 	%fd3858, %fd7711, 0d7FF0000000000000, 0d7FF0000000000000;
	{
	.reg .b32 %temp; 
	mov.b64 	{%temp, %r3867}, %fd7711;
	}
	and.b32  	%r3868, %r3867, 2147483647;
	setp.eq.s32 	%p1044, %r3868, 0;
	selp.f64 	%fd7713, 0dFFF0000000000000, %fd3858, %p1044;
$L__BB1_1150:
	setp.gt.f64 	%p1046, %fd548, 0d4049000000000000;
	neg.f64 	%fd562, %fd548;
	setp.lt.f64 	%p1047, %fd548, 0dC049000000000000;
	or.pred  	%p1048, %p1047, %p1046;
	selp.f64 	%fd7717, %fd562, 0d0000000000000000, %p1047;
	@%p1048 bra 	$L__BB1_1161;
	fma.rn.f64 	%fd3890, %fd562, 0d3FF71547652B82FE, 0d4338000000000000;
	{
	.reg .b32 %temp; 
	mov.b64 	{%r717, %temp}, %fd3890;
	}
	mov.f64 	%fd3891, 0dC338000000000000;
	add.rn.f64 	%fd3892, %fd3890, %fd3891;
	fma.rn.f64 	%fd3893, %fd3892, 0dBFE62E42FEFA39EF, %fd562;
	fma.rn.f64 	%fd3894, %fd3892, 0dBC7ABC9E3B39803F, %fd3893;
	fma.rn.f64 	%fd3895, %fd3894, 0d3E5ADE1569CE2BDF, 0d3E928AF3FCA213EA;
	fma.rn.f64 	%fd3896, %fd3895, %fd3894, 0d3EC71DEE62401315;
	fma.rn.f64 	%fd3897, %fd3896, %fd3894, 0d3EFA01997C89EB71;
	fma.rn.f64 	%fd3898, %fd3897, %fd3894, 0d3F2A01A014761F65;
	fma.rn.f64 	%fd3899, %fd3898, %fd3894, 0d3F56C16C1852B7AF;
	fma.rn.f64 	%fd3900, %fd3899, %fd3894, 0d3F81111111122322;
	fma.rn.f64 	%fd3901, %fd3900, %fd3894, 0d3FA55555555502A1;
	fma.rn.f64 	%fd3902, %fd3901, %fd3894, 0d3FC5555555555511;
	fma.rn.f64 	%fd3903, %fd3902, %fd3894, 0d3FE000000000000B;
	fma.rn.f64 	%fd3904, %fd3903, %fd3894, 0d3FF0000000000000;
	fma.rn.f64 	%fd3905, %fd3904, %fd3894, 0d3FF0000000000000;
	{
	.reg .b32 %temp; 
	mov.b64 	{%r718, %temp}, %fd3905;
	}
	{
	.reg .b32 %temp; 
	mov.b64 	{%temp, %r719}, %fd3905;
	}
	shl.b32 	%r3877, %r717, 20;
	add.s32 	%r3878, %r3877, %r719;
	mov.b64 	%fd7714, {%r718, %r3878};
	{
	.reg .b32 %temp; 
	mov.b64 	{%temp, %r3879}, %fd562;
	}
	mov.b32 	%f158, %r3879;
	abs.f32 	%f44, %f158;
	setp.lt.f32 	%p1049, %f44, 0f4086232B;
	@%p1049 bra 	$L__BB1_1154;
	setp.gt.f64 	%p1050, %fd548, 0d0000000000000000;
	mov.f64 	%fd3906, 0d7FF0000000000000;
	sub.f64 	%fd3907, %fd3906, %fd548;
	selp.f64 	%fd7714, 0d0000000000000000, %fd3907, %p1050;
	setp.geu.f32 	%p1051, %f44, 0f40874800;
	@%p1051 bra 	$L__BB1_1154;
	shr.u32 	%r3880, %r717, 31;
	add.s32 	%r3881, %r717, %r3880;
	shr.s32 	%r3882, %r3881, 1;
	shl.b32 	%r3883, %r3882, 20;
	add.s32 	%r3884, %r719, %r3883;
	mov.b64 	%fd3908, {%r718, %r3884};
	sub.s32 	%r3885, %r717, %r3882;
	shl.b32 	%r3886, %r3885, 20;
	add.s32 	%r3887, %r3886, 1072693248;
	mov.b32 	%r3888, 0;
	mov.b64 	%fd3909, {%r3888, %r3887};
	mul.f64 	%fd7714, %fd3909, %fd3908;
$L__BB1_1154:
	add.f64 	%fd7715, %fd7714, 0d3FF0000000000000;
	{
	.reg .b32 %temp; 
	mov.b64 	{%temp, %r7290}, %fd7715;
	}
	{
	.reg .b32 %temp; 
	mov.b64 	{%r7291, %temp}, %fd7715;
	}
	setp.gt.s32 	%p1052, %r7290, 1048575;
	mov.b32 	%r7292, -1023;
	@%p1052 bra 	$L__BB1_1156;
	mul.f64 	%fd7715, %fd7715, 0d4350000000000000;
	{
	.reg .b32 %temp; 
	mov.b64 	{%temp, %r7290}, %fd7715;
	}
	{
	.reg .b32 %temp; 
	mov.b64 	{%r7291, %temp}, %fd7715;
	}
	mov.b32 	%r7292, -1077;
$L__BB1_1156:
	add.s32 	%r3891, %r7290, -1;
	setp.gt.u32 	%p1053, %r3891, 2146435070;
	@%p1053 bra 	$L__BB1_1160;
	shr.u32 	%r3894, %r7290, 20;
	add.s32 	%r7293, %r7292, %r3894;
	and.b32  	%r3895, %r7290, 1048575;
	or.b32  	%r3896, %r3895, 1072693248;
	mov.b64 	%fd7716, {%r7291, %r3896};
	setp.lt.u32 	%p1055, %r3896, 1073127583;
	@%p1055 bra 	$L__BB1_1159;
	{
	.reg .b32 %temp; 
	mov.b64 	{%r3897, %temp}, %fd7716;
	}
	{
	.reg .b32 %temp; 
	mov.b64 	{%temp, %r3898}, %fd7716;
	}
	add.s32 	%r3899, %r3898, -1048576;
	mov.b64 	%fd7716, {%r3897, %r3899};
	add.s32 	%r7293, %r7293, 1;
$L__BB1_1159:
	add.f64 	%fd3911, %fd7716, 0dBFF0000000000000;
	add.f64 	%fd3912, %fd7716, 0d3FF0000000000000;
	rcp.approx.ftz.f64 	%fd3913, %fd3912;
	neg.f64 	%fd3914, %fd3912;
	fma.rn.f64 	%fd3915, %fd3914, %fd3913, 0d3FF0000000000000;
	fma.rn.f64 	%fd3916, %fd3915, %fd3915, %fd3915;
	fma.rn.f64 	%fd3917, %fd3916, %fd3913, %fd3913;
	mul.f64 	%fd3918, %fd3911, %fd3917;
	fma.rn.f64 	%fd3919, %fd3911, %fd3917, %fd3918;
	mul.f64 	%fd3920, %fd3919, %fd3919;
	fma.rn.f64 	%fd3921, %fd3920, 0d3EB1380B3AE80F1E, 0d3ED0EE258B7A8B04;
	fma.rn.f64 	%fd3922, %fd3921, %fd3920, 0d3EF3B2669F02676F;
	fma.rn.f64 	%fd3923, %fd3922, %fd3920, 0d3F1745CBA9AB0956;
	fma.rn.f64 	%fd3924, %fd3923, %fd3920, 0d3F3C71C72D1B5154;
	fma.rn.f64 	%fd3925, %fd3924, %fd3920, 0d3F624924923BE72D;
	fma.rn.f64 	%fd3926, %fd3925, %fd3920, 0d3F8999999999A3C4;
	fma.rn.f64 	%fd3927, %fd3926, %fd3920, 0d3FB5555555555554;
	sub.f64 	%fd3928, %fd3911, %fd3919;
	add.f64 	%fd3929, %fd3928, %fd3928;
	neg.f64 	%fd3930, %fd3919;
	fma.rn.f64 	%fd3931, %fd3930, %fd3911, %fd3929;
	mul.f64 	%fd3932, %fd3917, %fd3931;
	mul.f64 	%fd3933, %fd3920, %fd3927;
	fma.rn.f64 	%fd3934, %fd3933, %fd3919, %fd3932;
	xor.b32  	%r3900, %r7293, -2147483648;
	mov.b32 	%r3901, 1127219200;
	mov.b64 	%fd3935, {%r3900, %r3901};
	sub.f64 	%fd3936, %fd3935, %fd1;
	fma.rn.f64 	%fd3937, %fd3936, 0d3FE62E42FEFA39EF, %fd3919;
	fma.rn.f64 	%fd3938, %fd3936, 0dBFE62E42FEFA39EF, %fd3937;
	sub.f64 	%fd3939, %fd3938, %fd3919;
	sub.f64 	%fd3940, %fd3934, %fd3939;
	fma.rn.f64 	%fd3941, %fd3936, 0d3C7ABC9E3B39803F, %fd3940;
	add.f64 	%fd7717, %fd3937, %fd3941;
	bra.uni 	$L__BB1_1161;
$L__BB1_1160:
	fma.rn.f64 	%fd3910, %fd7715, 0d7FF0000000000000, 0d7FF0000000000000;
	{
	.reg .b32 %temp; 
	mov.b64 	{%temp, %r3892}, %fd7715;
	}
	and.b32  	%r3893, %r3892, 2147483647;
	setp.eq.s32 	%p1054, %r3893, 0;
	selp.f64 	%fd7717, 0dFFF0000000000000, %fd3910, %p1054;
$L__BB1_1161:
	sub.f64 	%fd3942, %fd7713, %fd7717;
	add.f64 	%fd7718, %fd7718, %fd3942;
$L__BB1_1162:
	add.s64 	%rd5288, %rd5288, 1;
	setp.ne.s64 	%p1056, %rd5288, %rd42;
	@%p1056 bra 	$L__BB1_1137;
$L__BB1_1163:
	neg.f64 	%fd3943, %fd7718;
	fma.rn.f64 	%fd3944, %fd7718, 0dBFF71547652B82FE, 0d4338000000000000;
	{
	.reg .b32 %temp; 
	mov.b64 	{%r730, %temp}, %fd3944;
	}
	mov.f64 	%fd3945, 0dC338000000000000;
	add.rn.f64 	%fd3946, %fd3944, %fd3945;
	fma.rn.f64 	%fd3947, %fd3946, 0dBFE62E42FEFA39EF, %fd3943;
	fma.rn.f64 	%fd3948, %fd3946, 0dBC7ABC9E3B39803F, %fd3947;
	fma.rn.f64 	%fd3949, %fd3948, 0d3E5ADE1569CE2BDF, 0d3E928AF3FCA213EA;
	fma.rn.f64 	%fd3950, %fd3949, %fd3948, 0d3EC71DEE62401315;
	fma.rn.f64 	%fd3951, %fd3950, %fd3948, 0d3EFA01997C89EB71;
	fma.rn.f64 	%fd3952, %fd3951, %fd3948, 0d3F2A01A014761F65;
	fma.rn.f64 	%fd3953, %fd3952, %fd3948, 0d3F56C16C1852B7AF;
	fma.rn.f64 	%fd3954, %fd3953, %fd3948, 0d3F81111111122322;
	fma.rn.f64 	%fd3955, %fd3954, %fd3948, 0d3FA55555555502A1;
	fma.rn.f64 	%fd3956, %fd3955, %fd3948, 0d3FC5555555555511;
	fma.rn.f64 	%fd3957, %fd3956, %fd3948, 0d3FE000000000000B;
	fma.rn.f64 	%fd3958, %fd3957, %fd3948, 0d3FF0000000000000;
	fma.rn.f64 	%fd3959, %fd3958, %fd3948, 0d3FF0000000000000;
	{
	.reg .b32 %temp; 
	mov.b64 	{%r731, %temp}, %fd3959;
	}
	{
	.reg .b32 %temp; 
	mov.b64 	{%temp, %r732}, %fd3959;
	}
	shl.b32 	%r3902, %r730, 20;
	add.s32 	%r3903, %r3902, %r732;
	mov.b64 	%fd7720, {%r731, %r3903};
	{
	.reg .b32 %temp; 
	mov.b64 	{%temp, %r3904}, %fd3943;
	}
	mov.b32 	%f159, %r3904;
	abs.f32 	%f45, %f159;
	setp.lt.f32 	%p1057, %f45, 0f4086232B;
	@%p1057 bra 	$L__BB1_1166;
	setp.gt.f64 	%p1058, %fd7718, 0d0000000000000000;
	mov.f64 	%fd3960, 0d7FF0000000000000;
	sub.f64 	%fd3961, %fd3960, %fd7718;
	selp.f64 	%fd7720, 0d0000000000000000, %fd3961, %p1058;
	setp.geu.f32 	%p1059, %f45, 0f40874800;
	@%p1059 bra 	$L__BB1_1166;
	shr.u32 	%r3905, %r730, 31;
	add.s32 	%r3906, %r730, %r3905;
	shr.s32 	%r3907, %r3906, 1;
	shl.b32 	%r3908, %r3907, 20;
	add.s32 	%r3909, %r732, %r3908;
	mov.b64 	%fd3962, {%r731, %r3909};
	sub.s32 	%r3910, %r730, %r3907;
	shl.b32 	%r3911, %r3910, 20;
	add.s32 	%r3912, %r3911, 1072693248;
	mov.b32 	%r3913, 0;
	mov.b64 	%fd3963, {%r3913, %r3912};
	mul.f64 	%fd7720, %fd3963, %fd3962;
$L__BB1_1166:
	sub.f64 	%fd7819, %fd7819, %fd7720;
$L__BB1_1167:
	setp.eq.s32 	%p1060, %r16, 0;
	@%p1060 bra 	$L__BB1_1193;
	mov.b64 	%rd5289, 0;
	bra.uni 	$L__BB1_1170;
$L__BB1_1169:
	add.s64 	%rd5289, %rd5289, 1;
	setp.eq.s64 	%p1078, %rd5289, %rd47;
	@%p1078 bra 	$L__BB1_1193;
$L__BB1_1170:
	mov.b64 	%rd5292, 0;
	mov.b16 	%rs3981, 0;
	@%p970 bra 	$L__BB1_1178;
	setp.lt.u64 	%p1062, %rd53, 12;
	mul.lo.s64 	%rd628, %rd5289, %rd42;
	mov.b16 	%rs3981, 0;
	mov.b64 	%rd5293, 0;
	@%p1062 bra 	$L__BB1_1174;
	mov.b16 	%rs3981, 0;
	mov.b64 	%rd5293, 0;
	mov.u64 	%rd5294, %rd5293;
$L__BB1_1173:
	add.s64 	%rd3016, %rd35, %rd5293;
	ld.local.v4.b32 	{%r3914, %r3915, %r3916, %r3917}, [%rd3016+160];
	bfe.u32 	%r3918, %r3917, 24, 8;
	cvt.u16.u32 	%rs1591, %r3918;
	bfe.u32 	%r3919, %r3917, 16, 8;
	cvt.u16.u32 	%rs1592, %r3919;
	bfe.u32 	%r3920, %r3917, 8, 8;
	cvt.u16.u32 	%rs1593, %r3920;
	bfe.u32 	%r3921, %r3917, 0, 8;
	cvt.u16.u32 	%rs1594, %r3921;
	bfe.u32 	%r3922, %r3916, 24, 8;
	cvt.u16.u32 	%rs1595, %r3922;
	bfe.u32 	%r3923, %r3916, 16, 8;
	cvt.u16.u32 	%rs1596, %r3923;
	bfe.u32 	%r3924, %r3916, 8, 8;
	cvt.u16.u32 	%rs1597, %r3924;
	bfe.u32 	%r3925, %r3916, 0, 8;
	cvt.u16.u32 	%rs1598, %r3925;
	bfe.u32 	%r3926, %r3915, 24, 8;
	cvt.u16.u32 	%rs1599, %r3926;
	bfe.u32 	%r3927, %r3915, 16, 8;
	cvt.u16.u32 	%rs1600, %r3927;
	bfe.u32 	%r3928, %r3915, 8, 8;
	cvt.u16.u32 	%rs1601, %r3928;
	bfe.u32 	%r3929, %r3915, 0, 8;
	cvt.u16.u32 	%rs1602, %r3929;
	bfe.u32 	%r3930, %r3914, 24, 8;
	cvt.u16.u32 	%rs1603, %r3930;
	bfe.u32 	%r3931, %r3914, 16, 8;
	cvt.u16.u32 	%rs1604, %r3931;
	bfe.u32 	%r3932, %r3914, 8, 8;
	cvt.u16.u32 	%rs1605, %r3932;
	bfe.u32 	%r3933, %r3914, 0, 8;
	cvt.u16.u32 	%rs1606, %r3933;
	add.s64 	%rd3017, %rd5293, %rd628;
	mov.u64 	%rd3018, d_H_const;
	add.s64 	%rd3019, %rd3018, %rd3017;
	ld.const.u8 	%rs1607, [%rd3019];
	ld.const.u8 	%rs1608, [%rd3019+1];
	ld.const.u8 	%rs1609, [%rd3019+2];
	ld.const.u8 	%rs1610, [%rd3019+3];
	mul.lo.s16 	%rs1611, %rs1607, %rs1606;
	mul.lo.s16 	%rs1612, %rs1608, %rs1605;
	mul.lo.s16 	%rs1613, %rs1609, %rs1604;
	mul.lo.s16 	%rs1614, %rs1610, %rs1603;
	xor.b16  	%rs1615, %rs1611, %rs3981;
	xor.b16  	%rs1616, %rs1615, %rs1612;
	xor.b16  	%rs1617, %rs1616, %rs1613;
	xor.b16  	%rs1618, %rs1617, %rs1614;
	ld.const.u8 	%rs1619, [%rd3019+4];
	ld.const.u8 	%rs1620, [%rd3019+5];
	ld.const.u8 	%rs1621, [%rd3019+6];
	ld.const.u8 	%rs1622, [%rd3019+7];
	mul.lo.s16 	%rs1623, %rs1619, %rs1602;
	mul.lo.s16 	%rs1624, %rs1620, %rs1601;
	mul.lo.s16 	%rs1625, %rs1621, %rs1600;
	mul.lo.s16 	%rs1626, %rs1622, %rs1599;
	xor.b16  	%rs1627, %rs1623, %rs1618;
	xor.b16  	%rs1628, %rs1627, %rs1624;
	xor.b16  	%rs1629, %rs1628, %rs1625;
	xor.b16  	%rs1630, %rs1629, %rs1626;
	ld.const.u8 	%rs1631, [%rd3019+8];
	ld.const.u8 	%rs1632, [%rd3019+9];
	ld.const.u8 	%rs1633, [%rd3019+10];
	ld.const.u8 	%rs1634, [%rd3019+11];
	mul.lo.s16 	%rs1635, %rs1631, %rs1598;
	mul.lo.s16 	%rs1636, %rs1632, %rs1597;
	mul.lo.s16 	%rs1637, %rs1633, %rs1596;
	mul.lo.s16 	%rs1638, %rs1634, %rs1595;
	xor.b16  	%rs1639, %rs1635, %rs1630;
	xor.b16  	%rs1640, %rs1639, %rs1636;
	xor.b16  	%rs1641, %rs1640, %rs1637;
	xor.b16  	%rs1642, %rs1641, %rs1638;
	ld.const.u8 	%rs1643, [%rd3019+12];
	ld.const.u8 	%rs1644, [%rd3019+13];
	ld.const.u8 	%rs1645, [%rd3019+14];
	ld.const.u8 	%rs1646, [%rd3019+15];
	mul.lo.s16 	%rs1647, %rs1643, %rs1594;
	mul.lo.s16 	%rs1648, %rs1644, %rs1593;
	mul.lo.s16 	%rs1649, %rs1645, %rs1592;
	mul.lo.s16 	%rs1650, %rs1646, %rs1591;
	xor.b16  	%rs1651, %rs1647, %rs1642;
	xor.b16  	%rs1652, %rs1651, %rs1648;
	xor.b16  	%rs1653, %rs1652, %rs1649;
	xor.b16  	%rs3981, %rs1653, %rs1650;
	add.s64 	%rd5293, %rd5293, 16;
	add.s64 	%rd5294, %rd5294, 4;
	setp.eq.s64 	%p1063, %rd5294, %rd60;
	@%p1063 bra 	$L__BB1_1174;
	bra.uni 	$L__BB1_1173;
$L__BB1_1174:
	setp.eq.s64 	%p1064, %rd59, 0;
	mov.u64 	%rd5292, %rd5293;
	@%p1064 bra 	$L__BB1_1178;
	setp.eq.s64 	%p1065, %rd59, 1;
	add.s64 	%rd631, %rd35, %rd5293;
	ld.local.u8 	%rs1654, [%rd631+160];
	ld.local.u8 	%rs1655, [%rd631+161];
	ld.local.u8 	%rs1656, [%rd631+162];
	ld.local.u8 	%rs1657, [%rd631+163];
	add.s64 	%rd3020, %rd5293, %rd628;
	mov.u64 	%rd3021, d_H_const;
	add.s64 	%rd632, %rd3021, %rd3020;
	ld.const.u8 	%rs1658, [%rd632];
	ld.const.u8 	%rs1659, [%rd632+1];
	ld.const.u8 	%rs1660, [%rd632+2];
	ld.const.u8 	%rs1661, [%rd632+3];
	mul.lo.s16 	%rs1662, %rs1658, %rs1654;
	mul.lo.s16 	%rs1663, %rs1659, %rs1655;
	mul.lo.s16 	%rs1664, %rs1660, %rs1656;
	mul.lo.s16 	%rs1665, %rs1661, %rs1657;
	xor.b16  	%rs1666, %rs1662, %rs3981;
	xor.b16  	%rs1667, %rs1666, %rs1663;
	xor.b16  	%rs1668, %rs1667, %rs1664;
	xor.b16  	%rs3981, %rs1668, %rs1665;
	add.s64 	%rd5292, %rd5293, 4;
	@%p1065 bra 	$L__BB1_1178;
	setp.eq.s64 	%p1066, %rd59, 2;
	ld.local.u8 	%rs1669, [%rd631+164];
	ld.local.u8 	%rs1670, [%rd631+165];
	ld.local.u8 	%rs1671, [%rd631+166];
	ld.local.u8 	%rs1672, [%rd631+167];
	ld.const.u8 	%rs1673, [%rd632+4];
	ld.const.u8 	%rs1674, [%rd632+5];
	ld.const.u8 	%rs1675, [%rd632+6];
	ld.const.u8 	%rs1676, [%rd632+7];
	mul.lo.s16 	%rs1677, %rs1673, %rs1669;
	mul.lo.s16 	%rs1678, %rs1674, %rs1670;
	mul.lo.s16 	%rs1679, %rs1675, %rs1671;
	mul.lo.s16 	%rs1680, %rs1676, %rs1672;
	xor.b16  	%rs1681, %rs1677, %rs1678;
	xor.b16  	%rs1682, %rs1681, %rs1679;
	xor.b16  	%rs1683, %rs1682, %rs1680;
	xor.b16  	%rs3981, %rs1683, %rs3981;
	add.s64 	%rd5292, %rd5293, 8;
	@%p1066 bra 	$L__BB1_1178;
	ld.local.u8 	%rs1684, [%rd631+168];
	ld.local.u8 	%rs1685, [%rd631+169];
	ld.local.u8 	%rs1686, [%rd631+170];
	ld.local.u8 	%rs1687, [%rd631+171];
	ld.const.u8 	%rs1688, [%rd632+8];
	ld.const.u8 	%rs1689, [%rd632+9];
	ld.const.u8 	%rs1690, [%rd632+10];
	ld.const.u8 	%rs1691, [%rd632+11];
	mul.lo.s16 	%rs1692, %rs1688, %rs1684;
	mul.lo.s16 	%rs1693, %rs1689, %rs1685;
	mul.lo.s16 	%rs1694, %rs1690, %rs1686;
	mul.lo.s16 	%rs1695, %rs1691, %rs1687;
	xor.b16  	%rs1696, %rs1692, %rs1693;
	xor.b16  	%rs1697, %rs1696, %rs1694;
	xor.b16  	%rs1698, %rs1697, %rs1695;
	xor.b16  	%rs3981, %rs1698, %rs3981;
	add.s64 	%rd5292, %rd5293, 12;
$L__BB1_1178:
	setp.ge.u64 	%p1067, %rd5292, %rd42;
	@%p1067 bra 	$L__BB1_1192;
	mul.lo.s64 	%rd637, %rd5289, %rd42;
	sub.s64 	%rd638, %rd42, %rd5292;
	and.b64  	%rd639, %rd638, 15;
	sub.s64 	%rd3022, %rd5292, %rd42;
	setp.gt.u64 	%p1068, %rd3022, -16;
	@%p1068 bra 	$L__BB1_1182;
	and.b64  	%rd640, %rd638, -16;
	mov.b64 	%rd5296, 0;
$L__BB1_1181:
	.pragma "nounroll";
	add.s64 	%rd3024, %rd35, %rd5292;
	ld.local.u8 	%rs1700, [%rd3024+160];
	add.s64 	%rd3025, %rd5292, %rd637;
	mov.u64 	%rd3026, d_H_const;
	add.s64 	%rd3027, %rd3026, %rd3025;
	ld.const.u8 	%rs1701, [%rd3027];
	mul.lo.s16 	%rs1702, %rs1701, %rs1700;
	xor.b16  	%rs1703, %rs1702, %rs3981;
	ld.local.u8 	%rs1704, [%rd3024+161];
	ld.const.u8 	%rs1705, [%rd3027+1];
	mul.lo.s16 	%rs1706, %rs1705, %rs1704;
	xor.b16  	%rs1707, %rs1706, %rs1703;
	ld.local.u8 	%rs1708, [%rd3024+162];
	ld.const.u8 	%rs1709, [%rd3027+2];
	mul.lo.s16 	%rs1710, %rs1709, %rs1708;
	xor.b16  	%rs1711, %rs1710, %rs1707;
	ld.local.u8 	%rs1712, [%rd3024+163];
	ld.const.u8 	%rs1713, [%rd3027+3];
	mul.lo.s16 	%rs1714, %rs1713, %rs1712;
	xor.b16  	%rs1715, %rs1714, %rs1711;
	ld.local.u8 	%rs1716, [%rd3024+164];
	ld.const.u8 	%rs1717, [%rd3027+4];
	mul.lo.s16 	%rs1718, %rs1717, %rs1716;
	xor.b16  	%rs1719, %rs1718, %rs1715;
	ld.local.u8 	%rs1720, [%rd3024+165];
	ld.const.u8 	%rs1721, [%rd3027+5];
	mul.lo.s16 	%rs1722, %rs1721, %rs1720;
	xor.b16  	%rs1723, %rs1722, %rs1719;
	ld.local.u8 	%rs1724, [%rd3024+166];
	ld.const.u8 	%rs1725, [%rd3027+6];
	mul.lo.s16 	%rs1726, %rs1725, %rs1724;
	xor.b16  	%rs1727, %rs1726, %rs1723;
	ld.local.u8 	%rs1728, [%rd3024+167];
	ld.const.u8 	%rs1729, [%rd3027+7];
	mul.lo.s16 	%rs1730, %rs1729, %rs1728;
	xor.b16  	%rs1731, %rs1730, %rs1727;
	ld.local.u8 	%rs1732, [%rd3024+168];
	ld.const.u8 	%rs1733, [%rd3027+8];
	mul.lo.s16 	%rs1734, %rs1733, %rs1732;
	xor.b16  	%rs1735, %rs1734, %rs1731;
	ld.local.u8 	%rs1736, [%rd3024+169];
	ld.const.u8 	%rs1737, [%rd3027+9];
	mul.lo.s16 	%rs1738, %rs1737, %rs1736;
	xor.b16  	%rs1739, %rs1738, %rs1735;
	ld.local.u8 	%rs1740, [%rd3024+170];
	ld.const.u8 	%rs1741, [%rd3027+10];
	mul.lo.s16 	%rs1742, %rs1741, %rs1740;
	xor.b16  	%rs1743, %rs1742, %rs1739;
	ld.local.u8 	%rs1744, [%rd3024+171];
	ld.const.u8 	%rs1745, [%rd3027+11];
	mul.lo.s16 	%rs1746, %rs1745, %rs1744;
	xor.b16  	%rs1747, %rs1746, %rs1743;
	ld.local.u8 	%rs1748, [%rd3024+172];
	ld.const.u8 	%rs1749, [%rd3027+12];
	mul.lo.s16 	%rs1750, %rs1749, %rs1748;
	xor.b16  	%rs1751, %rs1750, %rs1747;
	ld.local.u8 	%rs1752, [%rd3024+173];
	ld.const.u8 	%rs1753, [%rd3027+13];
	mul.lo.s16 	%rs1754, %rs1753, %rs1752;
	xor.b16  	%rs1755, %rs1754, %rs1751;
	ld.local.u8 	%rs1756, [%rd3024+174];
	ld.const.u8 	%rs1757, [%rd3027+14];
	mul.lo.s16 	%rs1758, %rs1757, %rs1756;
	xor.b16  	%rs1759, %rs1758, %rs1755;
	ld.local.u8 	%rs1760, [%rd3024+175];
	ld.const.u8 	%rs1761, [%rd3027+15];
	mul.lo.s16 	%rs1762, %rs1761, %rs1760;
	xor.b16  	%rs3981, %rs1762, %rs1759;
	add.s64 	%rd5292, %rd5292, 16;
	add.s64 	%rd5296, %rd5296, 16;
	setp.ne.s64 	%p1069, %rd5296, %rd640;
	@%p1069 bra 	$L__BB1_1181;
$L__BB1_1182:
	setp.eq.s64 	%p1070, %rd639, 0;
	@%p1070 bra 	$L__BB1_1192;
	and.b64  	%rd650, %rd638, 7;
	setp.lt.u64 	%p1071, %rd639, 8;
	@%p1071 bra 	$L__BB1_1185;
	add.s64 	%rd3028, %rd35, %rd5292;
	ld.local.u8 	%rs1764, [%rd3028+160];
	add.s64 	%rd3029, %rd5292, %rd637;
	mov.u64 	%rd3030, d_H_const;
	add.s64 	%rd3031, %rd3030, %rd3029;
	ld.const.u8 	%rs1765, [%rd3031];
	mul.lo.s16 	%rs1766, %rs1765, %rs1764;
	ld.local.u8 	%rs1767, [%rd3028+161];
	ld.const.u8 	%rs1768, [%rd3031+1];
	mul.lo.s16 	%rs1769, %rs1768, %rs1767;
	xor.b16  	%rs1770, %rs1766, %rs1769;
	ld.local.u8 	%rs1771, [%rd3028+162];
	ld.const.u8 	%rs1772, [%rd3031+2];
	mul.lo.s16 	%rs1773, %rs1772, %rs1771;
	xor.b16  	%rs1774, %rs1770, %rs1773;
	ld.local.u8 	%rs1775, [%rd3028+163];
	ld.const.u8 	%rs1776, [%rd3031+3];
	mul.lo.s16 	%rs1777, %rs1776, %rs1775;
	xor.b16  	%rs1778, %rs1774, %rs1777;
	ld.local.u8 	%rs1779, [%rd3028+164];
	ld.const.u8 	%rs1780, [%rd3031+4];
	mul.lo.s16 	%rs1781, %rs1780, %rs1779;
	xor.b16  	%rs1782, %rs1778, %rs1781;
	ld.local.u8 	%rs1783, [%rd3028+165];
	ld.const.u8 	%rs1784, [%rd3031+5];
	mul.lo.s16 	%rs1785, %rs1784, %rs1783;
	xor.b16  	%rs1786, %rs1782, %rs1785;
	ld.local.u8 	%rs1787, [%rd3028+166];
	ld.const.u8 	%rs1788, [%rd3031+6];
	mul.lo.s16 	%rs1789, %rs1788, %rs1787;
	xor.b16  	%rs1790, %rs1786, %rs1789;
	ld.local.u8 	%rs1791, [%rd3028+167];
	ld.const.u8 	%rs1792, [%rd3031+7];
	mul.lo.s16 	%rs1793, %rs1792, %rs1791;
	xor.b16  	%rs1794, %rs1790, %rs1793;
	xor.b16  	%rs3981, %rs1794, %rs3981;
	add.s64 	%rd5292, %rd5292, 8;
$L__BB1_1185:
	setp.eq.s64 	%p1072, %rd650, 0;
	@%p1072 bra 	$L__BB1_1192;
	and.b64  	%rd653, %rd638, 3;
	setp.lt.u64 	%p1073, %rd650, 4;
	@%p1073 bra 	$L__BB1_1188;
	add.s64 	%rd3032, %rd35, %rd5292;
	ld.local.u8 	%rs1796, [%rd3032+160];
	add.s64 	%rd3033, %rd5292, %rd637;
	mov.u64 	%rd3034, d_H_const;
	add.s64 	%rd3035, %rd3034, %rd3033;
	ld.const.u8 	%rs1797, [%rd3035];
	mul.lo.s16 	%rs1798, %rs1797, %rs1796;
	ld.local.u8 	%rs1799, [%rd3032+161];
	ld.const.u8 	%rs1800, [%rd3035+1];
	mul.lo.s16 	%rs1801, %rs1800, %rs1799;
	xor.b16  	%rs1802, %rs1798, %rs1801;
	ld.local.u8 	%rs1803, [%rd3032+162];
	ld.const.u8 	%rs1804, [%rd3035+2];
	mul.lo.s16 	%rs1805, %rs1804, %rs1803;
	xor.b16  	%rs1806, %rs1802, %rs1805;
	ld.local.u8 	%rs1807, [%rd3032+163];
	ld.const.u8 	%rs1808, [%rd3035+3];
	mul.lo.s16 	%rs1809, %rs1808, %rs1807;
	xor.b16  	%rs1810, %rs1806, %rs1809;
	xor.b16  	%rs3981, %rs1810, %rs3981;
	add.s64 	%rd5292, %rd5292, 4;
$L__BB1_1188:
	setp.eq.s64 	%p1074, %rd653, 0;
	@%p1074 bra 	$L__BB1_1192;
	add.s64 	%rd656, %rd35, %rd5292;
	ld.local.u8 	%rs1811, [%rd656+160];
	add.s64 	%rd3036, %rd5292, %rd637;
	mov.u64 	%rd3037, d_H_const;
	add.s64 	%rd657, %rd3037, %rd3036;
	ld.const.u8 	%rs1812, [%rd657];
	mul.lo.s16 	%rs1813, %rs1812, %rs1811;
	xor.b16  	%rs3981, %rs1813, %rs3981;
	setp.eq.s64 	%p1075, %rd653, 1;
	@%p1075 bra 	$L__BB1_1192;
	ld.local.u8 	%rs1814, [%rd656+161];
	ld.const.u8 	%rs1815, [%rd657+1];
	mul.lo.s16 	%rs1816, %rs1815, %rs1814;
	xor.b16  	%rs3981, %rs1816, %rs3981;
	setp.eq.s64 	%p1076, %rd653, 2;
	@%p1076 bra 	$L__BB1_1192;
	ld.local.u8 	%rs1817, [%rd656+162];
	ld.const.u8 	%rs1818, [%rd657+2];
	mul.lo.s16 	%rs1819, %rs1818, %rs1817;
	xor.b16  	%rs3981, %rs1819, %rs3981;
$L__BB1_1192:
	and.b16  	%rs1820, %rs3981, 255;
	setp.eq.s16 	%p1077, %rs1820, 1;
	mov.b64 	%rd5362, 0;
	mov.f64 	%fd7779, 0d0000000000000000;
	@%p1077 bra 	$L__BB1_1239;
	bra.uni 	$L__BB1_1169;
$L__BB1_1193:
	mov.b64 	%rd3039, 0;
	st.local.u64 	[%rd13], %rd3039;
	mov.f64 	%fd7731, %fd7708;
	@%p986 bra 	$L__BB1_1221;
	mov.b64 	%rd5300, 0;
	mov.f64 	%fd7731, %fd7708;
$L__BB1_1195:
	add.s64 	%rd659, %rd35, %rd5300;
	ld.local.u8 	%rs1821, [%rd659+144];
	setp.ne.s16 	%p1080, %rs1821, 1;
	@%p1080 bra 	$L__BB1_1220;
	mad.lo.s64 	%rd3041, %rd5300, 7, %rd659;
	ld.local.f64 	%fd587, [%rd3041+176];
	setp.gt.f64 	%p1081, %fd587, 0d4049000000000000;
	mov.f64 	%fd7726, %fd587;
	@%p1081 bra 	$L__BB1_1208;
	setp.lt.f64 	%p1082, %fd587, 0dC049000000000000;
	mov.f64 	%fd7726, 0d0000000000000000;
	@%p1082 bra 	$L__BB1_1208;
	fma.rn.f64 	%fd3966, %fd587, 0d3FF71547652B82FE, 0d4338000000000000;
	{
	.reg .b32 %temp; 
	mov.b64 	{%r733, %temp}, %fd3966;
	}
	mov.f64 	%fd3967, 0dC338000000000000;
	add.rn.f64 	%fd3968, %fd3966, %fd3967;
	fma.rn.f64 	%fd3969, %fd3968, 0dBFE62E42FEFA39EF, %fd587;
	fma.rn.f64 	%fd3970, %fd3968, 0dBC7ABC9E3B39803F, %fd3969;
	fma.rn.f64 	%fd3971, %fd3970, 0d3E5ADE1569CE2BDF, 0d3E928AF3FCA213EA;
	fma.rn.f64 	%fd3972, %fd3971, %fd3970, 0d3EC71DEE62401315;
	fma.rn.f64 	%fd3973, %fd3972, %fd3970, 0d3EFA01997C89EB71;
	fma.rn.f64 	%fd3974, %fd3973, %fd3970, 0d3F2A01A014761F65;
	fma.rn.f64 	%fd3975, %fd3974, %fd3970, 0d3F56C16C1852B7AF;
	fma.rn.f64 	%fd3976, %fd3975, %fd3970, 0d3F81111111122322;
	fma.rn.f64 	%fd3977, %fd3976, %fd3970, 0d3FA55555555502A1;
	fma.rn.f64 	%fd3978, %fd3977, %fd3970, 0d3FC5555555555511;
	fma.rn.f64 	%fd3979, %fd3978, %fd3970, 0d3FE000000000000B;
	fma.rn.f64 	%fd3980, %fd3979, %fd3970, 0d3FF0000000000000;
	fma.rn.f64 	%fd3981, %fd3980, %fd3970, 0d3FF0000000000000;
	{
	.reg .b32 %temp; 
	mov.b64 	{%r734, %temp}, %fd3981;
	}
	{
	.reg .b32 %temp; 
	mov.b64 	{%temp, %r735}, %fd3981;
	}
	shl.b32 	%r3934, %r733, 20;
	add.s32 	%r3935, %r3934, %r735;
	mov.b64 	%fd7723, {%r734, %r3935};
	{
	.reg .b32 %temp; 
	mov.b64 	{%temp, %r3936}, %fd587;
	}
	mov.b32 	%f160, %r3936;
	abs.f32 	%f46, %f160;
	setp.lt.f32 	%p1083, %f46, 0f4086232B;
	@%p1083 bra 	$L__BB1_1201;
	setp.lt.f64 	%p1084, %fd587, 0d0000000000000000;
	add.f64 	%fd3982, %fd587, 0d7FF0000000000000;
	selp.f64 	%fd7723, 0d0000000000000000, %fd3982, %p1084;
	setp.geu.f32 	%p1085, %f46, 0f40874800;
	@%p1085 bra 	$L__BB1_1201;
	shr.u32 	%r3937, %r733, 31;
	add.s32 	%r3938, %r733, %r3937;
	shr.s32 	%r3939, %r3938, 1;
	shl.b32 	%r3940, %r3939, 20;
	add.s32 	%r3941, %r735, %r3940;
	mov.b64 	%fd3983, {%r734, %r3941};
	sub.s32 	%r3942, %r733, %r3939;
	shl.b32 	%r3943, %r3942, 20;
	add.s32 	%r3944, %r3943, 1072693248;
	mov.b32 	%r3945, 0;
	mov.b64 	%fd3984, {%r3945, %r3944};
	mul.f64 	%fd7723, %fd3984, %fd3983;
$L__BB1_1201:
	add.f64 	%fd7724, %fd7723, 0d3FF0000000000000;
	{
	.reg .b32 %temp; 
	mov.b64 	{%temp, %r7294}, %fd7724;
	}
	{
	.reg .b32 %temp; 
	mov.b64 	{%r7295, %temp}, %fd7724;
	}
	setp.gt.s32 	%p1086, %r7294, 1048575;
	mov.b32 	%r7296, -1023;
	@%p1086 bra 	$L__BB1_1203;
	mul.f64 	%fd7724, %fd7724, 0d4350000000000000;
	{
	.reg .b32 %temp; 
	mov.b64 	{%temp, %r7294}, %fd7724;
	}
	{
	.reg .b32 %temp; 
	mov.b64 	{%r7295, %temp}, %fd7724;
	}
	mov.b32 	%r7296, -1077;
$L__BB1_1203:
	add.s32 	%r3948, %r7294, -1;
	setp.gt.u32 	%p1087, %r3948, 2146435070;
	@%p1087 bra 	$L__BB1_1207;
	shr.u32 	%r3951, %r7294, 20;
	add.s32 	%r7297, %r7296, %r3951;
	and.b32  	%r3952, %r7294, 1048575;
	or.b32  	%r3953, %r3952, 1072693248;
	mov.b64 	%fd7725, {%r7295, %r3953};
	setp.lt.u32 	%p1089, %r3953, 1073127583;
	@%p1089 bra 	$L__BB1_1206;
	{
	.reg .b32 %temp; 
	mov.b64 	{%r3954, %temp}, %fd7725;
	}
	{
	.reg .b32 %temp; 
	mov.b64 	{%temp, %r3955}, %fd7725;
	}
	add.s32 	%r3956, %r3955, -1048576;
	mov.b64 	%fd7725, {%r3954, %r3956};
	add.s32 	%r7297, %r7297, 1;
$L__BB1_1206:
	add.f64 	%fd3986, %fd7725, 0dBFF0000000000000;
	add.f64 	%fd3987, %fd7725, 0d3FF0000000000000;
	rcp.approx.ftz.f64 	%fd3988, %fd3987;
	neg.f64 	%fd3989, %fd3987;
	fma.rn.f64 	%fd3990, %fd3989, %fd3988, 0d3FF0000000000000;
	fma.rn.f64 	%fd3991, %fd3990, %fd3990, %fd3990;
	fma.rn.f64 	%fd3992, %fd3991, %fd3988, %fd3988;
	mul.f64 	%fd3993, %fd3986, %fd3992;
	fma.rn.f64 	%fd3994, %fd3986, %fd3992, %fd3993;
	mul.f64 	%fd3995, %fd3994, %fd3994;
	fma.rn.f64 	%fd3996, %fd3995, 0d3EB1380B3AE80F1E, 0d3ED0EE258B7A8B04;
	fma.rn.f64 	%fd3997, %fd3996, %fd3995, 0d3EF3B2669F02676F;
	fma.rn.f64 	%fd3998, %fd3997, %fd3995, 0d3F1745CBA9AB0956;
	fma.rn.f64 	%fd3999, %fd3998, %fd3995, 0d3F3C71C72D1B5154;
	fma.rn.f64 	%fd4000, %fd3999, %fd3995, 0d3F624924923BE72D;
	fma.rn.f64 	%fd4001, %fd4000, %fd3995, 0d3F8999999999A3C4;
	fma.rn.f64 	%fd4002, %fd4001, %fd3995, 0d3FB5555555555554;
	sub.f64 	%fd4003, %fd3986, %fd3994;
	add.f64 	%fd4004, %fd4003, %fd4003;
	neg.f64 	%fd4005, %fd3994;
	fma.rn.f64 	%fd4006, %fd4005, %fd3986, %fd4004;
	mul.f64 	%fd4007, %fd3992, %fd4006;
	mul.f64 	%fd4008, %fd3995, %fd4002;
	fma.rn.f64 	%fd4009, %fd4008, %fd3994, %fd4007;
	xor.b32  	%r3957, %r7297, -2147483648;
	mov.b32 	%r3958, 1127219200;
	mov.b64 	%fd4010, {%r3957, %r3958};
	sub.f64 	%fd4011, %fd4010, %fd1;
	fma.rn.f64 	%fd4012, %fd4011, 0d3FE62E42FEFA39EF, %fd3994;
	fma.rn.f64 	%fd4013, %fd4011, 0dBFE62E42FEFA39EF, %fd4012;
	sub.f64 	%fd4014, %fd4013, %fd3994;
	sub.f64 	%fd4015, %fd4009, %fd4014;
	fma.rn.f64 	%fd4016, %fd4011, 0d3C7ABC9E3B39803F, %fd4015;
	add.f64 	%fd7726, %fd4012, %fd4016;
	bra.uni 	$L__BB1_1208;
$L__BB1_1207:
	fma.rn.f64 	%fd3985, %fd7724, 0d7FF0000000000000, 0d7FF0000000000000;
	{
	.reg .b32 %temp; 
	mov.b64 	{%temp, %r3949}, %fd7724;
	}
	and.b32  	%r3950, %r3949, 2147483647;
	setp.eq.s32 	%p1088, %r3950, 0;
	selp.f64 	%fd7726, 0dFFF0000000000000, %fd3985, %p1088;
$L__BB1_1208:
	neg.f64 	%fd601, %fd587;
	setp.lt.f64 	%p1091, %fd587, 0dC049000000000000;
	or.pred  	%p1092, %p1091, %p1081;
	selp.f64 	%fd7730, %fd601, 0d0000000000000000, %p1091;
	@%p1092 bra 	$L__BB1_1219;
	fma.rn.f64 	%fd4017, %fd601, 0d3FF71547652B82FE, 0d4338000000000000;
	{
	.reg .b32 %temp; 
	mov.b64 	{%r746, %temp}, %fd4017;
	}
	mov.f64 	%fd4018, 0dC338000000000000;
	add.rn.f64 	%fd4019, %fd4017, %fd4018;
	fma.rn.f64 	%fd4020, %fd4019, 0dBFE62E42FEFA39EF, %fd601;
	fma.rn.f64 	%fd4021, %fd4019, 0dBC7ABC9E3B39803F, %fd4020;
	fma.rn.f64 	%fd4022, %fd4021, 0d3E5ADE1569CE2BDF, 0d3E928AF3FCA213EA;
	fma.rn.f64 	%fd4023, %fd4022, %fd4021, 0d3EC71DEE62401315;
	fma.rn.f64 	%fd4024, %fd4023, %fd4021, 0d3EFA01997C89EB71;
	fma.rn.f64 	%fd4025, %fd4024, %fd4021, 0d3F2A01A014761F65;
	fma.rn.f64 	%fd4026, %fd4025, %fd4021, 0d3F56C16C1852B7AF;
	fma.rn.f64 	%fd4027, %fd4026, %fd4021, 0d3F81111111122322;
	fma.rn.f64 	%fd4028, %fd4027, %fd4021, 0d3FA55555555502A1;
	fma.rn.f64 	%fd4029, %fd4028, %fd4021, 0d3FC5555555555511;
	fma.rn.f64 	%fd4030, %fd4029, %fd4021, 0d3FE000000000000B;
	fma.rn.f64 	%fd4031, %fd4030, %fd4021, 0d3FF0000000000000;
	fma.rn.f64 	%fd4032, %fd4031, %fd4021, 0d3FF0000000000000;
	{
	.reg .b32 %temp; 
	mov.b64 	{%r747, %temp}, %fd4032;
	}
	{
	.reg .b32 %temp; 
	mov.b64 	{%temp, %r748}, %fd4032;
	}
	shl.b32 	%r3959, %r746, 20;
	add.s32 	%r3960, %r3959, %r748;
	mov.b64 	%fd7727, {%r747, %r3960};
	{
	.reg .b32 %temp; 
	mov.b64 	{%temp, %r3961}, %fd601;
	}
	mov.b32 	%f161, %r3961;
	abs.f32 	%f47, %f161;
	setp.lt.f32 	%p1093, %f47, 0f4086232B;
	@%p1093 bra 	$L__BB1_1212;
	setp.gt.f64 	%p1094, %fd587, 0d0000000000000000;
	mov.f64 	%fd4033, 0d7FF0000000000000;
	sub.f64 	%fd4034, %fd4033, %fd587;
	selp.f64 	%fd7727, 0d0000000000000000, %fd4034, %p1094;
	setp.geu.f32 	%p1095, %f47, 0f40874800;
	@%p1095 bra 	$L__BB1_1212;
	shr.u32 	%r3962, %r746, 31;
	add.s32 	%r3963, %r746, %r3962;
	shr.s32 	%r3964, %r3963, 1;
	shl.b32 	%r3965, %r3964, 20;
	add.s32 	%r3966, %r748, %r3965;
	mov.b64 	%fd4035, {%r747, %r3966};
	sub.s32 	%r3967, %r746, %r3964;
	shl.b32 	%r3968, %r3967, 20;
	add.s32 	%r3969, %r3968, 1072693248;
	mov.b32 	%r3970, 0;
	mov.b64 	%fd4036, {%r3970, %r3969};
	mul.f64 	%fd7727, %fd4036, %fd4035;
$L__BB1_1212:
	add.f64 	%fd7728, %fd7727, 0d3FF0000000000000;
	{
	.reg .b32 %temp; 
	mov.b64 	{%temp, %r7298}, %fd7728;
	}
	{
	.reg .b32 %temp; 
	mov.b64 	{%r7299, %temp}, %fd7728;
	}
	setp.gt.s32 	%p1096, %r7298, 1048575;
	mov.b32 	%r7300, -1023;
	@%p1096 bra 	$L__BB1_1214;
	mul.f64 	%fd7728, %fd7728, 0d4350000000000000;
	{
	.reg .b32 %temp; 
	mov.b64 	{%temp, %r7298}, %fd7728;
	}
	{
	.reg .b32 %temp; 
	mov.b64 	{%r7299, %temp}, %fd7728;
	}
	mov.b32 	%r7300, -1077;
$L__BB1_1214:
	add.s32 	%r3973, %r7298, -1;
	setp.gt.u32 	%p1097, %r3973, 2146435070;
	@%p1097 bra 	$L__BB1_1218;
	shr.u32 	%r3976, %r7298, 20;
	add.s32 	%r7301, %r7300, %r3976;
	and.b32  	%r3977, %r7298, 1048575;
	or.b32  	%r3978, %r3977, 1072693248;
	mov.b64 	%fd7729, {%r7299, %r3978};
	setp.lt.u32 	%p1099, %r3978, 1073127583;
	@%p1099 bra 	$L__BB1_1217;
	{
	.reg .b32 %temp; 
	mov.b64 	{%r3979, %temp}, %fd7729;
	}
	{
	.reg .b32 %temp; 
	mov.b64 	{%temp, %r3980}, %fd7729;
	}
	add.s32 	%r3981, %r3980, -1048576;
	mov.b64 	%fd7729, {%r3979, %r3981};
	add.s32 	%r7301, %r7301, 1;
$L__BB1_1217:
	add.f64 	%fd4038, %fd7729, 0dBFF0000000000000;
	add.f64 	%fd4039, %fd7729, 0d3FF0000000000000;
	rcp.approx.ftz.f64 	%fd4040, %fd4039;
	neg.f64 	%fd4041, %fd4039;
	fma.rn.f64 	%fd4042, %fd4041, %fd4040, 0d3FF0000000000000;
	fma.rn.f64 	%fd4043, %fd4042, %fd4042, %fd4042;
	fma.rn.f64 	%fd4044, %fd4043, %fd4040, %fd4040;
	mul.f64 	%fd4045, %fd4038, %fd4044;
	fma.rn.f64 	%fd4046, %fd4038, %fd4044, %fd4045;
	mul.f64 	%fd4047, %fd4046, %fd4046;
	fma.rn.f64 	%fd4048, %fd4047, 0d3EB1380B3AE80F1E, 0d3ED0EE258B7A8B04;
	fma.rn.f64 	%fd4049, %fd4048, %fd4047, 0d3EF3B2669F02676F;
	fma.rn.f64 	%fd4050, %fd4049, %fd4047, 0d3F1745CBA9AB0956;
	fma.rn.f64 	%fd4051, %fd4050, %fd4047, 0d3F3C71C72D1B5154;
	fma.rn.f64 	%fd4052, %fd4051, %fd4047, 0d3F624924923BE72D;
	fma.rn.f64 	%fd4053, %fd4052, %fd4047, 0d3F8999999999A3C4;
	fma.rn.f64 	%fd4054, %fd4053, %fd4047, 0d3FB5555555555554;
	sub.f64 	%fd4055, %fd4038, %fd4046;
	add.f64 	%fd4056, %fd4055, %fd4055;
	neg.f64 	%fd4057, %fd4046;
	fma.rn.f64 	%fd4058, %fd4057, %fd4038, %fd4056;
	mul.f64 	%fd4059, %fd4044, %fd4058;
	mul.f64 	%fd4060, %fd4047, %fd4054;
	fma.rn.f64 	%fd4061, %fd4060, %fd4046, %fd4059;
	xor.b32  	%r3982, %r7301, -2147483648;
	mov.b32 	%r3983, 1127219200;
	mov.b64 	%fd4062, {%r3982, %r3983};
	sub.f64 	%fd4063, %fd4062, %fd1;
	fma.rn.f64 	%fd4064, %fd4063, 0d3FE62E42FEFA39EF, %fd4046;
	fma.rn.f64 	%fd4065, %fd4063, 0dBFE62E42FEFA39EF, %fd4064;
	sub.f64 	%fd4066, %fd4065, %fd4046;
	sub.f64 	%fd4067, %fd4061, %fd4066;
	fma.rn.f64 	%fd4068, %fd4063, 0d3C7ABC9E3B39803F, %fd4067;
	add.f64 	%fd7730, %fd4064, %fd4068;
	bra.uni 	$L__BB1_1219;
$L__BB1_1218:
	fma.rn.f64 	%fd4037, %fd7728, 0d7FF0000000000000, 0d7FF0000000000000;
	{
	.reg .b32 %temp; 
	mov.b64 	{%temp, %r3974}, %fd7728;
	}
	and.b32  	%r3975, %r3974, 2147483647;
	setp.eq.s32 	%p1098, %r3975, 0;
	selp.f64 	%fd7730, 0dFFF0000000000000, %fd4037, %p1098;
$L__BB1_1219:
	sub.f64 	%fd4069, %fd7726, %fd7730;
	add.f64 	%fd7731, %fd7731, %fd4069;
$L__BB1_1220:
	add.s64 	%rd5300, %rd5300, 1;
	setp.ne.s64 	%p1100, %rd5300, %rd42;
	@%p1100 bra 	$L__BB1_1195;
$L__BB1_1221:
	setp.eq.s32 	%p1101, %r1846, 0;
	st.local.f64 	[%rd13+8], %fd7731;
	@%p1101 bra 	$L__BB1_1235;
	setp.lt.u64 	%p1102, %rd48, 15;
	mov.b64 	%rd5303, 0;
	@%p1102 bra 	$L__BB1_1225;
	mov.b64 	%rd5301, 0;
$L__BB1_1224:
	.pragma "nounroll";
	add.s64 	%rd3044, %rd35, %rd5301;
	ld.local.v4.b32 	{%r3984, %r3985, %r3986, %r3987}, [%rd3044+160];
	bfe.u32 	%r3988, %r3987, 24, 8;
	cvt.u16.u32 	%rs1822, %r3988;
	bfe.u32 	%r3989, %r3987, 16, 8;
	cvt.u16.u32 	%rs1823, %r3989;
	bfe.u32 	%r3990, %r3987, 8, 8;
	cvt.u16.u32 	%rs1824, %r3990;
	bfe.u32 	%r3991, %r3987, 0, 8;
	cvt.u16.u32 	%rs1825, %r3991;
	bfe.u32 	%r3992, %r3986, 24, 8;
	cvt.u16.u32 	%rs1826, %r3992;
	bfe.u32 	%r3993, %r3986, 16, 8;
	cvt.u16.u32 	%rs1827, %r3993;
	bfe.u32 	%r3994, %r3986, 8, 8;
	cvt.u16.u32 	%rs1828, %r3994;
	bfe.u32 	%r3995, %r3986, 0, 8;
	cvt.u16.u32 	%rs1829, %r3995;
	bfe.u32 	%r3996, %r3985, 24, 8;
	cvt.u16.u32 	%rs1830, %r3996;
	bfe.u32 	%r3997, %r3985, 16, 8;
	cvt.u16.u32 	%rs1831, %r3997;
	bfe.u32 	%r3998, %r3985, 8, 8;
	cvt.u16.u32 	%rs1832, %r3998;
	bfe.u32 	%r3999, %r3985, 0, 8;
	cvt.u16.u32 	%rs1833, %r3999;
	bfe.u32 	%r4000, %r3984, 24, 8;
	cvt.u16.u32 	%rs1834, %r4000;
	bfe.u32 	%r4001, %r3984, 16, 8;
	cvt.u16.u32 	%rs1835, %r4001;
	bfe.u32 	%r4002, %r3984, 8, 8;
	cvt.u16.u32 	%rs1836, %r4002;
	bfe.u32 	%r4003, %r3984, 0, 8;
	cvt.u16.u32 	%rs1837, %r4003;
	and.b16  	%rs1838, %rs1837, 255;
	and.b16  	%rs1839, %rs1836, 255;
	and.b16  	%rs1840, %rs1835, 255;
	and.b16  	%rs1841, %rs1834, 255;
	and.b16  	%rs1842, %rs1833, 255;
	and.b16  	%rs1843, %rs1832, 255;
	and.b16  	%rs1844, %rs1831, 255;
	and.b16  	%rs1845, %rs1830, 255;
	and.b16  	%rs1846, %rs1829, 255;
	and.b16  	%rs1847, %rs1828, 255;
	and.b16  	%rs1848, %rs1827, 255;
	and.b16  	%rs1849, %rs1826, 255;
	and.b16  	%rs1850, %rs1825, 255;
	and.b16  	%rs1851, %rs1824, 255;
	and.b16  	%rs1852, %rs1823, 255;
	and.b16  	%rs1853, %rs1822, 255;
	cvt.rn.f64.u16 	%fd4070, %rs1838;
	shl.b64 	%rd3045, %rd5301, 3;
	add.s64 	%rd3046, %rd12, %rd3045;
	cvt.rn.f64.u16 	%fd4071, %rs1839;
	st.local.v2.f64 	[%rd3046], {%fd4070, %fd4071};
	cvt.rn.f64.u16 	%fd4072, %rs1840;
	cvt.rn.f64.u16 	%fd4073, %rs1841;
	st.local.v2.f64 	[%rd3046+16], {%fd4072, %fd4073};
	cvt.rn.f64.u16 	%fd4074, %rs1842;
	cvt.rn.f64.u16 	%fd4075, %rs1843;
	st.local.v2.f64 	[%rd3046+32], {%fd4074, %fd4075};
	cvt.rn.f64.u16 	%fd4076, %rs1844;
	cvt.rn.f64.u16 	%fd4077, %rs1845;
	st.local.v2.f64 	[%rd3046+48], {%fd4076, %fd4077};
	cvt.rn.f64.u16 	%fd4078, %rs1846;
	cvt.rn.f64.u16 	%fd4079, %rs1847;
	st.local.v2.f64 	[%rd3046+64], {%fd4078, %fd4079};
	cvt.rn.f64.u16 	%fd4080, %rs1848;
	cvt.rn.f64.u16 	%fd4081, %rs1849;
	st.local.v2.f64 	[%rd3046+80], {%fd4080, %fd4081};
	cvt.rn.f64.u16 	%fd4082, %rs1850;
	cvt.rn.f64.u16 	%fd4083, %rs1851;
	st.local.v2.f64 	[%rd3046+96], {%fd4082, %fd4083};
	cvt.rn.f64.u16 	%fd4084, %rs1852;
	cvt.rn.f64.u16 	%fd4085, %rs1853;
	st.local.v2.f64 	[%rd3046+112], {%fd4084, %fd4085};
	add.s64 	%rd5301, %rd5301, 16;
	setp.ne.s64 	%p1103, %rd5301, %rd54;
	mov.u64 	%rd5303, %rd54;
	@%p1103 bra 	$L__BB1_1224;
$L__BB1_1225:
	setp.eq.s32 	%p1104, %r25, 0;
	@%p1104 bra 	$L__BB1_1235;
	setp.lt.u64 	%p1105, %rd49, 7;
	@%p1105 bra 	$L__BB1_1228;
	add.s64 	%rd3047, %rd35, %rd5303;
	ld.local.u8 	%rs1854, [%rd3047+160];
	cvt.rn.f64.u16 	%fd4086, %rs1854;
	shl.b64 	%rd3048, %rd5303, 3;
	add.s64 	%rd3049, %rd12, %rd3048;
	st.local.f64 	[%rd3049], %fd4086;
	ld.local.u8 	%rs1855, [%rd3047+161];
	cvt.rn.f64.u16 	%fd4087, %rs1855;
	st.local.f64 	[%rd3049+8], %fd4087;
	ld.local.u8 	%rs1856, [%rd3047+162];
	cvt.rn.f64.u16 	%fd4088, %rs1856;
	st.local.f64 	[%rd3049+16], %fd4088;
	ld.local.u8 	%rs1857, [%rd3047+163];
	cvt.rn.f64.u16 	%fd4089, %rs1857;
	st.local.f64 	[%rd3049+24], %fd4089;
	ld.local.u8 	%rs1858, [%rd3047+164];
	cvt.rn.f64.u16 	%fd4090, %rs1858;
	st.local.f64 	[%rd3049+32], %fd4090;
	ld.local.u8 	%rs1859, [%rd3047+165];
	cvt.rn.f64.u16 	%fd4091, %rs1859;
	st.local.f64 	[%rd3049+40], %fd4091;
	ld.local.u8 	%rs1860, [%rd3047+166];
	cvt.rn.f64.u16 	%fd4092, %rs1860;
	st.local.f64 	[%rd3049+48], %fd4092;
	ld.local.u8 	%rs1861, [%rd3047+167];
	cvt.rn.f64.u16 	%fd4093, %rs1861;
	st.local.f64 	[%rd3049+56], %fd4093;
	add.s64 	%rd5303, %rd5303, 8;
$L__BB1_1228:
	setp.eq.s64 	%p1106, %rd55, 0;
	@%p1106 bra 	$L__BB1_1235;
	setp.lt.u64 	%p1107, %rd50, 3;
	@%p1107 bra 	$L__BB1_1231;
	add.s64 	%rd3050, %rd35, %rd5303;
	ld.local.u8 	%rs1862, [%rd3050+160];
	cvt.rn.f64.u16 	%fd4094, %rs1862;
	shl.b64 	%rd3051, %rd5303, 3;
	add.s64 	%rd3052, %rd12, %rd3051;
	st.local.f64 	[%rd3052], %fd4094;
	ld.local.u8 	%rs1863, [%rd3050+161];
	cvt.rn.f64.u16 	%fd4095, %rs1863;
	st.local.f64 	[%rd3052+8], %fd4095;
	ld.local.u8 	%rs1864, [%rd3050+162];
	cvt.rn.f64.u16 	%fd4096, %rs1864;
	st.local.f64 	[%rd3052+16], %fd4096;
	ld.local.u8 	%rs1865, [%rd3050+163];
	cvt.rn.f64.u16 	%fd4097, %rs1865;
	st.local.f64 	[%rd3052+24], %fd4097;
	add.s64 	%rd5303, %rd5303, 4;
$L__BB1_1231:
	setp.eq.s64 	%p1108, %rd56, 0;
	@%p1108 bra 	$L__BB1_1235;
	setp.eq.s64 	%p1109, %rd56, 1;
	add.s64 	%rd668, %rd35, %rd5303;
	ld.local.u8 	%rs1866, [%rd668+160];
	cvt.rn.f64.u16 	%fd4098, %rs1866;
	shl.b64 	%rd3053, %rd5303, 3;
	add.s64 	%rd669, %rd12, %rd3053;
	st.local.f64 	[%rd669], %fd4098;
	@%p1109 bra 	$L__BB1_1235;
	setp.eq.s64 	%p1110, %rd56, 2;
	ld.local.u8 	%rs1867, [%rd668+161];
	cvt.rn.f64.u16 	%fd4099, %rs1867;
	st.local.f64 	[%rd669+8], %fd4099;
	@%p1110 bra 	$L__BB1_1235;
	ld.local.u8 	%rs1868, [%rd668+162];
	cvt.rn.f64.u16 	%fd4100, %rs1868;
	st.local.f64 	[%rd669+16], %fd4100;
$L__BB1_1235:
	mov.b64 	%rd3054, 4607182418800017408;
	st.local.u64 	[%rd13+16], %rd3054;
	neg.f64 	%fd4101, %fd7731;
	fma.rn.f64 	%fd4102, %fd7731, 0dBFF71547652B82FE, 0d4338000000000000;
	{
	.reg .b32 %temp; 
	mov.b64 	{%r759, %temp}, %fd4102;
	}
	mov.f64 	%fd4103, 0dC338000000000000;
	add.rn.f64 	%fd4104, %fd4102, %fd4103;
	fma.rn.f64 	%fd4105, %fd4104, 0dBFE62E42FEFA39EF, %fd4101;
	fma.rn.f64 	%fd4106, %fd4104, 0dBC7ABC9E3B39803F, %fd4105;
	fma.rn.f64 	%fd4107, %fd4106, 0d3E5ADE1569CE2BDF, 0d3E928AF3FCA213EA;
	fma.rn.f64 	%fd4108, %fd4107, %fd4106, 0d3EC71DEE62401315;
	fma.rn.f64 	%fd4109, %fd4108, %fd4106, 0d3EFA01997C89EB71;
	fma.rn.f64 	%fd4110, %fd4109, %fd4106, 0d3F2A01A014761F65;
	fma.rn.f64 	%fd4111, %fd4110, %fd4106, 0d3F56C16C1852B7AF;
	fma.rn.f64 	%fd4112, %fd4111, %fd4106, 0d3F81111111122322;
	fma.rn.f64 	%fd4113, %fd4112, %fd4106, 0d3FA55555555502A1;
	fma.rn.f64 	%fd4114, %fd4113, %fd4106, 0d3FC5555555555511;
	fma.rn.f64 	%fd4115, %fd4114, %fd4106, 0d3FE000000000000B;
	fma.rn.f64 	%fd4116, %fd4115, %fd4106, 0d3FF0000000000000;
	fma.rn.f64 	%fd4117, %fd4116, %fd4106, 0d3FF0000000000000;
	{
	.reg .b32 %temp; 
	mov.b64 	{%r760, %temp}, %fd4117;
	}
	{
	.reg .b32 %temp; 
	mov.b64 	{%temp, %r761}, %fd4117;
	}
	shl.b32 	%r4004, %r759, 20;
	add.s32 	%r4005, %r4004, %r761;
	mov.b64 	%fd7733, {%r760, %r4005};
	{
	.reg .b32 %temp; 
	mov.b64 	{%temp, %r4006}, %fd4101;
	}
	mov.b32 	%f162, %r4006;
	abs.f32 	%f48, %f162;
	setp.lt.f32 	%p1111, %f48, 0f4086232B;
	@%p1111 bra 	$L__BB1_1238;
	setp.gt.f64 	%p1112, %fd7731, 0d0000000000000000;
	mov.f64 	%fd4118, 0d7FF0000000000000;
	sub.f64 	%fd4119, %fd4118, %fd7731;
	selp.f64 	%fd7733, 0d0000000000000000, %fd4119, %p1112;
	setp.geu.f32 	%p1113, %f48, 0f40874800;
	@%p1113 bra 	$L__BB1_1238;
	shr.u32 	%r4007, %r759, 31;
	add.s32 	%r4008, %r759, %r4007;
	shr.s32 	%r4009, %r4008, 1;
	shl.b32 	%r4010, %r4009, 20;
	add.s32 	%r4011, %r761, %r4010;
	mov.b64 	%fd4120, {%r760, %r4011};
	sub.s32 	%r4012, %r759, %r4009;
	shl.b32 	%r4013, %r4012, 20;
	add.s32 	%r4014, %r4013, 1072693248;
	mov.b32 	%r4015, 0;
	mov.b64 	%fd4121, {%r4015, %r4014};
	mul.f64 	%fd7733, %fd4121, %fd4120;
$L__BB1_1238:
	ld.param.u32 	%r7059, [_Z24optimized_sogrand_kernelPKdPdS1_PiS2_S1_iiimdiii_param_8];
	setp.eq.s32 	%p1114, %r7059, 1;
	setp.eq.s64 	%p1115, %rd44, 0;
	add.f64 	%fd4123, %fd7733, 0d0000000000000000;
	{ // callseq 7, 0
	.param .b64 param0;
	st.param.f64 	[param0], 0d4000000000000000;
	.param .b64 param1;
	st.param.f64 	[param1], %fd1516;
	.param .b64 retval0;
	call.uni (retval0), 
	__internal_accurate_pow, 
	(
	param0, 
	param1
	);
	ld.param.f64 	%fd4124, [retval0];
	} // callseq 7
	neg.f64 	%fd4126, %fd4124;
	selp.f64 	%fd4127, %fd4126, %fd4124, %p1;
	selp.f64 	%fd4128, 0dFFF8000000000000, %fd4127, %p2;
	selp.f64 	%fd4129, 0d3FF0000000000000, %fd4128, %p1115;
	mul.f64 	%fd7779, %fd7819, %fd4129;
	add.f64 	%fd4130, %fd4123, %fd7779;
	setp.gt.f64 	%p1116, %fd4130, 0d37A16C262777579C;
	div.rn.f64 	%fd4131, %fd4123, %fd4130;
	selp.f64 	%fd4132, %fd4131, 0d3FF0000000000000, %p1116;
	st.local.f64 	[%rd13+24], %fd4132;
	setp.gt.f64 	%p1117, %fd4132, %fd1492;
	or.pred  	%p1118, %p1114, %p1117;
	mov.b64 	%rd5362, 1;
	mov.f64 	%fd7778, 0d3FF0000000000000;
	mov.f64 	%fd7822, %fd7778;
	@%p1118 bra 	$L__BB1_1674;
$L__BB1_1239:
	ld.param.u64 	%rd5071, [_Z24optimized_sogrand_kernelPKdPdS1_PiS2_S1_iiimdiii_param_9];
	setp.eq.s64 	%p1119, %rd5071, 0;
	selp.b64 	%rd3056, 2147483647, %rd5071, %p1119;
	setp.lt.u64 	%p1120, %rd3056, 2;
	mad.lo.s32 	%r4017, %r702, %r1846, %r18;
	cvt.rn.f64.u32 	%fd4134, %r702;
	cvt.rn.f64.s32 	%fd4135, %r1846;
	add.f64 	%fd4136, %fd4135, %fd4134;
	fma.rn.f64 	%fd626, %fd4136, 0d4000000000000000, 0d3FF0000000000000;
	setp.ge.u64 	%p1121, %rd5362, %rd41;
	or.pred  	%p1122, %p1121, %p1120;
	setp.ge.s32 	%p1123, %r702, %r4017;
	mov.f64 	%fd7822, 0d3FF0000000000000;
	or.pred  	%p1124, %p1122, %p1123;
	@%p1124 bra 	$L__BB1_1674;
	and.b32  	%r4018, %r17, 2146435072;
	setp.eq.s32 	%p1125, %r4018, 1062207488;
	setp.lt.s32 	%p1126, %r17, 0;
	{
	.reg .b32 %temp; 
	mov.b64 	{%temp, %r4019}, %fd626;
	}
	abs.f64 	%fd4138, %fd626;
	{ // callseq 8, 0
	.param .b64 param0;
	st.param.f64 	[param0], %fd4138;
	.param .b64 param1;
	st.param.f64 	[param1], 0d4000000000000000;
	.param .b64 retval0;
	call.uni (retval0), 
	__internal_accurate_pow, 
	(
	param0, 
	param1
	);
	ld.param.f64 	%fd4140, [retval0];
	} // callseq 8
	setp.lt.s32 	%p1127, %r4019, 0;
	neg.f64 	%fd4142, %fd4140;
	selp.f64 	%fd4143, %fd4142, %fd4140, %p1125;
	selp.f64 	%fd4144, %fd4143, %fd4140, %p1127;
	setp.eq.f64 	%p1128, %fd626, 0d0000000000000000;
	selp.b32 	%r4020, %r4019, 0, %p1125;
	or.b32  	%r4021, %r4020, 2146435072;
	selp.b32 	%r4022, %r4021, %r4020, %p1126;
	mov.b32 	%r4023, 0;
	mov.b64 	%fd4145, {%r4023, %r4022};
	add.f64 	%fd4146, %fd626, 0d4000000000000000;
	{
	.reg .b32 %temp; 
	mov.b64 	{%temp, %r4024}, %fd4146;
	}
	and.b32  	%r4025, %r4024, 2146435072;
	setp.eq.s32 	%p1129, %r4025, 2146435072;
	setp.eq.f64 	%p1130, %fd4138, 0d7FF0000000000000;
	and.b32  	%r4026, %r17, 2147483647;
	setp.ne.s32 	%p1131, %r4026, 1071644672;
	selp.b32 	%r4027, 0, 2146435072, %p1126;
	or.b32  	%r4028, %r4027, -2147483648;
	selp.b32 	%r4029, %r4028, %r4027, %p1131;
	selp.b32 	%r4030, %r4029, %r4027, %p1125;
	selp.b32 	%r4031, %r4030, %r4027, %p1127;
	mov.b64 	%fd4147, {%r4023, %r4031};
	setp.eq.f64 	%p1132, %fd626, 0d3FF0000000000000;
	selp.f64 	%fd4148, %fd4145, %fd4144, %p1128;
	selp.f64 	%fd4149, %fd4147, %fd4148, %p1130;
	selp.f64 	%fd4150, %fd4149, %fd4148, %p1129;
	selp.f64 	%fd627, 0d3FF0000000000000, %fd4150, %p1132;
	mov.f64 	%fd7822, 0d3FF0000000000000;
	mov.u32 	%r7302, %r702;
$L__BB1_1241:
	setp.eq.s32 	%p1133, %r1849, 1;
	add.s32 	%r7302, %r7302, 1;
	shl.b32 	%r4032, %r7302, 3;
	cvt.rn.f64.u32 	%fd4151, %r4032;
	sub.f64 	%fd4152, %fd627, %fd4151;
	sqrt.rn.f64 	%fd4153, %fd4152;
	sub.f64 	%fd4154, %fd626, %fd4153;
	mul.f64 	%fd4155, %fd4154, 0d3FE0000000000000;
	cvt.rpi.f64.f64 	%fd4156, %fd4155;
	cvt.rzi.s32.f64 	%r4033, %fd4156;
	max.s32 	%r4034, %r4033, 1;
	and.b32  	%r4035, %r4034, 1;
	setp.ne.s32 	%p1134, %r4035, %r703;
	and.pred  	%p1135, %p1133, %p1134;
	selp.u32 	%r4036, 1, 0, %p1135;
	add.s32 	%r7303, %r4034, %r4036;
	setp.gt.s32 	%p1136, %r7303, %r1846;
	@%p1136 bra 	$L__BB1_1673;
	cvt.rn.f64.u32 	%fd632, %r7302;
$L__BB1_1243:
	mul.lo.s32 	%r4037, %r7303, %r702;
	sub.s32 	%r767, %r7302, %r4037;
	mad.lo.s32 	%r768, %r7303, %r7303, %r7303;
	shr.u32 	%r4038, %r768, 1;
	setp.lt.s32 	%p1137, %r767, %r4038;
	@%p1137 bra 	$L__BB1_1673;
	shr.u32 	%r4039, %r768, 31;
	add.s32 	%r4040, %r768, %r4039;
	shr.s32 	%r4041, %r4040, 1;
	sub.s32 	%r769, %r767, %r4041;
	sub.s32 	%r770, %r1846, %r7303;
	cvt.u64.u32 	%rd673, %r7303;
	and.b64  	%rd674, %rd673, 15;
	setp.lt.u32 	%p1138, %r7303, 16;
	mov.b64 	%rd5308, 0;
	@%p1138 bra 	$L__BB1_1247;
	and.b64  	%rd5308, %rd673, 2147483632;
	mov.b64 	%rd5311, 0;
$L__BB1_1246:
	.pragma "nounroll";
	shl.b64 	%rd3059, %rd5311, 2;
	add.s64 	%rd3060, %rd35, %rd3059;
	mov.b32 	%r4042, 0;
	st.local.v4.u32 	[%rd3060+304], {%r4042, %r4042, %r4042, %r4042};
	st.local.v4.u32 	[%rd3060+320], {%r4042, %r4042, %r4042, %r4042};
	st.local.v4.u32 	[%rd3060+336], {%r4042, %r4042, %r4042, %r4042};
	st.local.v4.u32 	[%rd3060+352], {%r4042, %r4042, %r4042, %r4042};
	add.s64 	%rd5311, %rd5311, 16;
	setp.eq.s64 	%p1139, %rd5311, %rd5308;
	@%p1139 bra 	$L__BB1_1247;
	bra.uni 	$L__BB1_1246;
$L__BB1_1247:
	and.b32  	%r771, %r7303, 15;
	setp.eq.s32 	%p1140, %r771, 0;
	@%p1140 bra 	$L__BB1_1257;
	add.s64 	%rd3061, %rd674, -1;
	setp.lt.u64 	%p1141, %rd3061, 7;
	@%p1141 bra 	$L__BB1_1250;
	shl.b64 	%rd3062, %rd5308, 2;
	add.s64 	%rd3063, %rd35, %rd3062;
	mov.b32 	%r4043, 0;
	st.local.u32 	[%rd3063+304], %r4043;
	st.local.u32 	[%rd3063+308], %r4043;
	st.local.u32 	[%rd3063+312], %r4043;
	st.local.u32 	[%rd3063+316], %r4043;
	st.local.u32 	[%rd3063+320], %r4043;
	st.local.u32 	[%rd3063+324], %r4043;
	st.local.u32 	[%rd3063+328], %r4043;
	st.local.u32 	[%rd3063+332], %r4043;
	add.s64 	%rd5308, %rd5308, 8;
$L__BB1_1250:
	and.b32  	%r4044, %r7303, 7;
	setp.eq.s32 	%p1142, %r4044, 0;
	@%p1142 bra 	$L__BB1_1257;
	and.b64  	%rd3064, %rd673, 7;
	add.s64 	%rd3065, %rd3064, -1;
	setp.lt.u64 	%p1143, %rd3065, 3;
	@%p1143 bra 	$L__BB1_1253;
	shl.b64 	%rd3066, %rd5308, 2;
	add.s64 	%rd3067, %rd35, %rd3066;
	mov.b32 	%r4045, 0;
	st.local.u32 	[%rd3067+304], %r4045;
	st.local.u32 	[%rd3067+308], %r4045;
	st.local.u32 	[%rd3067+312], %r4045;
	st.local.u32 	[%rd3067+316], %r4045;
	add.s64 	%rd5308, %rd5308, 4;
$L__BB1_1253:
	and.b32  	%r772, %r7303, 3;
	setp.eq.s32 	%p1144, %r772, 0;
	@%p1144 bra 	$L__BB1_1257;
	shl.b64 	%rd3068, %rd5308, 2;
	add.s64 	%rd681, %rd35, %rd3068;
	mov.b32 	%r4046, 0;
	st.local.u32 	[%rd681+304], %r4046;
	setp.eq.s32 	%p1145, %r772, 1;
	@%p1145 bra 	$L__BB1_1257;
	mov.b32 	%r4047, 0;
	st.local.u32 	[%rd681+308], %r4047;
	setp.eq.s32 	%p1146, %r772, 2;
	@%p1146 bra 	$L__BB1_1257;
	mov.b32 	%r4048, 0;
	st.local.u32 	[%rd681+312], %r4048;
$L__BB1_1257:
	setp.lt.u32 	%p1147, %r7303, 2;
	@%p1147 bra 	$L__BB1_1271;
	ld.local.u32 	%r773, [%rd35+304];
	add.s64 	%rd682, %rd673, -1;
	and.b64  	%rd683, %rd682, 15;
	add.s32 	%r4049, %r7303, -2;
	setp.lt.u32 	%p1148, %r4049, 15;
	mov.b64 	%rd5314, 1;
	@%p1148 bra 	$L__BB1_1261;
	and.b64  	%rd684, %rd682, -16;
	mov.b64 	%rd5312, 1;
$L__BB1_1260:
	.pragma "nounroll";
	shl.b64 	%rd3071, %rd5312, 2;
	add.s64 	%rd3072, %rd35, %rd3071;
	st.local.u32 	[%rd3072+304], %r773;
	st.local.v2.u32 	[%rd3072+308], {%r773, %r773};
	st.local.v4.u32 	[%rd3072+316], {%r773, %r773, %r773, %r773};
	st.local.v4.u32 	[%rd3072+332], {%r773, %r773, %r773, %r773};
	st.local.v4.u32 	[%rd3072+348], {%r773, %r773, %r773, %r773};
	st.local.u32 	[%rd3072+364], %r773;
	add.s64 	%rd5314, %rd5312, 16;
	add.s64 	%rd3073, %rd5312, 15;
	setp.ne.s64 	%p1149, %rd3073, %rd684;
	mov.u64 	%rd5312, %rd5314;
	@%p1149 bra 	$L__BB1_1260;
$L__BB1_1261:
	setp.eq.s64 	%p1150, %rd683, 0;
	@%p1150 bra 	$L__BB1_1271;
	and.b64  	%rd690, %rd682, 7;
	setp.lt.u64 	%p1151, %rd683, 8;
	@%p1151 bra 	$L__BB1_1264;
	shl.b64 	%rd3074, %rd5314, 2;
	add.s64 	%rd3075, %rd35, %rd3074;
	st.local.u32 	[%rd3075+304], %r773;
	st.local.u32 	[%rd3075+308], %r773;
	st.local.u32 	[%rd3075+312], %r773;
	st.local.u32 	[%rd3075+316], %r773;
	st.local.u32 	[%rd3075+320], %r773;
	st.local.u32 	[%rd3075+324], %r773;
	st.local.u32 	[%rd3075+328], %r773;
	st.local.u32 	[%rd3075+332], %r773;
	add.s64 	%rd5314, %rd5314, 8;
$L__BB1_1264:
	setp.eq.s64 	%p1152, %rd690, 0;
	@%p1152 bra 	$L__BB1_1271;
	and.b64  	%rd693, %rd682, 3;
	setp.lt.u64 	%p1153, %rd690, 4;
	@%p1153 bra 	$L__BB1_1267;
	shl.b64 	%rd3076, %rd5314, 2;
	add.s64 	%rd3077, %rd35, %rd3076;
	st.local.u32 	[%rd3077+304], %r773;
	st.local.u32 	[%rd3077+308], %r773;
	st.local.u32 	[%rd3077+312], %r773;
	st.local.u32 	[%rd3077+316], %r773;
	add.s64 	%rd5314, %rd5314, 4;
$L__BB1_1267:
	setp.eq.s64 	%p1154, %rd693, 0;
	@%p1154 bra 	$L__BB1_1271;
	shl.b64 	%rd3078, %rd5314, 2;
	add.s64 	%rd696, %rd35, %rd3078;
	st.local.u32 	[%rd696+304], %r773;
	setp.eq.s64 	%p1155, %rd693, 1;
	@%p1155 bra 	$L__BB1_1271;
	st.local.u32 	[%rd696+308], %r773;
	setp.eq.s64 	%p1156, %rd693, 2;
	@%p1156 bra 	$L__BB1_1271;
	st.local.u32 	[%rd696+312], %r773;
$L__BB1_1271:
	cvt.s64.s32 	%rd697, %r769;
	mov.b64 	%rd5322, 0;
	mov.u64 	%rd5327, %rd697;
	@%p1138 bra 	$L__BB1_1274;
	and.b64  	%rd5322, %rd673, 2147483632;
	mov.b64 	%rd5316, 0;
	mov.u64 	%rd5327, %rd697;
$L__BB1_1273:
	.pragma "nounroll";
	shl.b64 	%rd3082, %rd5316, 2;
	add.s64 	%rd3083, %rd35, %rd3082;
	ld.local.v4.u32 	{%r4050, %r4051, %r4052, %r4053}, [%rd3083+304];
	cvt.s64.s32 	%rd3084, %r4050;
	cvt.s64.s32 	%rd3085, %r4051;
	add.s64 	%rd3086, %rd3084, %rd3085;
	cvt.s64.s32 	%rd3087, %r4052;
	add.s64 	%rd3088, %rd3086, %rd3087;
	cvt.s64.s32 	%rd3089, %r4053;
	add.s64 	%rd3090, %rd3088, %rd3089;
	ld.local.v4.u32 	{%r4054, %r4055, %r4056, %r4057}, [%rd3083+320];
	cvt.s64.s32 	%rd3091, %r4054;
	add.s64 	%rd3092, %rd3090, %rd3091;
	cvt.s64.s32 	%rd3093, %r4055;
	add.s64 	%rd3094, %rd3092, %rd3093;
	cvt.s64.s32 	%rd3095, %r4056;
	add.s64 	%rd3096, %rd3094, %rd3095;
	cvt.s64.s32 	%rd3097, %r4057;
	add.s64 	%rd3098, %rd3096, %rd3097;
	ld.local.v4.u32 	{%r4058, %r4059, %r4060, %r4061}, [%rd3083+336];
	cvt.s64.s32 	%rd3099, %r4058;
	add.s64 	%rd3100, %rd3098, %rd3099;
	cvt.s64.s32 	%rd3101, %r4059;
	add.s64 	%rd3102, %rd3100, %rd3101;
	cvt.s64.s32 	%rd3103, %r4060;
	add.s64 	%rd3104, %rd3102, %rd3103;
	cvt.s64.s32 	%rd3105, %r4061;
	add.s64 	%rd3106, %rd3104, %rd3105;
	ld.local.v4.u32 	{%r4062, %r4063, %r4064, %r4065}, [%rd3083+352];
	cvt.s64.s32 	%rd3107, %r4062;
	add.s64 	%rd3108, %rd3106, %rd3107;
	cvt.s64.s32 	%rd3109, %r4063;
	add.s64 	%rd3110, %rd3108, %rd3109;
	cvt.s64.s32 	%rd3111, %r4064;
	add.s64 	%rd3112, %rd3110, %rd3111;
	cvt.s64.s32 	%rd3113, %r4065;
	add.s64 	%rd3114, %rd3112, %rd3113;
	sub.s64 	%rd5327, %rd5327, %rd3114;
	add.s64 	%rd5316, %rd5316, 16;
	setp.ne.s64 	%p1158, %rd5316, %rd5322;
	@%p1158 bra 	$L__BB1_1273;
$L__BB1_1274:
	@%p1140 bra 	$L__BB1_1284;
	add.s64 	%rd3116, %rd674, -1;
	setp.lt.u64 	%p1160, %rd3116, 7;
	@%p1160 bra 	$L__BB1_1277;
	shl.b64 	%rd3117, %rd5322, 2;
	add.s64 	%rd3118, %rd35, %rd3117;
	ld.local.s32 	%rd3119, [%rd3118+304];
	ld.local.s32 	%rd3120, [%rd3118+308];
	add.s64 	%rd3121, %rd3119, %rd3120;
	ld.local.s32 	%rd3122, [%rd3118+312];
	add.s64 	%rd3123, %rd3121, %rd3122;
	ld.local.s32 	%rd3124, [%rd3118+316];
	add.s64 	%rd3125, %rd3123, %rd3124;
	ld.local.s32 	%rd3126, [%rd3118+320];
	add.s64 	%rd3127, %rd3125, %rd3126;
	ld.local.s32 	%rd3128, [%rd3118+324];
	add.s64 	%rd3129, %rd3127, %rd3128;
	ld.local.s32 	%rd3130, [%rd3118+328];
	add.s64 	%rd3131, %rd3129, %rd3130;
	ld.local.s32 	%rd3132, [%rd3118+332];
	add.s64 	%rd3133, %rd3131, %rd3132;
	sub.s64 	%rd5327, %rd5327, %rd3133;
	add.s64 	%rd5322, %rd5322, 8;
$L__BB1_1277:
	and.b32  	%r4066, %r7303, 7;
	setp.eq.s32 	%p1161, %r4066, 0;
	@%p1161 bra 	$L__BB1_1284;
	and.b64  	%rd3135, %rd673, 7;
	add.s64 	%rd3136, %rd3135, -1;
	setp.lt.u64 	%p1162, %rd3136, 3;
	@%p1162 bra 	$L__BB1_1280;
	shl.b64 	%rd3137, %rd5322, 2;
	add.s64 	%rd3138, %rd35, %rd3137;
	ld.local.s32 	%rd3139, [%rd3138+304];
	ld.local.s32 	%rd3140, [%rd3138+308];
	add.s64 	%rd3141, %rd3139, %rd3140;
	ld.local.s32 	%rd3142, [%rd3138+312];
	add.s64 	%rd3143, %rd3141, %rd3142;
	ld.local.s32 	%rd3144, [%rd3138+316];
	add.s64 	%rd3145, %rd3143, %rd3144;
	sub.s64 	%rd5327, %rd5327, %rd3145;
	add.s64 	%rd5322, %rd5322, 4;
$L__BB1_1280:
	and.b32  	%r774, %r7303, 3;
	setp.eq.s32 	%p1163, %r774, 0;
	@%p1163 bra 	$L__BB1_1284;
	shl.b64 	%rd3146, %rd5322, 2;
	add.s64 	%rd716, %rd35, %rd3146;
	ld.local.s32 	%rd3147, [%rd716+304];
	sub.s64 	%rd5327, %rd5327, %rd3147;
	setp.eq.s32 	%p1164, %r774, 1;
	@%p1164 bra 	$L__BB1_1284;
	ld.local.s32 	%rd3148, [%rd716+308];
	sub.s64 	%rd5327, %rd5327, %rd3148;
	setp.eq.s32 	%p1165, %r774, 2;
	@%p1165 bra 	$L__BB1_1284;
	ld.local.s32 	%rd3149, [%rd716+312];
	sub.s64 	%rd5327, %rd5327, %rd3149;
$L__BB1_1284:
	cvt.rn.f64.u64 	%fd4157, %rd5327;
	ld.local.u32 	%r4067, [%rd35+304];
	sub.s32 	%r4068, %r770, %r4067;
	cvt.rn.f64.s32 	%fd4158, %r4068;
	div.rn.f64 	%fd4159, %fd4157, %fd4158;
	cvt.rmi.f64.f64 	%fd4160, %fd4159;
	cvt.rzi.u64.f64 	%rd721, %fd4160;
	cvt.u64.u32 	%rd3150, %r4068;
	mul.lo.s64 	%rd3151, %rd721, %rd3150;
	sub.s64 	%rd722, %rd5327, %rd3151;
	sub.s64 	%rd5330, %rd673, %rd721;
	add.s64 	%rd3152, %rd721, -1;
	setp.ge.u64 	%p1166, %rd3152, %rd673;
	@%p1166 bra 	$L__BB1_1298;
	sub.s64 	%rd3153, %rd673, %rd721;
	add.s64 	%rd3154, %rd3153, 1;
	max.u64 	%rd3155, %rd3154, %rd673;
	add.s64 	%rd3156, %rd721, %rd3155;
	sub.s64 	%rd724, %rd3156, %rd673;
	and.b64  	%rd725, %rd724, 15;
	sub.s64 	%rd3157, %rd673, %rd3156;
	setp.gt.u64 	%p1167, %rd3157, -16;
	@%p1167 bra 	$L__BB1_1288;
	and.b64  	%rd726, %rd724, -16;
	mov.b64 	%rd5329, 0;
$L__BB1_1287:
	.pragma "nounroll";
	shl.b64 	%rd3159, %rd5330, 2;
	add.s64 	%rd3160, %rd35, %rd3159;
	st.local.u32 	[%rd3160+304], %r770;
	st.local.u32 	[%rd3160+308], %r770;
	st.local.u32 	[%rd3160+312], %r770;
	st.local.u32 	[%rd3160+316], %r770;
	st.local.u32 	[%rd3160+320], %r770;
	st.local.u32 	[%rd3160+324], %r770;
	st.local.u32 	[%rd3160+328], %r770;
	st.local.u32 	[%rd3160+332], %r770;
	st.local.u32 	[%rd3160+336], %r770;
	st.local.u32 	[%rd3160+340], %r770;
	st.local.u32 	[%rd3160+344], %r770;
	st.local.u32 	[%rd3160+348], %r770;
	st.local.u32 	[%rd3160+352], %r770;
	st.local.u32 	[%rd3160+356], %r770;
	st.local.u32 	[%rd3160+360], %r770;
	st.local.u32 	[%rd3160+364], %r770;
	add.s64 	%rd5330, %rd5330, 16;
	add.s64 	%rd5329, %rd5329, 16;
	setp.ne.s64 	%p1168, %rd5329, %rd726;
	@%p1168 bra 	$L__BB1_1287;
$L__BB1_1288:
	setp.eq.s64 	%p1169, %rd725, 0;
	@%p1169 bra 	$L__BB1_1298;
	and.b64  	%rd732, %rd724, 7;
	setp.lt.u64 	%p1170, %rd725, 8;
	@%p1170 bra 	$L__BB1_1291;
	shl.b64 	%rd3161, %rd5330, 2;
	add.s64 	%rd3162, %rd35, %rd3161;
	st.local.u32 	[%rd3162+304], %r770;
	st.local.u32 	[%rd3162+308], %r770;
	st.local.u32 	[%rd3162+312], %r770;
	st.local.u32 	[%rd3162+316], %r770;
	st.local.u32 	[%rd3162+320], %r770;
	st.local.u32 	[%rd3162+324], %r770;
	st.local.u32 	[%rd3162+328], %r770;
	st.local.u32 	[%rd3162+332], %r770;
	add.s64 	%rd5330, %rd5330, 8;
$L__BB1_1291:
	setp.eq.s64 	%p1171, %rd732, 0;
	@%p1171 bra 	$L__BB1_1298;
	and.b64  	%rd735, %rd724, 3;
	setp.lt.u64 	%p1172, %rd732, 4;
	@%p1172 bra 	$L__BB1_1294;
	shl.b64 	%rd3163, %rd5330, 2;
	add.s64 	%rd3164, %rd35, %rd3163;
	st.local.u32 	[%rd3164+304], %r770;
	st.local.u32 	[%rd3164+308], %r770;
	st.local.u32 	[%rd3164+312], %r770;
	st.local.u32 	[%rd3164+316], %r770;
	add.s64 	%rd5330, %rd5330, 4;
$L__BB1_1294:
	setp.eq.s64 	%p1173, %rd735, 0;
	@%p1173 bra 	$L__BB1_1298;
	shl.b64 	%rd3165, %rd5330, 2;
	add.s64 	%rd738, %rd35, %rd3165;
	st.local.u32 	[%rd738+304], %r770;
	setp.eq.s64 	%p1174, %rd735, 1;
	@%p1174 bra 	$L__BB1_1298;
	st.local.u32 	[%rd738+308], %r770;
	setp.eq.s64 	%p1175, %rd735, 2;
	@%p1175 bra 	$L__BB1_1298;
	st.local.u32 	[%rd738+312], %r770;
$L__BB1_1298:
	setp.le.u64 	%p1176, %rd673, %rd721;
	@%p1176 bra 	$L__BB1_1300;
	not.b64 	%rd3166, %rd721;
	add.s64 	%rd3167, %rd3166, %rd673;
	shl.b64 	%rd3168, %rd3167, 2;
	add.s64 	%rd3169, %rd35, %rd3168;
	ld.local.u32 	%r4069, [%rd3169+304];
	cvt.u32.u64 	%r4070, %rd722;
	add.s32 	%r4071, %r4069, %r4070;
	st.local.u32 	[%rd3169+304], %r4071;
$L__BB1_1300:
	setp.eq.s32 	%p1177, %r1846, 0;
	@%p1177 bra 	$L__BB1_1314;
	setp.lt.u64 	%p1178, %rd48, 15;
	mov.b64 	%rd5334, 0;
	@%p1178 bra 	$L__BB1_1304;
	mov.b64 	%rd5336, 0;
$L__BB1_1303:
	.pragma "nounroll";
	add.s64 	%rd3172, %rd35, %rd5336;
	mov.b32 	%r4072, 0;
	st.local.v4.b32 	[%rd3172+144], {%r4072, %r4072, %r4072, %r4072};
	add.s64 	%rd5336, %rd5336, 16;
	setp.eq.s64 	%p1179, %rd5336, %rd54;
	mov.u64 	%rd5334, %rd54;
	@%p1179 bra 	$L__BB1_1304;
	bra.uni 	$L__BB1_1303;
$L__BB1_1304:
	setp.eq.s32 	%p1180, %r25, 0;
	@%p1180 bra 	$L__BB1_1314;
	setp.lt.u64 	%p1181, %rd49, 7;
	@%p1181 bra 	$L__BB1_1307;
	add.s64 	%rd3173, %rd35, %rd5334;
	mov.b16 	%rs1869, 0;
	st.local.u8 	[%rd3173+144], %rs1869;
	st.local.u8 	[%rd3173+145], %rs1869;
	st.local.u8 	[%rd3173+146], %rs1869;
	st.local.u8 	[%rd3173+147], %rs1869;
	st.local.u8 	[%rd3173+148], %rs1869;
	st.local.u8 	[%rd3173+149], %rs1869;
	st.local.u8 	[%rd3173+150], %rs1869;
	st.local.u8 	[%rd3173+151], %rs1869;
	add.s64 	%rd5334, %rd5334, 8;
$L__BB1_1307:
	setp.eq.s64 	%p1182, %rd55, 0;
	@%p1182 bra 	$L__BB1_1314;
	setp.lt.u64 	%p1183, %rd50, 3;
	@%p1183 bra 	$L__BB1_1310;
	add.s64 	%rd3174, %rd35, %rd5334;
	mov.b16 	%rs1870, 0;
	st.local.u8 	[%rd3174+144], %rs1870;
	st.local.u8 	[%rd3174+145], %rs1870;
	st.local.u8 	[%rd3174+146], %rs1870;
	st.local.u8 	[%rd3174+147], %rs1870;
	add.s64 	%rd5334, %rd5334, 4;
$L__BB1_1310:
	setp.eq.s64 	%p1184, %rd56, 0;
	@%p1184 bra 	$L__BB1_1314;
	setp.eq.s64 	%p1185, %rd56, 1;
	add.s64 	%rd744, %rd35, %rd5334;
	mov.b16 	%rs1871, 0;
	st.local.u8 	[%rd744+144], %rs1871;
	@%p1185 bra 	$L__BB1_1314;
	setp.eq.s64 	%p1186, %rd56, 2;
	mov.b16 	%rs1872, 0;
	st.local.u8 	[%rd744+145], %rs1872;
	@%p1186 bra 	$L__BB1_1314;
	mov.b16 	%rs1873, 0;
	st.local.u8 	[%rd744+146], %rs1873;
$L__BB1_1314:
	setp.lt.u32 	%p1187, %r7303, 4;
	mov.b64 	%rd5337, 0;
	@%p1187 bra 	$L__BB1_1317;
	and.b64  	%rd5337, %rd673, 2147483644;
	mov.b64 	%rd5338, 0;
$L__BB1_1316:
	shl.b64 	%rd3177, %rd5338, 2;
	add.s64 	%rd3178, %rd35, %rd3177;
	ld.local.s32 	%rd3179, [%rd3178+304];
	add.s64 	%rd3180, %rd5338, %rd3179;
	add.s64 	%rd3181, %rd35, %rd3180;
	mov.b16 	%rs1874, 1;
	st.local.u8 	[%rd3181+144], %rs1874;
	ld.local.s32 	%rd3182, [%rd3178+308];
	add.s64 	%rd3183, %rd5338, %rd3182;
	add.s64 	%rd3184, %rd35, 144;
	add.s64 	%rd3185, %rd3184, %rd3183;
	st.local.u8 	[%rd3185+1], %rs1874;
	ld.local.s32 	%rd3186, [%rd3178+312];
	add.s64 	%rd3187, %rd5338, %rd3186;
	add.s64 	%rd3188, %rd3184, %rd3187;
	st.local.u8 	[%rd3188+2], %rs1874;
	ld.local.s32 	%rd3189, [%rd3178+316];
	add.s64 	%rd3190, %rd5338, %rd3189;
	add.s64 	%rd3191, %rd3184, %rd3190;
	st.local.u8 	[%rd3191+3], %rs1874;
	add.s64 	%rd5338, %rd5338, 4;
	setp.eq.s64 	%p1188, %rd5338, %rd5337;
	@%p1188 bra 	$L__BB1_1317;
	bra.uni 	$L__BB1_1316;
$L__BB1_1317:
	and.b32  	%r775, %r7303, 3;
	setp.eq.s32 	%p1189, %r775, 0;
	@%p1189 bra 	$L__BB1_1321;
	shl.b64 	%rd3192, %rd5337, 2;
	add.s64 	%rd749, %rd35, %rd3192;
	ld.local.s32 	%rd3193, [%rd749+304];
	add.s64 	%rd3194, %rd5337, %rd3193;
	add.s64 	%rd3195, %rd35, %rd3194;
	mov.b16 	%rs1875, 1;
	st.local.u8 	[%rd3195+144], %rs1875;
	setp.eq.s32 	%p1190, %r775, 1;
	@%p1190 bra 	$L__BB1_1321;
	ld.local.s32 	%rd3196, [%rd749+308];
	add.s64 	%rd3197, %rd5337, %rd3196;
	add.s64 	%rd3198, %rd35, %rd3197;
	mov.b16 	%rs1876, 1;
	st.local.u8 	[%rd3198+145], %rs1876;
	setp.eq.s32 	%p1191, %r775, 2;
	@%p1191 bra 	$L__BB1_1321;
	ld.local.s32 	%rd3199, [%rd749+312];
	add.s64 	%rd3200, %rd5337, %rd3199;
	add.s64 	%rd3201, %rd35, %rd3200;
	mov.b16 	%rs1877, 1;
	st.local.u8 	[%rd3201+146], %rs1877;
$L__BB1_1321:
	@%p1177 bra 	$L__BB1_1335;
	setp.lt.u64 	%p1193, %rd48, 15;
	mov.b64 	%rd5341, 0;
	@%p1193 bra 	$L__BB1_1325;
	mov.b64 	%rd5339, 0;
$L__BB1_1324:
	.pragma "nounroll";
	shl.b64 	%rd3204, %rd5339, 3;
	add.s64 	%rd3205, %rd35, %rd3204;
	ld.local.u64 	%rd3206, [%rd3205];
	add.s64 	%rd3207, %rd35, %rd3206;
	ld.local.u8 	%rs1878, [%rd3207+128];
	mad.lo.s64 	%rd3208, %rd5339, -7, %rd3205;
	ld.local.u8 	%rs1879, [%rd3208+144];
	xor.b16  	%rs1880, %rs1879, %rs1878;
	st.local.u8 	[%rd3207+160], %rs1880;
	ld.local.u64 	%rd3209, [%rd3205+8];
	add.s64 	%rd3210, %rd35, %rd3209;
	ld.local.u8 	%rs1881, [%rd3210+128];
	ld.local.u8 	%rs1882, [%rd3208+145];
	xor.b16  	%rs1883, %rs1882, %rs1881;
	st.local.u8 	[%rd3210+160], %rs1883;
	ld.local.u64 	%rd3211, [%rd3205+16];
	add.s64 	%rd3212, %rd35, %rd3211;
	ld.local.u8 	%rs1884, [%rd3212+128];
	ld.local.u8 	%rs1885, [%rd3208+146];
	xor.b16  	%rs1886, %rs1885, %rs1884;
	st.local.u8 	[%rd3212+160], %rs1886;
	ld.local.u64 	%rd3213, [%rd3205+24];
	add.s64 	%rd3214, %rd35, %rd3213;
	ld.local.u8 	%rs1887, [%rd3214+128];
	ld.local.u8 	%rs1888, [%rd3208+147];
	xor.b16  	%rs1889, %rs1888, %rs1887;
	st.local.u8 	[%rd3214+160], %rs1889;
	ld.local.u64 	%rd3215, [%rd3205+32];
	add.s64 	%rd3216, %rd35, %rd3215;
	ld.local.u8 	%rs1890, [%rd3216+128];
	ld.local.u8 	%rs1891, [%rd3208+148];
	xor.b16  	%rs1892, %rs1891, %rs1890;
	st.local.u8 	[%rd3216+160], %rs1892;
	ld.local.u64 	%rd3217, [%rd3205+40];
	add.s64 	%rd3218, %rd35, %rd3217;
	ld.local.u8 	%rs1893, [%rd3218+128];
	ld.local.u8 	%rs1894, [%rd3208+149];
	xor.b16  	%rs1895, %rs1894, %rs1893;
	st.local.u8 	[%rd3218+160], %rs1895;
	ld.local.u64 	%rd3219, [%rd3205+48];
	add.s64 	%rd3220, %rd35, %rd3219;
	ld.local.u8 	%rs1896, [%rd3220+128];
	ld.local.u8 	%rs1897, [%rd3208+150];
	xor.b16  	%rs1898, %rs1897, %rs1896;
	st.local.u8 	[%rd3220+160], %rs1898;
	ld.local.u64 	%rd3221, [%rd3205+56];
	add.s64 	%rd3222, %rd35, %rd3221;
	ld.local.u8 	%rs1899, [%rd3222+128];
	ld.local.u8 	%rs1900, [%rd3208+151];
	xor.b16  	%rs1901, %rs1900, %rs1899;
	st.local.u8 	[%rd3222+160], %rs1901;
	ld.local.u64 	%rd3223, [%rd3205+64];
	add.s64 	%rd3224, %rd35, %rd3223;
	ld.local.u8 	%rs1902, [%rd3224+128];
	ld.local.u8 	%rs1903, [%rd3208+152];
	xor.b16  	%rs1904, %rs1903, %rs1902;
	st.local.u8 	[%rd3224+160], %rs1904;
	ld.local.u64 	%rd3225, [%rd3205+72];
	add.s64 	%rd3226, %rd35, %rd3225;
	ld.local.u8 	%rs1905, [%rd3226+128];
	ld.local.u8 	%rs1906, [%rd3208+153];
	xor.b16  	%rs1907, %rs1906, %rs1905;
	st.local.u8 	[%rd3226+160], %rs1907;
	ld.local.u64 	%rd3227, [%rd3205+80];
	add.s64 	%rd3228, %rd35, %rd3227;
	ld.local.u8 	%rs1908, [%rd3228+128];
	ld.local.u8 	%rs1909, [%rd3208+154];
	xor.b16  	%rs1910, %rs1909, %rs1908;
	st.local.u8 	[%rd3228+160], %rs1910;
	ld.local.u64 	%rd3229, [%rd3205+88];
	add.s64 	%rd3230, %rd35, %rd3229;
	ld.local.u8 	%rs1911, [%rd3230+128];
	ld.local.u8 	%rs1912, [%rd3208+155];
	xor.b16  	%rs1913, %rs1912, %rs1911;
	st.local.u8 	[%rd3230+160], %rs1913;
	ld.local.u64 	%rd3231, [%rd3205+96];
	add.s64 	%rd3232, %rd35, %rd3231;
	ld.local.u8 	%rs1914, [%rd3232+128];
	ld.local.u8 	%rs1915, [%rd3208+156];
	xor.b16  	%rs1916, %rs1915, %rs1914;
	st.local.u8 	[%rd3232+160], %rs1916;
	ld.local.u64 	%rd3233, [%rd3205+104];
	add.s64 	%rd3234, %rd35, %rd3233;
	ld.local.u8 	%rs1917, [%rd3234+128];
	ld.local.u8 	%rs1918, [%rd3208+157];
	xor.b16  	%rs1919, %rs1918, %rs1917;
	st.local.u8 	[%rd3234+160], %rs1919;
	ld.local.u64 	%rd3235, [%rd3205+112];
	add.s64 	%rd3236, %rd35, %rd3235;
	ld.local.u8 	%rs1920, [%rd3236+128];
	ld.local.u8 	%rs1921, [%rd3208+158];
	xor.b16  	%rs1922, %rs1921, %rs1920;
	st.local.u8 	[%rd3236+160], %rs1922;
	ld.local.u64 	%rd3237, [%rd3205+120];
	add.s64 	%rd3238, %rd35, %rd3237;
	ld.local.u8 	%rs1923, [%rd3238+128];
	ld.local.u8 	%rs1924, [%rd3208+159];
	xor.b16  	%rs1925, %rs1924, %rs1923;
	st.local.u8 	[%rd3238+160], %rs1925;
	add.s64 	%rd5339, %rd5339, 16;
	setp.ne.s64 	%p1194, %rd5339, %rd54;
	mov.u64 	%rd5341, %rd54;
	@%p1194 bra 	$L__BB1_1324;
$L__BB1_1325:
	setp.eq.s32 	%p1195, %r25, 0;
	@%p1195 bra 	$L__BB1_1335;
	setp.lt.u64 	%p1196, %rd49, 7;
	@%p1196 bra 	$L__BB1_1328;
	shl.b64 	%rd3239, %rd5341, 3;
	add.s64 	%rd3240, %rd35, %rd3239;
	ld.local.u64 	%rd3241, [%rd3240];
	add.s64 	%rd3242, %rd35, %rd3241;
	ld.local.u8 	%rs1926, [%rd3242+128];
	mad.lo.s64 	%rd3243, %rd5341, -7, %rd3240;
	ld.local.u8 	%rs1927, [%rd3243+144];
	xor.b16  	%rs1928, %rs1927, %rs1926;
	st.local.u8 	[%rd3242+160], %rs1928;
	ld.local.u64 	%rd3244, [%rd3240+8];
	add.s64 	%rd3245, %rd35, %rd3244;
	ld.local.u8 	%rs1929, [%rd3245+128];
	ld.local.u8 	%rs1930, [%rd3243+145];
	xor.b16  	%rs1931, %rs1930, %rs1929;
	st.local.u8 	[%rd3245+160], %rs1931;
	ld.local.u64 	%rd3246, [%rd3240+16];
	add.s64 	%rd3247, %rd35, %rd3246;
	ld.local.u8 	%rs1932, [%rd3247+128];
	ld.local.u8 	%rs1933, [%rd3243+146];
	xor.b16  	%rs1934, %rs1933, %rs1932;
	st.local.u8 	[%rd3247+160], %rs1934;
	ld.local.u64 	%rd3248, [%rd3240+24];
	add.s64 	%rd3249, %rd35, %rd3248;
	ld.local.u8 	%rs1935, [%rd3249+128];
	ld.local.u8 	%rs1936, [%rd3243+147];
	xor.b16  	%rs1937, %rs1936, %rs1935;
	st.local.u8 	[%rd3249+160], %rs1937;
	ld.local.u64 	%rd3250, [%rd3240+32];
	add.s64 	%rd3251, %rd35, %rd3250;
	ld.local.u8 	%rs1938, [%rd3251+128];
	ld.local.u8 	%rs1939, [%rd3243+148];
	xor.b16  	%rs1940, %rs1939, %rs1938;
	st.local.u8 	[%rd3251+160], %rs1940;
	ld.local.u64 	%rd3252, [%rd3240+40];
	add.s64 	%rd3253, %rd35, %rd3252;
	ld.local.u8 	%rs1941, [%rd3253+128];
	ld.local.u8 	%rs1942, [%rd3243+149];
	xor.b16  	%rs1943, %rs1942, %rs1941;
	st.local.u8 	[%rd3253+160], %rs1943;
	ld.local.u64 	%rd3254, [%rd3240+48];
	add.s64 	%rd3255, %rd35, %rd3254;
	ld.local.u8 	%rs1944, [%rd3255+128];
	ld.local.u8 	%rs1945, [%rd3243+150];
	xor.b16  	%rs1946, %rs1945, %rs1944;
	st.local.u8 	[%rd3255+160], %rs1946;
	ld.local.u64 	%rd3256, [%rd3240+56];
	add.s64 	%rd3257, %rd35, %rd3256;
	ld.local.u8 	%rs1947, [%rd3257+128];
	ld.local.u8 	%rs1948, [%rd3243+151];
	xor.b16  	%rs1949, %rs1948, %rs1947;
	st.local.u8 	[%rd3257+160], %rs1949;
	add.s64 	%rd5341, %rd5341, 8;
$L__BB1_1328:
	setp.eq.s64 	%p1197, %rd55, 0;
	@%p1197 bra 	$L__BB1_1335;
	setp.lt.u64 	%p1198, %rd50, 3;
	@%p1198 bra 	$L__BB1_1331;
	shl.b64 	%rd3258, %rd5341, 3;
	add.s64 	%rd3259, %rd35, %rd3258;
	ld.local.u64 	%rd3260, [%rd3259];
	add.s64 	%rd3261, %rd35, %rd3260;
	ld.local.u8 	%rs1950, [%rd3261+128];
	mad.lo.s64 	%rd3262, %rd5341, -7, %rd3259;
	ld.local.u8 	%rs1951, [%rd3262+144];
	xor.b16  	%rs1952, %rs1951, %rs1950;
	st.local.u8 	[%rd3261+160], %rs1952;
	ld.local.u64 	%rd3263, [%rd3259+8];
	add.s64 	%rd3264, %rd35, %rd3263;
	ld.local.u8 	%rs1953, [%rd3264+128];
	ld.local.u8 	%rs1954, [%rd3262+145];
	xor.b16  	%rs1955, %rs1954, %rs1953;
	st.local.u8 	[%rd3264+160], %rs1955;
	ld.local.u64 	%rd3265, [%rd3259+16];
	add.s64 	%rd3266, %rd35, %rd3265;
	ld.local.u8 	%rs1956, [%rd3266+128];
	ld.local.u8 	%rs1957, [%rd3262+146];
	xor.b16  	%rs1958, %rs1957, %rs1956;
	st.local.u8 	[%rd3266+160], %rs1958;
	ld.local.u64 	%rd3267, [%rd3259+24];
	add.s64 	%rd3268, %rd35, %rd3267;
	ld.local.u8 	%rs1959, [%rd3268+128];
	ld.local.u8 	%rs1960, [%rd3262+147];
	xor.b16  	%rs1961, %rs1960, %rs1959;
	st.local.u8 	[%rd3268+160], %rs1961;
	add.s64 	%rd5341, %rd5341, 4;
$L__BB1_1331:
	setp.eq.s64 	%p1199, %rd56, 0;
	@%p1199 bra 	$L__BB1_1335;
	setp.eq.s64 	%p1200, %rd56, 1;
	shl.b64 	%rd3269, %rd5341, 3;
	add.s64 	%rd759, %rd35, %rd3269;
	ld.local.u64 	%rd3270, [%rd759];
	add.s64 	%rd3271, %rd35, %rd3270;
	ld.local.u8 	%rs1962, [%rd3271+128];
	mad.lo.s64 	%rd760, %rd5341, -7, %rd759;
	ld.local.u8 	%rs1963, [%rd760+144];
	xor.b16  	%rs1964, %rs1963, %rs1962;
	st.local.u8 	[%rd3271+160], %rs1964;
	@%p1200 bra 	$L__BB1_1335;
	setp.eq.s64 	%p1201, %rd56, 2;
	ld.local.u64 	%rd3272, [%rd759+8];
	add.s64 	%rd3273, %rd35, %rd3272;
	ld.local.u8 	%rs1965, [%rd3273+128];
	ld.local.u8 	%rs1966, [%rd760+145];
	xor.b16  	%rs1967, %rs1966, %rs1965;
	st.local.u8 	[%rd3273+160], %rs1967;
	@%p1201 bra 	$L__BB1_1335;
	ld.local.u64 	%rd3274, [%rd759+16];
	add.s64 	%rd3275, %rd35, %rd3274;
	ld.local.u8 	%rs1968, [%rd3275+128];
	ld.local.u8 	%rs1969, [%rd760+146];
	xor.b16  	%rs1970, %rs1969, %rs1968;
	st.local.u8 	[%rd3275+160], %rs1970;
$L__BB1_1335:
	add.f64 	%fd7822, %fd7822, 0d3FF0000000000000;
	mov.f64 	%fd7753, %fd7708;
	@%p1177 bra 	$L__BB1_1363;
	mov.b64 	%rd5343, 0;
	mov.f64 	%fd7753, %fd7708;
$L__BB1_1337:
	add.s64 	%rd762, %rd35, %rd5343;
	ld.local.u8 	%rs1971, [%rd762+144];
	setp.ne.s16 	%p1203, %rs1971, 1;
	@%p1203 bra 	$L__BB1_1362;
	mad.lo.s64 	%rd3277, %rd5343, 7, %rd762;
	ld.local.f64 	%fd639, [%rd3277+176];
	setp.gt.f64 	%p1204, %fd639, 0d4049000000000000;
	mov.f64 	%fd7748, %fd639;
	@%p1204 bra 	$L__BB1_1350;
	setp.lt.f64 	%p1205, %fd639, 0dC049000000000000;
	mov.f64 	%fd7748, 0d0000000000000000;
	@%p1205 bra 	$L__BB1_1350;
	fma.rn.f64 	%fd4162, %fd639, 0d3FF71547652B82FE, 0d4338000000000000;
	{
	.reg .b32 %temp; 
	mov.b64 	{%r776, %temp}, %fd4162;
	}
	mov.f64 	%fd4163, 0dC338000000000000;
	add.rn.f64 	%fd4164, %fd4162, %fd4163;
	fma.rn.f64 	%fd4165, %fd4164, 0dBFE62E42FEFA39EF, %fd639;
	fma.rn.f64 	%fd4166, %fd4164, 0dBC7ABC9E3B39803F, %fd4165;
	fma.rn.f64 	%fd4167, %fd4166, 0d3E5ADE1569CE2BDF, 0d3E928AF3FCA213EA;
	fma.rn.f64 	%fd4168, %fd4167, %fd4166, 0d3EC71DEE62401315;
	fma.rn.f64 	%fd4169, %fd4168, %fd4166, 0d3EFA01997C89EB71;
	fma.rn.f64 	%fd4170, %fd4169, %fd4166, 0d3F2A01A014761F65;
	fma.rn.f64 	%fd4171, %fd4170, %fd4166, 0d3F56C16C1852B7AF;
	fma.rn.f64 	%fd4172, %fd4171, %fd4166, 0d3F81111111122322;
	fma.rn.f64 	%fd4173, %fd4172, %fd4166, 0d3FA55555555502A1;
	fma.rn.f64 	%fd4174, %fd4173, %fd4166, 0d3FC5555555555511;
	fma.rn.f64 	%fd4175, %fd4174, %fd4166, 0d3FE000000000000B;
	fma.rn.f64 	%fd4176, %fd4175, %fd4166, 0d3FF0000000000000;
	fma.rn.f64 	%fd4177, %fd4176, %fd4166, 0d3FF0000000000000;
	{
	.reg .b32 %temp; 
	mov.b64 	{%r777, %temp}, %fd4177;
	}
	{
	.reg .b32 %temp; 
	mov.b64 	{%temp, %r778}, %fd4177;
	}
	shl.b32 	%r4073, %r776, 20;
	add.s32 	%r4074, %r4073, %r778;
	mov.b64 	%fd7745, {%r777, %r4074};
	{
	.reg .b32 %temp; 
	mov.b64 	{%temp, %r4075}, %fd639;
	}
	mov.b32 	%f163, %r4075;
	abs.f32 	%f49, %f163;
	setp.lt.f32 	%p1206, %f49, 0f4086232B;
	@%p1206 bra 	$L__BB1_1343;
	setp.lt.f64 	%p1207, %fd639, 0d0000000000000000;
	add.f64 	%fd4178, %fd639, 0d7FF0000000000000;
	selp.f64 	%fd7745, 0d0000000000000000, %fd4178, %p1207;
	setp.geu.f32 	%p1208, %f49, 0f40874800;
	@%p1208 bra 	$L__BB1_1343;
	shr.u32 	%r4076, %r776, 31;
	add.s32 	%r4077, %r776, %r4076;
	shr.s32 	%r4078, %r4077, 1;
	shl.b32 	%r4079, %r4078, 20;
	add.s32 	%r4080, %r778, %r4079;
	mov.b64 	%fd4179, {%r777, %r4080};
	sub.s32 	%r4081, %r776, %r4078;
	shl.b32 	%r4082, %r4081, 20;
	add.s32 	%r4083, %r4082, 1072693248;
	mov.b32 	%r4084, 0;
	mov.b64 	%fd4180, {%r4084, %r4083};
	mul.f64 	%fd7745, %fd4180, %fd4179;
$L__BB1_1343:
	add.f64 	%fd7746, %fd7745, 0d3FF0000000000000;
	{
	.reg .b32 %temp; 
	mov.b64 	{%temp, %r7304}, %fd7746;
	}
	{
	.reg .b32 %temp; 
	mov.b64 	{%r7305, %temp}, %fd7746;
	}
	setp.gt.s32 	%p1209, %r7304, 1048575;
	mov.b32 	%r7306, -1023;
	@%p1209 bra 	$L__BB1_1345;
	mul.f64 	%fd7746, %fd7746, 0d4350000000000000;
	{
	.reg .b32 %temp; 
	mov.b64 	{%temp, %r7304}, %fd7746;
	}
	{
	.reg .b32 %temp; 
	mov.b64 	{%r7305, %temp}, %fd7746;
	}
	mov.b32 	%r7306, -1077;
$L__BB1_1345:
	add.s32 	%r4087, %r7304, -1;
	setp.gt.u32 	%p1210, %r4087, 2146435070;
	@%p1210 bra 	$L__BB1_1349;
	shr.u32 	%r4090, %r7304, 20;
	add.s32 	%r7307, %r7306, %r4090;
	and.b32  	%r4091, %r7304, 1048575;
	or.b32  	%r4092, %r4091, 1072693248;
	mov.b64 	%fd7747, {%r7305, %r4092};
	setp.lt.u32 	%p1212, %r4092, 1073127583;
	@%p1212 bra 	$L__BB1_1348;
	{
	.reg .b32 %temp; 
	mov.b64 	{%r4093, %temp}, %fd7747;
	}
	{
	.reg .b32 %temp; 
	mov.b64 	{%temp, %r4094}, %fd7747;
	}
	add.s32 	%r4095, %r4094, -1048576;
	mov.b64 	%fd7747, {%r4093, %r4095};
	add.s32 	%r7307, %r7307, 1;
$L__BB1_1348:
	add.f64 	%fd4182, %fd7747, 0dBFF0000000000000;
	add.f64 	%fd4183, %fd7747, 0d3FF0000000000000;
	rcp.approx.ftz.f64 	%fd4184, %fd4183;
	neg.f64 	%fd4185, %fd4183;
	fma.rn.f64 	%fd4186, %fd4185, %fd4184, 0d3FF0000000000000;
	fma.rn.f64 	%fd4187, %fd4186, %fd4186, %fd4186;
	fma.rn.f64 	%fd4188, %fd4187, %fd4184, %fd4184;
	mul.f64 	%fd4189, %fd4182, %fd4188;
	fma.rn.f64 	%fd4190, %fd4182, %fd4188, %fd4189;
	mul.f64 	%fd4191, %fd4190, %fd4190;
	fma.rn.f64 	%fd4192, %fd4191, 0d3EB1380B3AE80F1E, 0d3ED0EE258B7A8B04;
	fma.rn.f64 	%fd4193, %fd4192, %fd4191, 0d3EF3B2669F02676F;
	fma.rn.f64 	%fd4194, %fd4193, %fd4191, 0d3F1745CBA9AB0956;
	fma.rn.f64 	%fd4195, %fd4194, %fd4191, 0d3F3C71C72D1B5154;
	fma.rn.f64 	%fd4196, %fd4195, %fd4191, 0d3F624924923BE72D;
	fma.rn.f64 	%fd4197, %fd4196, %fd4191, 0d3F8999999999A3C4;
	fma.rn.f64 	%fd4198, %fd4197, %fd4191, 0d3FB5555555555554;
	sub.f64 	%fd4199, %fd4182, %fd4190;
	add.f64 	%fd4200, %fd4199, %fd4199;
	neg.f64 	%fd4201, %fd4190;
	fma.rn.f64 	%fd4202, %fd4201, %fd4182, %fd4200;
	mul.f64 	%fd4203, %fd4188, %fd4202;
	mul.f64 	%fd4204, %fd4191, %fd4198;
	fma.rn.f64 	%fd4205, %fd4204, %fd4190, %fd4203;
	xor.b32  	%r4096, %r7307, -2147483648;
	mov.b32 	%r4097, 1127219200;
	mov.b64 	%fd4206, {%r4096, %r4097};
	sub.f64 	%fd4207, %fd4206, %fd1;
	fma.rn.f64 	%fd4208, %fd4207, 0d3FE62E42FEFA39EF, %fd4190;
	fma.rn.f64 	%fd4209, %fd4207, 0dBFE62E42FEFA39EF, %fd4208;
	sub.f64 	%fd4210, %fd4209, %fd4190;
	sub.f64 	%fd4211, %fd4205, %fd4210;
	fma.rn.f64 	%fd4212, %fd4207, 0d3C7ABC9E3B39803F, %fd4211;
	add.f64 	%fd7748, %fd4208, %fd4212;
	bra.uni 	$L__BB1_1350;
$L__BB1_1349:
	fma.rn.f64 	%fd4181, %fd7746, 0d7FF0000000000000, 0d7FF0000000000000;
	{
	.reg .b32 %temp; 
	mov.b64 	{%temp, %r4088}, %fd7746;
	}
	and.b32  	%r4089, %r4088, 2147483647;
	setp.eq.s32 	%p1211, %r4089, 0;
	selp.f64 	%fd7748, 0dFFF0000000000000, %fd4181, %p1211;
$L__BB1_1350:
	neg.f64 	%fd653, %fd639;
	setp.lt.f64 	%p1214, %fd639, 0dC049000000000000;
	or.pred  	%p1215, %p1214, %p1204;
	selp.f64 	%fd7752, %fd653, 0d0000000000000000, %p1214;
	@%p1215 bra 	$L__BB1_1361;
	fma.rn.f64 	%fd4213, %fd653, 0d3FF71547652B82FE, 0d4338000000000000;
	{
	.reg .b32 %temp; 
	mov.b64 	{%r789, %temp}, %fd4213;
	}
	mov.f64 	%fd4214, 0dC338000000000000;
	add.rn.f64 	%fd4215, %fd4213, %fd4214;
	fma.rn.f64 	%fd4216, %fd4215, 0dBFE62E42FEFA39EF, %fd653;
	fma.rn.f64 	%fd4217, %fd4215, 0dBC7ABC9E3B39803F, %fd4216;
	fma.rn.f64 	%fd4218, %fd4217, 0d3E5ADE1569CE2BDF, 0d3E928AF3FCA213EA;
	fma.rn.f64 	%fd4219, %fd4218, %fd4217, 0d3EC71DEE62401315;
	fma.rn.f64 	%fd4220, %fd4219, %fd4217, 0d3EFA01997C89EB71;
	fma.rn.f64 	%fd4221, %fd4220, %fd4217, 0d3F2A01A014761F65;
	fma.rn.f64 	%fd4222, %fd4221, %fd4217, 0d3F56C16C1852B7AF;
	fma.rn.f64 	%fd4223, %fd4222, %fd4217, 0d3F81111111122322;
	fma.rn.f64 	%fd4224, %fd4223, %fd4217, 0d3FA55555555502A1;
	fma.rn.f64 	%fd4225, %fd4224, %fd4217, 0d3FC5555555555511;
	fma.rn.f64 	%fd4226, %fd4225, %fd4217, 0d3FE000000000000B;
	fma.rn.f64 	%fd4227, %fd4226, %fd4217, 0d3FF0000000000000;
	fma.rn.f64 	%fd4228, %fd4227, %fd4217, 0d3FF0000000000000;
	{
	.reg .b32 %temp; 
	mov.b64 	{%r790, %temp}, %fd4228;
	}
	{
	.reg .b32 %temp; 
	mov.b64 	{%temp, %r791}, %fd4228;
	}
	shl.b32 	%r4098, %r789, 20;
	add.s32 	%r4099, %r4098, %r791;
	mov.b64 	%fd7749, {%r790, %r4099};
	{
	.reg .b32 %temp; 
	mov.b64 	{%temp, %r4100}, %fd653;
	}
	mov.b32 	%f164, %r4100;
	abs.f32 	%f50, %f164;
	setp.lt.f32 	%p1216, %f50, 0f4086232B;
	@%p1216 bra 	$L__BB1_1354;
	setp.gt.f64 	%p1217, %fd639, 0d0000000000000000;
	mov.f64 	%fd4229, 0d7FF0000000000000;
	sub.f64 	%fd4230, %fd4229, %fd639;
	selp.f64 	%fd7749, 0d0000000000000000, %fd4230, %p1217;
	setp.geu.f32 	%p1218, %f50, 0f40874800;
	@%p1218 bra 	$L__BB1_1354;
	shr.u32 	%r4101, %r789, 31;
	add.s32 	%r4102, %r789, %r4101;
	shr.s32 	%r4103, %r4102, 1;
	shl.b32 	%r4104, %r4103, 20;
	add.s32 	%r4105, %r791, %r4104;
	mov.b64 	%fd4231, {%r790, %r4105};
	sub.s32 	%r4106, %r789, %r4103;
	shl.b32 	%r4107, %r4106, 20;
	add.s32 	%r4108, %r4107, 1072693248;
	mov.b32 	%r4109, 0;
	mov.b64 	%fd4232, {%r4109, %r4108};
	mul.f64 	%fd7749, %fd4232, %fd4231;
$L__BB1_1354:
	add.f64 	%fd7750, %fd7749, 0d3FF0000000000000;
	{
	.reg .b32 %temp; 
	mov.b64 	{%temp, %r7308}, %fd7750;
	}
	{
	.reg .b32 %temp; 
	mov.b64 	{%r7309, %temp}, %fd7750;
	}
	setp.gt.s32 	%p1219, %r7308, 1048575;
	mov.b32 	%r7310, -1023;
	@%p1219 bra 	$L__BB1_1356;
	mul.f64 	%fd7750, %fd7750, 0d4350000000000000;
	{
	.reg .b32 %temp; 
	mov.b64 	{%temp, %r7308}, %fd7750;
	}
	{
	.reg .b32 %temp; 
	mov.b64 	{%r7309, %temp}, %fd7750;
	}
	mov.b32 	%r7310, -1077;
$L__BB1_1356:
	add.s32 	%r4112, %r7308, -1;
	setp.gt.u32 	%p1220, %r4112, 2146435070;
	@%p1220 bra 	$L__BB1_1360;
	shr.u32 	%r4115, %r7308, 20;
	add.s32 	%r7311, %r7310, %r4115;
	and.b32  	%r4116, %r7308, 1048575;
	or.b32  	%r4117, %r4116, 1072693248;
	mov.b64 	%fd7751, {%r7309, %r4117};
	setp.lt.u32 	%p1222, %r4117, 1073127583;
	@%p1222 bra 	$L__BB1_1359;
	{
	.reg .b32 %temp; 
	mov.b64 	{%r4118, %temp}, %fd7751;
	}
	{
	.reg .b32 %temp; 
	mov.b64 	{%temp, %r4119}, %fd7751;
	}
	add.s32 	%r4120, %r4119, -1048576;
	mov.b64 	%fd7751, {%r4118, %r4120};
	add.s32 	%r7311, %r7311, 1;
$L__BB1_1359:
	add.f64 	%fd4234, %fd7751, 0dBFF0000000000000;
	add.f64 	%fd4235, %fd7751, 0d3FF0000000000000;
	rcp.approx.ftz.f64 	%fd4236, %fd4235;
	neg.f64 	%fd4237, %fd4235;
	fma.rn.f64 	%fd4238, %fd4237, %fd4236, 0d3FF0000000000000;
	fma.rn.f64 	%fd4239, %fd4238, %fd4238, %fd4238;
	fma.rn.f64 	%fd4240, %fd4239, %fd4236, %fd4236;
	mul.f64 	%fd4241, %fd4234, %fd4240;
	fma.rn.f64 	%fd4242, %fd4234, %fd4240, %fd4241;
	mul.f64 	%fd4243, %fd4242, %fd4242;
	fma.rn.f64 	%fd4244, %fd4243, 0d3EB1380B3AE80F1E, 0d3ED0EE258B7A8B04;
	fma.rn.f64 	%fd4245, %fd4244, %fd4243, 0d3EF3B2669F02676F;
	fma.rn.f64 	%fd4246, %fd4245, %fd4243, 0d3F1745CBA9AB0956;
	fma.rn.f64 	%fd4247, %fd4246, %fd4243, 0d3F3C71C72D1B5154;
	fma.rn.f64 	%fd4248, %fd4247, %fd4243, 0d3F624924923BE72D;
	fma.rn.f64 	%fd4249, %fd4248, %fd4243, 0d3F8999999999A3C4;
	fma.rn.f64 	%fd4250, %fd4249, %fd4243, 0d3FB5555555555554;
	sub.f64 	%fd4251, %fd4234, %fd4242;
	add.f64 	%fd4252, %fd4251, %fd4251;
	neg.f64 	%fd4253, %fd4242;
	fma.rn.f64 	%fd4254, %fd4253, %fd4234, %fd4252;
	mul.f64 	%fd4255, %fd4240, %fd4254;
	mul.f64 	%fd4256, %fd4243, %fd4250;
	fma.rn.f64 	%fd4257, %fd4256, %fd4242, %fd4255;
	xor.b32  	%r4121, %r7311, -2147483648;
	mov.b32 	%r4122, 1127219200;
	mov.b64 	%fd4258, {%r4121, %r4122};
	sub.f64 	%fd4259, %fd4258, %fd1;
	fma.rn.f64 	%fd4260, %fd4259, 0d3FE62E42FEFA39EF, %fd4242;
	fma.rn.f64 	%fd4261, %fd4259, 0dBFE62E42FEFA39EF, %fd4260;
	sub.f64 	%fd4262, %fd4261, %fd4242;
	sub.f64 	%fd4263, %fd4257, %fd4262;
	fma.rn.f64 	%fd4264, %fd4259, 0d3C7ABC9E3B39803F, %fd4263;
	add.f64 	%fd7752, %fd4260, %fd4264;
	bra.uni 	$L__BB1_1361;
$L__BB1_1360:
	fma.rn.f64 	%fd4233, %fd7750, 0d7FF0000000000000, 0d7FF0000000000000;
	{
	.reg .b32 %temp; 
	mov.b64 	{%temp, %r4113}, %fd7750;
	}
	and.b32  	%r4114, %r4113, 2147483647;
	setp.eq.s32 	%p1221, %r4114, 0;
	selp.f64 	%fd7752, 0dFFF0000000000000, %fd4233, %p1221;
$L__BB1_1361:
	sub.f64 	%fd4265, %fd7748, %fd7752;
	add.f64 	%fd7753, %fd7753, %fd4265;
$L__BB1_1362:
	add.s64 	%rd5343, %rd5343, 1;
	setp.ne.s64 	%p1223, %rd5343, %rd42;
	@%p1223 bra 	$L__BB1_1337;
$L__BB1_1363:
	neg.f64 	%fd4266, %fd7753;
	fma.rn.f64 	%fd4267, %fd7753, 0dBFF71547652B82FE, 0d4338000000000000;
	{
	.reg .b32 %temp; 
	mov.b64 	{%r802, %temp}, %fd4267;
	}
	mov.f64 	%fd4268, 0dC338000000000000;
	add.rn.f64 	%fd4269, %fd4267, %fd4268;
	fma.rn.f64 	%fd4270, %fd4269, 0dBFE62E42FEFA39EF, %fd4266;
	fma.rn.f64 	%fd4271, %fd4269, 0dBC7ABC9E3B39803F, %fd4270;
	fma.rn.f64 	%fd4272, %fd4271, 0d3E5ADE1569CE2BDF, 0d3E928AF3FCA213EA;
	fma.rn.f64 	%fd4273, %fd4272, %fd4271, 0d3EC71DEE62401315;
	fma.rn.f64 	%fd4274, %fd4273, %fd4271, 0d3EFA01997C89EB71;
	fma.rn.f64 	%fd4275, %fd4274, %fd4271, 0d3F2A01A014761F65;
	fma.rn.f64 	%fd4276, %fd4275, %fd4271, 0d3F56C16C1852B7AF;
	fma.rn.f64 	%fd4277, %fd4276, %fd4271, 0d3F81111111122322;
	fma.rn.f64 	%fd4278, %fd4277, %fd4271, 0d3FA55555555502A1;
	fma.rn.f64 	%fd4279, %fd4278, %fd4271, 0d3FC5555555555511;
	fma.rn.f64 	%fd4280, %fd4279, %fd4271, 0d3FE000000000000B;
	fma.rn.f64 	%fd4281, %fd4280, %fd4271, 0d3FF0000000000000;
	fma.rn.f64 	%fd4282, %fd4281, %fd4271, 0d3FF0000000000000;
	{
	.reg .b32 %temp; 
	mov.b64 	{%r803, %temp}, %fd4282;
	}
	{
	.reg .b32 %temp; 
	mov.b64 	{%temp, %r804}, %fd4282;
	}
	shl.b32 	%r4123, %r802, 20;
	add.s32 	%r4124, %r4123, %r804;
	mov.b64 	%fd7755, {%r803, %r4124};
	{
	.reg .b32 %temp; 
	mov.b64 	{%temp, %r4125}, %fd4266;
	}
	mov.b32 	%f165, %r4125;
	abs.f32 	%f51, %f165;
	setp.lt.f32 	%p1224, %f51, 0f4086232B;
	@%p1224 bra 	$L__BB1_1366;
	setp.gt.f64 	%p1225, %fd7753, 0d0000000000000000;
	mov.f64 	%fd4283, 0d7FF0000000000000;
	sub.f64 	%fd4284, %fd4283, %fd7753;
	selp.f64 	%fd7755, 0d0000000000000000, %fd4284, %p1225;
	setp.geu.f32 	%p1226, %f51, 0f40874800;
	@%p1226 bra 	$L__BB1_1366;
	shr.u32 	%r4126, %r802, 31;
	add.s32 	%r4127, %r802, %r4126;
	shr.s32 	%r4128, %r4127, 1;
	shl.b32 	%r4129, %r4128, 20;
	add.s32 	%r4130, %r804, %r4129;
	mov.b64 	%fd4285, {%r803, %r4130};
	sub.s32 	%r4131, %r802, %r4128;
	shl.b32 	%r4132, %r4131, 20;
	add.s32 	%r4133, %r4132, 1072693248;
	mov.b32 	%r4134, 0;
	mov.b64 	%fd4286, {%r4134, %r4133};
	mul.f64 	%fd7755, %fd4286, %fd4285;
$L__BB1_1366:
	setp.eq.s32 	%p1227, %r16, 0;
	sub.f64 	%fd7819, %fd7819, %fd7755;
	@%p1227 bra 	$L__BB1_1392;
	mov.b64 	%rd5344, 0;
	bra.uni 	$L__BB1_1369;
$L__BB1_1368:
	add.s64 	%rd5344, %rd5344, 1;
	setp.eq.s64 	%p1245, %rd5344, %rd47;
	@%p1245 bra 	$L__BB1_1392;
$L__BB1_1369:
	setp.lt.u32 	%p1228, %r1846, 4;
	mov.b64 	%rd5347, 0;
	mov.b16 	%rs3993, 0;
	@%p1228 bra 	$L__BB1_1377;
	setp.lt.u64 	%p1229, %rd53, 12;
	mul.lo.s64 	%rd766, %rd5344, %rd42;
	mov.b16 	%rs3993, 0;
	mov.b64 	%rd5348, 0;
	@%p1229 bra 	$L__BB1_1373;
	mov.b16 	%rs3993, 0;
	mov.b64 	%rd5348, 0;
	mov.u64 	%rd5349, %rd5348;
$L__BB1_1372:
	add.s64 	%rd3283, %rd35, %rd5348;
	ld.local.v4.b32 	{%r4135, %r4136, %r4137, %r4138}, [%rd3283+160];
	bfe.u32 	%r4139, %r4138, 24, 8;
	cvt.u16.u32 	%rs1976, %r4139;
	bfe.u32 	%r4140, %r4138, 16, 8;
	cvt.u16.u32 	%rs1977, %r4140;
	bfe.u32 	%r4141, %r4138, 8, 8;
	cvt.u16.u32 	%rs1978, %r4141;
	bfe.u32 	%r4142, %r4138, 0, 8;
	cvt.u16.u32 	%rs1979, %r4142;
	bfe.u32 	%r4143, %r4137, 24, 8;
	cvt.u16.u32 	%rs1980, %r4143;
	bfe.u32 	%r4144, %r4137, 16, 8;
	cvt.u16.u32 	%rs1981, %r4144;
	bfe.u32 	%r4145, %r4137, 8, 8;
	cvt.u16.u32 	%rs1982, %r4145;
	bfe.u32 	%r4146, %r4137, 0, 8;
	cvt.u16.u32 	%rs1983, %r4146;
	bfe.u32 	%r4147, %r4136, 24, 8;
	cvt.u16.u32 	%rs1984, %r4147;
	bfe.u32 	%r4148, %r4136, 16, 8;
	cvt.u16.u32 	%rs1985, %r4148;
	bfe.u32 	%r4149, %r4136, 8, 8;
	cvt.u16.u32 	%rs1986, %r4149;
	bfe.u32 	%r4150, %r4136, 0, 8;
	cvt.u16.u32 	%rs1987, %r4150;
	bfe.u32 	%r4151, %r4135, 24, 8;
	cvt.u16.u32 	%rs1988, %r4151;
	bfe.u32 	%r4152, %r4135, 16, 8;
	cvt.u16.u32 	%rs1989, %r4152;
	bfe.u32 	%r4153, %r4135, 8, 8;
	cvt.u16.u32 	%rs1990, %r4153;
	bfe.u32 	%r4154, %r4135, 0, 8;
	cvt.u16.u32 	%rs1991, %r4154;
	add.s64 	%rd3284, %rd5348, %rd766;
	mov.u64 	%rd3285, d_H_const;
	add.s64 	%rd3286, %rd3285, %rd3284;
	ld.const.u8 	%rs1992, [%rd3286];
	ld.const.u8 	%rs1993, [%rd3286+1];
	ld.const.u8 	%rs1994, [%rd3286+2];
	ld.const.u8 	%rs1995, [%rd3286+3];
	mul.lo.s16 	%rs1996, %rs1992, %rs1991;
	mul.lo.s16 	%rs1997, %rs1993, %rs1990;
	mul.lo.s16 	%rs1998, %rs1994, %rs1989;
	mul.lo.s16 	%rs1999, %rs1995, %rs1988;
	xor.b16  	%rs2000, %rs1996, %rs3993;
	xor.b16  	%rs2001, %rs2000, %rs1997;
	xor.b16  	%rs2002, %rs2001, %rs1998;
	xor.b16  	%rs2003, %rs2002, %rs1999;
	ld.const.u8 	%rs2004, [%rd3286+4];
	ld.const.u8 	%rs2005, [%rd3286+5];
	ld.const.u8 	%rs2006, [%rd3286+6];
	ld.const.u8 	%rs2007, [%rd3286+7];
	mul.lo.s16 	%rs2008, %rs2004, %rs1987;
	mul.lo.s16 	%rs2009, %rs2005, %rs1986;
	mul.lo.s16 	%rs2010, %rs2006, %rs1985;
	mul.lo.s16 	%rs2011, %rs2007, %rs1984;
	xor.b16  	%rs2012, %rs2008, %rs2003;
	xor.b16  	%rs2013, %rs2012, %rs2009;
	xor.b16  	%rs2014, %rs2013, %rs2010;
	xor.b16  	%rs2015, %rs2014, %rs2011;
	ld.const.u8 	%rs2016, [%rd3286+8];
	ld.const.u8 	%rs2017, [%rd3286+9];
	ld.const.u8 	%rs2018, [%rd3286+10];
	ld.const.u8 	%rs2019, [%rd3286+11];
	mul.lo.s16 	%rs2020, %rs2016, %rs1983;
	mul.lo.s16 	%rs2021, %rs2017, %rs1982;
	mul.lo.s16 	%rs2022, %rs2018, %rs1981;
	mul.lo.s16 	%rs2023, %rs2019, %rs1980;
	xor.b16  	%rs2024, %rs2020, %rs2015;
	xor.b16  	%rs2025, %rs2024, %rs2021;
	xor.b16  	%rs2026, %rs2025, %rs2022;
	xor.b16  	%rs2027, %rs2026, %rs2023;
	ld.const.u8 	%rs2028, [%rd3286+12];
	ld.const.u8 	%rs2029, [%rd3286+13];
	ld.const.u8 	%rs2030, [%rd3286+14];
	ld.const.u8 	%rs2031, [%rd3286+15];
	mul.lo.s16 	%rs2032, %rs2028, %rs1979;
	mul.lo.s16 	%rs2033, %rs2029, %rs1978;
	mul.lo.s16 	%rs2034, %rs2030, %rs1977;
	mul.lo.s16 	%rs2035, %rs2031, %rs1976;
	xor.b16  	%rs2036, %rs2032, %rs2027;
	xor.b16  	%rs2037, %rs2036, %rs2033;
	xor.b16  	%rs2038, %rs2037, %rs2034;
	xor.b16  	%rs3993, %rs2038, %rs2035;
	add.s64 	%rd5348, %rd5348, 16;
	add.s64 	%rd5349, %rd5349, 4;
	setp.eq.s64 	%p1230, %rd5349, %rd60;
	@%p1230 bra 	$L__BB1_1373;
	bra.uni 	$L__BB1_1372;
$L__BB1_1373:
	setp.eq.s64 	%p1231, %rd59, 0;
	mov.u64 	%rd5347, %rd5348;
	@%p1231 bra 	$L__BB1_1377;
	setp.eq.s64 	%p1232, %rd59, 1;
	add.s64 	%rd769, %rd35, %rd5348;
	ld.local.u8 	%rs2039, [%rd769+160];
	ld.local.u8 	%rs2040, [%rd769+161];
	ld.local.u8 	%rs2041, [%rd769+162];
	ld.local.u8 	%rs2042, [%rd769+163];
	add.s64 	%rd3287, %rd5348, %rd766;
	mov.u64 	%rd3288, d_H_const;
	add.s64 	%rd770, %rd3288, %rd3287;
	ld.const.u8 	%rs2043, [%rd770];
	ld.const.u8 	%rs2044, [%rd770+1];
	ld.const.u8 	%rs2045, [%rd770+2];
	ld.const.u8 	%rs2046, [%rd770+3];
	mul.lo.s16 	%rs2047, %rs2043, %rs2039;
	mul.lo.s16 	%rs2048, %rs2044, %rs2040;
	mul.lo.s16 	%rs2049, %rs2045, %rs2041;
	mul.lo.s16 	%rs2050, %rs2046, %rs2042;
	xor.b16  	%rs2051, %rs2047, %rs3993;
	xor.b16  	%rs2052, %rs2051, %rs2048;
	xor.b16  	%rs2053, %rs2052, %rs2049;
	xor.b16  	%rs3993, %rs2053, %rs2050;
	add.s64 	%rd5347, %rd5348, 4;
	@%p1232 bra 	$L__BB1_1377;
	setp.eq.s64 	%p1233, %rd59, 2;
	ld.local.u8 	%rs2054, [%rd769+164];
	ld.local.u8 	%rs2055, [%rd769+165];
	ld.local.u8 	%rs2056, [%rd769+166];
	ld.local.u8 	%rs2057, [%rd769+167];
	ld.const.u8 	%rs2058, [%rd770+4];
	ld.const.u8 	%rs2059, [%rd770+5];
	ld.const.u8 	%rs2060, [%rd770+6];
	ld.const.u8 	%rs2061, [%rd770+7];
	mul.lo.s16 	%rs2062, %rs2058, %rs2054;
	mul.lo.s16 	%rs2063, %rs2059, %rs2055;
	mul.lo.s16 	%rs2064, %rs2060, %rs2056;
	mul.lo.s16 	%rs2065, %rs2061, %rs2057;
	xor.b16  	%rs2066, %rs2062, %rs2063;
	xor.b16  	%rs2067, %rs2066, %rs2064;
	xor.b16  	%rs2068, %rs2067, %rs2065;
	xor.b16  	%rs3993, %rs2068, %rs3993;
	add.s64 	%rd5347, %rd5348, 8;
	@%p1233 bra 	$L__BB1_1377;
	ld.local.u8 	%rs2069, [%rd769+168];
	ld.local.u8 	%rs2070, [%rd769+169];
	ld.local.u8 	%rs2071, [%rd769+170];
	ld.local.u8 	%rs2072, [%rd769+171];
	ld.const.u8 	%rs2073, [%rd770+8];
	ld.const.u8 	%rs2074, [%rd770+9];
	ld.const.u8 	%rs2075, [%rd770+10];
	ld.const.u8 	%rs2076, [%rd770+11];
	mul.lo.s16 	%rs2077, %rs2073, %rs2069;
	mul.lo.s16 	%rs2078, %rs2074, %rs2070;
	mul.lo.s16 	%rs2079, %rs2075, %rs2071;
	mul.lo.s16 	%rs2080, %rs2076, %rs2072;
	xor.b16  	%rs2081, %rs2077, %rs2078;
	xor.b16  	%rs2082, %rs2081, %rs2079;
	xor.b16  	%rs2083, %rs2082, %rs2080;
	xor.b16  	%rs3993, %rs2083, %rs3993;
	add.s64 	%rd5347, %rd5348, 12;
$L__BB1_1377:
	setp.ge.u64 	%p1234, %rd5347, %rd42;
	@%p1234 bra 	$L__BB1_1391;
	mul.lo.s64 	%rd775, %rd5344, %rd42;
	sub.s64 	%rd776, %rd42, %rd5347;
	and.b64  	%rd777, %rd776, 15;
	sub.s64 	%rd3289, %rd5347, %rd42;
	setp.gt.u64 	%p1235, %rd3289, -16;
	@%p1235 bra 	$L__BB1_1381;
	and.b64  	%rd778, %rd776, -16;
	mov.b64 	%rd5351, 0;
$L__BB1_1380:
	.pragma "nounroll";
	add.s64 	%rd3291, %rd35, %rd5347;
	ld.local.u8 	%rs2085, [%rd3291+160];
	add.s64 	%rd3292, %rd5347, %rd775;
	mov.u64 	%rd3293, d_H_const;
	add.s64 	%rd3294, %rd3293, %rd3292;
	ld.const.u8 	%rs2086, [%rd3294];
	mul.lo.s16 	%rs2087, %rs2086, %rs2085;
	xor.b16  	%rs2088, %rs2087, %rs3993;
	ld.local.u8 	%rs2089, [%rd3291+161];
	ld.const.u8 	%rs2090, [%rd3294+1];
	mul.lo.s16 	%rs2091, %rs2090, %rs2089;
	xor.b16  	%rs2092, %rs2091, %rs2088;
	ld.local.u8 	%rs2093, [%rd3291+162];
	ld.const.u8 	%rs2094, [%rd3294+2];
	mul.lo.s16 	%rs2095, %rs2094, %rs2093;
	xor.b16  	%rs2096, %rs2095, %rs2092;
	ld.local.u8 	%rs2097, [%rd3291+163];
	ld.const.u8 	%rs2098, [%rd3294+3];
	mul.lo.s16 	%rs2099, %rs2098, %rs2097;
	xor.b16  	%rs2100, %rs2099, %rs2096;
	ld.local.u8 	%rs2101, [%rd3291+164];
	ld.const.u8 	%rs2102, [%rd3294+4];
	mul.lo.s16 	%rs2103, %rs2102, %rs2101;
	xor.b16  	%rs2104, %rs2103, %rs2100;
	ld.local.u8 	%rs2105, [%rd3291+165];
	ld.const.u8 	%rs2106, [%rd3294+5];
	mul.lo.s16 	%rs2107, %rs2106, %rs2105;
	xor.b16  	%rs2108, %rs2107, %rs2104;
	ld.local.u8 	%rs2109, [%rd3291+166];
	ld.const.u8 	%rs2110, [%rd3294+6];
	mul.lo.s16 	%rs2111, %rs2110, %rs2109;
	xor.b16  	%rs2112, %rs2111, %rs2108;
	ld.local.u8 	%rs2113, [%rd3291+167];
	ld.const.u8 	%rs2114, [%rd3294+7];
	mul.lo.s16 	%rs2115, %rs2114, %rs2113;
	xor.b16  	%rs2116, %rs2115, %rs2112;
	ld.local.u8 	%rs2117, [%rd3291+168];
	ld.const.u8 	%rs2118, [%rd3294+8];
	mul.lo.s16 	%rs2119, %rs2118, %rs2117;
	xor.b16  	%rs2120, %rs2119, %rs2116;
	ld.local.u8 	%rs2121, [%rd3291+169];
	ld.const.u8 	%rs2122, [%rd3294+9];
	mul.lo.s16 	%rs2123, %rs2122, %rs2121;
	xor.b16  	%rs2124, %rs2123, %rs2120;
	ld.local.u8 	%rs2125, [%rd3291+170];
	ld.const.u8 	%rs2126, [%rd3294+10];
	mul.lo.s16 	%rs2127, %rs2126, %rs2125;
	xor.b16  	%rs2128, %rs2127, %rs2124;
	ld.local.u8 	%rs2129, [%rd3291+171];
	ld.const.u8 	%rs2130, [%rd3294+11];
	mul.lo.s16 	%rs2131, %rs2130, %rs2129;
	xor.b16  	%rs2132, %rs2131, %rs2128;
	ld.local.u8 	%rs2133, [%rd3291+172];
	ld.const.u8 	%rs2134, [%rd3294+12];
	mul.lo.s16 	%rs2135, %rs2134, %rs2133;
	xor.b16  	%rs2136, %rs2135, %rs2132;
	ld.local.u8 	%rs2137, [%rd3291+173];
	ld.const.u8 	%rs2138, [%rd3294+13];
	mul.lo.s16 	%rs2139, %rs2138, %rs2137;
	xor.b16  	%rs2140, %rs2139, %rs2136;
	ld.local.u8 	%rs2141, [%rd3291+174];
	ld.const.u8 	%rs2142, [%rd3294+14];
	mul.lo.s16 	%rs2143, %rs2142, %rs2141;
	xor.b16  	%rs2144, %rs2143, %rs2140;
	ld.local.u8 	%rs2145, [%rd3291+175];
	ld.const.u8 	%rs2146, [%rd3294+15];
	mul.lo.s16 	%rs2147, %rs2146, %rs2145;
	xor.b16  	%rs3993, %rs2147, %rs2144;
	add.s64 	%rd5347, %rd5347, 16;
	add.s64 	%rd5351, %rd5351, 16;
	setp.ne.s64 	%p1236, %rd5351, %rd778;
	@%p1236 bra 	$L__BB1_1380;
$L__BB1_1381:
	setp.eq.s64 	%p1237, %rd777, 0;
	@%p1237 bra 	$L__BB1_1391;
	and.b64  	%rd788, %rd776, 7;
	setp.lt.u64 	%p1238, %rd777, 8;
	@%p1238 bra 	$L__BB1_1384;
	add.s64 	%rd3295, %rd35, %rd5347;
	ld.local.u8 	%rs2149, [%rd3295+160];
	add.s64 	%rd3296, %rd5347, %rd775;
	mov.u64 	%rd3297, d_H_const;
	add.s64 	%rd3298, %rd3297, %rd3296;
	ld.const.u8 	%rs2150, [%rd3298];
	mul.lo.s16 	%rs2151, %rs2150, %rs2149;
	ld.local.u8 	%rs2152, [%rd3295+161];
	ld.const.u8 	%rs2153, [%rd3298+1];
	mul.lo.s16 	%rs2154, %rs2153, %rs2152;
	xor.b16  	%rs2155, %rs2151, %rs2154;
	ld.local.u8 	%rs2156, [%rd3295+162];
	ld.const.u8 	%rs2157, [%rd3298+2];
	mul.lo.s16 	%rs2158, %rs2157, %rs2156;
	xor.b16  	%rs2159, %rs2155, %rs2158;
	ld.local.u8 	%rs2160, [%rd3295+163];
	ld.const.u8 	%rs2161, [%rd3298+3];
	mul.lo.s16 	%rs2162, %rs2161, %rs2160;
	xor.b16  	%rs2163, %rs2159, %rs2162;
	ld.local.u8 	%rs2164, [%rd3295+164];
	ld.const.u8 	%rs2165, [%rd3298+4];
	mul.lo.s16 	%rs2166, %rs2165, %rs2164;
	xor.b16  	%rs2167, %rs2163, %rs2166;
	ld.local.u8 	%rs2168, [%rd3295+165];
	ld.const.u8 	%rs2169, [%rd3298+5];
	mul.lo.s16 	%rs2170, %rs2169, %rs2168;
	xor.b16  	%rs2171, %rs2167, %rs2170;
	ld.local.u8 	%rs2172, [%rd3295+166];
	ld.const.u8 	%rs2173, [%rd3298+6];
	mul.lo.s16 	%rs2174, %rs2173, %rs2172;
	xor.b16  	%rs2175, %rs2171, %rs2174;
	ld.local.u8 	%rs2176, [%rd3295+167];
	ld.const.u8 	%rs2177, [%rd3298+7];
	mul.lo.s16 	%rs2178, %rs2177, %rs2176;
	xor.b16  	%rs2179, %rs2175, %rs2178;
	xor.b16  	%rs3993, %rs2179, %rs3993;
	add.s64 	%rd5347, %rd5347, 8;
$L__BB1_1384:
	setp.eq.s64 	%p1239, %rd788, 0;
	@%p1239 bra 	$L__BB1_1391;
	and.b64  	%rd791, %rd776, 3;
	setp.lt.u64 	%p1240, %rd788, 4;
	@%p1240 bra 	$L__BB1_1387;
	add.s64 	%rd3299, %rd35, %rd5347;
	ld.local.u8 	%rs2181, [%rd3299+160];
	add.s64 	%rd3300, %rd5347, %rd775;
	mov.u64 	%rd3301, d_H_const;
	add.s64 	%rd3302, %rd3301, %rd3300;
	ld.const.u8 	%rs2182, [%rd3302];
	mul.lo.s16 	%rs2183, %rs2182, %rs2181;
	ld.local.u8 	%rs2184, [%rd3299+161];
	ld.const.u8 	%rs2185, [%rd3302+1];
	mul.lo.s16 	%rs2186, %rs2185, %rs2184;
	xor.b16  	%rs2187, %rs2183, %rs2186;
	ld.local.u8 	%rs2188, [%rd3299+162];
	ld.const.u8 	%rs2189, [%rd3302+2];
	mul.lo.s16 	%rs2190, %rs2189, %rs2188;
	xor.b16  	%rs2191, %rs2187, %rs2190;
	ld.local.u8 	%rs2192, [%rd3299+163];
	ld.const.u8 	%rs2193, [%rd3302+3];
	mul.lo.s16 	%rs2194, %rs2193, %rs2192;
	xor.b16  	%rs2195, %rs2191, %rs2194;
	xor.b16  	%rs3993, %rs2195, %rs3993;
	add.s64 	%rd5347, %rd5347, 4;
$L__BB1_1387:
	setp.eq.s64 	%p1241, %rd791, 0;
	@%p1241 bra 	$L__BB1_1391;
	add.s64 	%rd794, %rd35, %rd5347;
	ld.local.u8 	%rs2196, [%rd794+160];
	add.s64 	%rd3303, %rd5347, %rd775;
	mov.u64 	%rd3304, d_H_const;
	add.s64 	%rd795, %rd3304, %rd3303;
	ld.const.u8 	%rs2197, [%rd795];
	mul.lo.s16 	%rs2198, %rs2197, %rs2196;
	xor.b16  	%rs3993, %rs2198, %rs3993;
	setp.eq.s64 	%p1242, %rd791, 1;
	@%p1242 bra 	$L__BB1_1391;
	ld.local.u8 	%rs2199, [%rd794+161];
	ld.const.u8 	%rs2200, [%rd795+1];
	mul.lo.s16 	%rs2201, %rs2200, %rs2199;
	xor.b16  	%rs3993, %rs2201, %rs3993;
	setp.eq.s64 	%p1243, %rd791, 2;
	@%p1243 bra 	$L__BB1_1391;
	ld.local.u8 	%rs2202, [%rd794+162];
	ld.const.u8 	%rs2203, [%rd795+2];
	mul.lo.s16 	%rs2204, %rs2203, %rs2202;
	xor.b16  	%rs3993, %rs2204, %rs3993;
$L__BB1_1391:
	and.b16  	%rs2205, %rs3993, 255;
	setp.eq.s16 	%p1244, %rs2205, 1;
	@%p1244 bra 	$L__BB1_1450;
	bra.uni 	$L__BB1_1368;
$L__BB1_1392:
	setp.eq.s32 	%p1246, %r1846, 0;
	shl.b64 	%rd3305, %rd5362, 5;
	add.s64 	%rd796, %rd13, %rd3305;
	st.local.f64 	[%rd796], %fd632;
	mov.f64 	%fd7765, %fd7708;
	@%p1246 bra 	$L__BB1_1420;
	mov.b64 	%rd5355, 0;
	mov.f64 	%fd7765, %fd7708;
$L__BB1_1394:
	add.s64 	%rd798, %rd35, %rd5355;
	ld.local.u8 	%rs2206, [%rd798+144];
	setp.ne.s16 	%p1247, %rs2206, 1;
	@%p1247 bra 	$L__BB1_1419;
	mad.lo.s64 	%rd3307, %rd5355, 7, %rd798;
	ld.local.f64 	%fd677, [%rd3307+176];
	setp.gt.f64 	%p1248, %fd677, 0d4049000000000000;
	mov.f64 	%fd7760, %fd677;
	@%p1248 bra 	$L__BB1_1407;
	setp.lt.f64 	%p1249, %fd677, 0dC049000000000000;
	mov.f64 	%fd7760, 0d0000000000000000;
	@%p1249 bra 	$L__BB1_1407;
	fma.rn.f64 	%fd4288, %fd677, 0d3FF71547652B82FE, 0d4338000000000000;
	{
	.reg .b32 %temp; 
	mov.b64 	{%r805, %temp}, %fd4288;
	}
	mov.f64 	%fd4289, 0dC338000000000000;
	add.rn.f64 	%fd4290, %fd4288, %fd4289;
	fma.rn.f64 	%fd4291, %fd4290, 0dBFE62E42FEFA39EF, %fd677;
	fma.rn.f64 	%fd4292, %fd4290, 0dBC7ABC9E3B39803F, %fd4291;
	fma.rn.f64 	%fd4293, %fd4292, 0d3E5ADE1569CE2BDF, 0d3E928AF3FCA213EA;
	fma.rn.f64 	%fd4294, %fd4293, %fd4292, 0d3EC71DEE62401315;
	fma.rn.f64 	%fd4295, %fd4294, %fd4292, 0d3EFA01997C89EB71;
	fma.rn.f64 	%fd4296, %fd4295, %fd4292, 0d3F2A01A014761F65;
	fma.rn.f64 	%fd4297, %fd4296, %fd4292, 0d3F56C16C1852B7AF;
	fma.rn.f64 	%fd4298, %fd4297, %fd4292, 0d3F81111111122322;
	fma.rn.f64 	%fd4299, %fd4298, %fd4292, 0d3FA55555555502A1;
	fma.rn.f64 	%fd4300, %fd4299, %fd4292, 0d3FC5555555555511;
	fma.rn.f64 	%fd4301, %fd4300, %fd4292, 0d3FE000000000000B;
	fma.rn.f64 	%fd4302, %fd4301, %fd4292, 0d3FF0000000000000;
	fma.rn.f64 	%fd4303, %fd4302, %fd4292, 0d3FF0000000000000;
	{
	.reg .b32 %temp; 
	mov.b64 	{%r806, %temp}, %fd4303;
	}
	{
	.reg .b32 %temp; 
	mov.b64 	{%temp, %r807}, %fd4303;
	}
	shl.b32 	%r4155, %r805, 20;
	add.s32 	%r4156, %r4155, %r807;
	mov.b64 	%fd7757, {%r806, %r4156};
	{
	.reg .b32 %temp; 
	mov.b64 	{%temp, %r4157}, %fd677;
	}
	mov.b32 	%f166, %r4157;
	abs.f32 	%f52, %f166;
	setp.lt.f32 	%p1250, %f52, 0f4086232B;
	@%p1250 bra 	$L__BB1_1400;
	setp.lt.f64 	%p1251, %fd677, 0d0000000000000000;
	add.f64 	%fd4304, %fd677, 0d7FF0000000000000;
	selp.f64 	%fd7757, 0d0000000000000000, %fd4304, %p1251;
	setp.geu.f32 	%p1252, %f52, 0f40874800;
	@%p1252 bra 	$L__BB1_1400;
	shr.u32 	%r4158, %r805, 31;
	add.s32 	%r4159, %r805, %r4158;
	shr.s32 	%r4160, %r4159, 1;
	shl.b32 	%r4161, %r4160, 20;
	add.s32 	%r4162, %r807, %r4161;
	mov.b64 	%fd4305, {%r806, %r4162};
	sub.s32 	%r4163, %r805, %r4160;
	shl.b32 	%r4164, %r4163, 20;
	add.s32 	%r4165, %r4164, 1072693248;
	mov.b32 	%r4166, 0;
	mov.b64 	%fd4306, {%r4166, %r4165};
	mul.f64 	%fd7757, %fd4306, %fd4305;
$L__BB1_1400:
	add.f64 	%fd7758, %fd7757, 0d3FF0000000000000;
	{
	.reg .b32 %temp; 
	mov.b64 	{%temp, %r7312}, %fd7758;
	}
	{
	.reg .b32 %temp; 
	mov.b64 	{%r7313, %temp}, %fd7758;
	}
	setp.gt.s32 	%p1253, %r7312, 1048575;
	mov.b32 	%r7314, -1023;
	@%p1253 bra 	$L__BB1_1402;
	mul.f64 	%fd7758, %fd7758, 0d4350000000000000;
	{
	.reg .b32 %temp; 
	mov.b64 	{%temp, %r7312}, %fd7758;
	}
	{
	.reg .b32 %temp; 
	mov.b64 	{%r7313, %temp}, %fd7758;
	}
	mov.b32 	%r7314, -1077;
$L__BB1_1402:
	add.s32 	%r4169, %r7312, -1;
	setp.gt.u32 	%p1254, %r4169, 2146435070;
	@%p1254 bra 	$L__BB1_1406;
	shr.u32 	%r4172, %r7312, 20;
	add.s32 	%r7315, %r7314, %r4172;
	and.b32  	%r4173, %r7312, 1048575;
	or.b32  	%r4174, %r4173, 1072693248;
	mov.b64 	%fd7759, {%r7313, %r4174};
	setp.lt.u32 	%p1256, %r4174, 1073127583;
	@%p1256 bra 	$L__BB1_1405;
	{
	.reg .b32 %temp; 
	mov.b64 	{%r4175, %temp}, %fd7759;
	}
	{
	.reg .b32 %temp; 
	mov.b64 	{%temp, %r4176}, %fd7759;
	}
	add.s32 	%r4177, %r4176, -1048576;
	mov.b64 	%fd7759, {%r4175, %r4177};
	add.s32 	%r7315, %r7315, 1;
$L__BB1_1405:
	add.f64 	%fd4308, %fd7759, 0dBFF0000000000000;
	add.f64 	%fd4309, %fd7759, 0d3FF0000000000000;
	rcp.approx.ftz.f64 	%fd4310, %fd4309;
	neg.f64 	%fd4311, %fd4309;
	fma.rn.f64 	%fd4312, %fd4311, %fd4310, 0d3FF0000000000000;
	fma.rn.f64 	%fd4313, %fd4312, %fd4312, %fd4312;
	fma.rn.f64 	%fd4314, %fd4313, %fd4310, %fd4310;
	mul.f64 	%fd4315, %fd4308, %fd4314;
	fma.rn.f64 	%fd4316, %fd4308, %fd4314, %fd4315;
	mul.f64 	%fd4317, %fd4316, %fd4316;
	fma.rn.f64 	%fd4318, %fd4317, 0d3EB1380B3AE80F1E, 0d3ED0EE258B7A8B04;
	fma.rn.f64 	%fd4319, %fd4318, %fd4317, 0d3EF3B2669F02676F;
	fma.rn.f64 	%fd4320, %fd4319, %fd4317, 0d3F1745CBA9AB0956;
	fma.rn.f64 	%fd4321, %fd4320, %fd4317, 0d3F3C71C72D1B5154;
	fma.rn.f64 	%fd4322, %fd4321, %fd4317, 0d3F624924923BE72D;
	fma.rn.f64 	%fd4323, %fd4322, %fd4317, 0d3F8999999999A3C4;
	fma.rn.f64 	%fd4324, %fd4323, %fd4317, 0d3FB5555555555554;
	sub.f64 	%fd4325, %fd4308, %fd4316;
	add.f64 	%fd4326, %fd4325, %fd4325;
	neg.f64 	%fd4327, %fd4316;
	fma.rn.f64 	%fd4328, %fd4327, %fd4308, %fd4326;
	mul.f64 	%fd4329, %fd4314, %fd4328;
	mul.f64 	%fd4330, %fd4317, %fd4324;
	fma.rn.f64 	%fd4331, %fd4330, %fd4316, %fd4329;
	xor.b32  	%r4178, %r7315, -2147483648;
	mov.b32 	%r4179, 1127219200;
	mov.b64 	%fd4332, {%r4178, %r4179};
	sub.f64 	%fd4333, %fd4332, %fd1;
	fma.rn.f64 	%fd4334, %fd4333, 0d3FE62E42FEFA39EF, %fd4316;
	fma.rn.f64 	%fd4335, %fd4333, 0dBFE62E42FEFA39EF, %fd4334;
	sub.f64 	%fd4336, %fd4335, %fd4316;
	sub.f64 	%fd4337, %fd4331, %fd4336;
	fma.rn.f64 	%fd4338, %fd4333, 0d3C7ABC9E3B39803F, %fd4337;
	add.f64 	%fd7760, %fd4334, %fd4338;
	bra.uni 	$L__BB1_1407;
$L__BB1_1406:
	fma.rn.f64 	%fd4307, %fd7758, 0d7FF0000000000000, 0d7FF0000000000000;
	{
	.reg .b32 %temp; 
	mov.b64 	{%temp, %r4170}, %fd7758;
	}
	and.b32  	%r4171, %r4170, 2147483647;
	setp.eq.s32 	%p1255, %r4171, 0;
	selp.f64 	%fd7760, 0dFFF0000000000000, %fd4307, %p1255;
$L__BB1_1407:
	setp.gt.f64 	%p1257, %fd677, 0d4049000000000000;
	neg.f64 	%fd691, %fd677;
	setp.lt.f64 	%p1258, %fd677, 0dC049000000000000;
	or.pred  	%p1259, %p1258, %p1257;
	selp.f64 	%fd7764, %fd691, 0d0000000000000000, %p1258;
	@%p1259 bra 	$L__BB1_1418;
	fma.rn.f64 	%fd4339, %fd691, 0d3FF71547652B82FE, 0d4338000000000000;
	{
	.reg .b32 %temp; 
	mov.b64 	{%r818, %temp}, %fd4339;
	}
	mov.f64 	%fd4340, 0dC338000000000000;
	add.rn.f64 	%fd4341, %fd4339, %fd4340;
	fma.rn.f64 	%fd4342, %fd4341, 0dBFE62E42FEFA39EF, %fd691;
	fma.rn.f64 	%fd4343, %fd4341, 0dBC7ABC9E3B39803F, %fd4342;
	fma.rn.f64 	%fd4344, %fd4343, 0d3E5ADE1569CE2BDF, 0d3E928AF3FCA213EA;
	fma.rn.f64 	%fd4345, %fd4344, %fd4343, 0d3EC71DEE62401315;
	fma.rn.f64 	%fd4346, %fd4345, %fd4343, 0d3EFA01997C89EB71;
	fma.rn.f64 	%fd4347, %fd4346, %fd4343, 0d3F2A01A014761F65;
	fma.rn.f64 	%fd4348, %fd4347, %fd4343, 0d3F56C16C1852B7AF;
	fma.rn.f64 	%fd4349, %fd4348, %fd4343, 0d3F81111111122322;
	fma.rn.f64 	%fd4350, %fd4349, %fd4343, 0d3FA55555555502A1;
	fma.rn.f64 	%fd4351, %fd4350, %fd4343, 0d3FC5555555555511;
	fma.rn.f64 	%fd4352, %fd4351, %fd4343, 0d3FE000000000000B;
	fma.rn.f64 	%fd4353, %fd4352, %fd4343, 0d3FF0000000000000;
	fma.rn.f64 	%fd4354, %fd4353, %fd4343, 0d3FF0000000000000;
	{
	.reg .b32 %temp; 
	mov.b64 	{%r819, %temp}, %fd4354;
	}
	{
	.reg .b32 %temp; 
	mov.b64 	{%temp, %r820}, %fd4354;
	}
	shl.b32 	%r4180, %r818, 20;
	add.s32 	%r4181, %r4180, %r820;
	mov.b64 	%fd7761, {%r819, %r4181};
	{
	.reg .b32 %temp; 
	mov.b64 	{%temp, %r4182}, %fd691;
	}
	mov.b32 	%f167, %r4182;
	abs.f32 	%f53, %f167;
	setp.lt.f32 	%p1260, %f53, 0f4086232B;
	@%p1260 bra 	$L__BB1_1411;
	setp.gt.f64 	%p1261, %fd677, 0d0000000000000000;
	mov.f64 	%fd4355, 0d7FF0000000000000;
	sub.f64 	%fd4356, %fd4355, %fd677;
	selp.f64 	%fd7761, 0d0000000000000000, %fd4356, %p1261;
	setp.geu.f32 	%p1262, %f53, 0f40874800;
	@%p1262 bra 	$L__BB1_1411;
	shr.u32 	%r4183, %r818, 31;
	add.s32 	%r4184, %r818, %r4183;
	shr.s32 	%r4185, %r4184, 1;
	shl.b32 	%r4186, %r4185, 20;
	add.s32 	%r4187, %r820, %r4186;
	mov.b64 	%fd4357, {%r819, %r4187};
	sub.s32 	%r4188, %r818, %r4185;
	shl.b32 	%r4189, %r4188, 20;
	add.s32 	%r4190, %r4189, 1072693248;
	mov.b32 	%r4191, 0;
	mov.b64 	%fd4358, {%r4191, %r4190};
	mul.f64 	%fd7761, %fd4358, %fd4357;
$L__BB1_1411:
	add.f64 	%fd7762, %fd7761, 0d3FF0000000000000;
	{
	.reg .b32 %temp; 
	mov.b64 	{%temp, %r7316}, %fd7762;
	}
	{
	.reg .b32 %temp; 
	mov.b64 	{%r7317, %temp}, %fd7762;
	}
	setp.gt.s32 	%p1263, %r7316, 1048575;
	mov.b32 	%r7318, -1023;
	@%p1263 bra 	$L__BB1_1413;
	mul.f64 	%fd7762, %fd7762, 0d4350000000000000;
	{
	.reg .b32 %temp; 
	mov.b64 	{%temp, %r7316}, %fd7762;
	}
	{
	.reg .b32 %temp; 
	mov.b64 	{%r7317, %temp}, %fd7762;
	}
	mov.b32 	%r7318, -1077;
$L__BB1_1413:
	add.s32 	%r4194, %r7316, -1;
	setp.gt.u32 	%p1264, %r4194, 2146435070;
	@%p1264 bra 	$L__BB1_1417;
	shr.u32 	%r4197, %r7316, 20;
	add.s32 	%r7319, %r7318, %r4197;
	and.b32  	%r4198, %r7316, 1048575;
	or.b32  	%r4199, %r4198, 1072693248;
	mov.b64 	%fd7763, {%r7317, %r4199};
	setp.lt.u32 	%p1266, %r4199, 1073127583;
	@%p1266 bra 	$L__BB1_1416;
	{
	.reg .b32 %temp; 
	mov.b64 	{%r4200, %temp}, %fd7763;
	}
	{
	.reg .b32 %temp; 
	mov.b64 	{%temp, %r4201}, %fd7763;
	}
	add.s32 	%r4202, %r4201, -1048576;
	mov.b64 	%fd7763, {%r4200, %r4202};
	add.s32 	%r7319, %r7319, 1;
$L__BB1_1416:
	add.f64 	%fd4360, %fd7763, 0dBFF0000000000000;
	add.f64 	%fd4361, %fd7763, 0d3FF0000000000000;
	rcp.approx.ftz.f64 	%fd4362, %fd4361;
	neg.f64 	%fd4363, %fd4361;
	fma.rn.f64 	%fd4364, %fd4363, %fd4362, 0d3FF0000000000000;
	fma.rn.f64 	%fd4365, %fd4364, %fd4364, %fd4364;
	fma.rn.f64 	%fd4366, %fd4365, %fd4362, %fd4362;
	mul.f64 	%fd4367, %fd4360, %fd4366;
	fma.rn.f64 	%fd4368, %fd4360, %fd4366, %fd4367;
	mul.f64 	%fd4369, %fd4368, %fd4368;
	fma.rn.f64 	%fd4370, %fd4369, 0d3EB1380B3AE80F1E, 0d3ED0EE258B7A8B04;
	fma.rn.f64 	%fd4371, %fd4370, %fd4369, 0d3EF3B2669F02676F;
	fma.rn.f64 	%fd4372, %fd4371, %fd4369, 0d3F1745CBA9AB0956;
	fma.rn.f64 	%fd4373, %fd4372, %fd4369, 0d3F3C71C72D1B5154;
	fma.rn.f64 	%fd4374, %fd4373, %fd4369, 0d3F624924923BE72D;
	fma.rn.f64 	%fd4375, %fd4374, %fd4369, 0d3F8999999999A3C4;
	fma.rn.f64 	%fd4376, %fd4375, %fd4369, 0d3FB5555555555554;
	sub.f64 	%fd4377, %fd4360, %fd4368;
	add.f64 	%fd4378, %fd4377, %fd4377;
	neg.f64 	%fd4379, %fd4368;
	fma.rn.f64 	%fd4380, %fd4379, %fd4360, %fd4378;
	mul.f64 	%fd4381, %fd4366, %fd4380;
	mul.f64 	%fd4382, %fd4369, %fd4376;
	fma.rn.f64 	%fd4383, %fd4382, %fd4368, %fd4381;
	xor.b32  	%r4203, %r7319, -2147483648;
	mov.b32 	%r4204, 1127219200;
	mov.b64 	%fd4384, {%r4203, %r4204};
	sub.f64 	%fd4385, %fd4384, %fd1;
	fma.rn.f64 	%fd4386, %fd4385, 0d3FE62E42FEFA39EF, %fd4368;
	fma.rn.f64 	%fd4387, %fd4385, 0dBFE62E42FEFA39EF, %fd4386;
	sub.f64 	%fd4388, %fd4387, %fd4368;
	sub.f64 	%fd4389, %fd4383, %fd4388;
	fma.rn.f64 	%fd4390, %fd4385, 0d3C7ABC9E3B39803F, %fd4389;
	add.f64 	%fd7764, %fd4386, %fd4390;
	bra.uni 	$L__BB1_1418;
$L__BB1_1417:
	fma.rn.f64 	%fd4359, %fd7762, 0d7FF0000000000000, 0d7FF0000000000000;
	{
	.reg .b32 %temp; 
	mov.b64 	{%temp, %r4195}, %fd7762;
	}
	and.b32  	%r4196, %r4195, 2147483647;
	setp.eq.s32 	%p1265, %r4196, 0;
	selp.f64 	%fd7764, 0dFFF0000000000000, %fd4359, %p1265;
$L__BB1_1418:
	sub.f64 	%fd4391, %fd7760, %fd7764;
	add.f64 	%fd7765, %fd7765, %fd4391;
$L__BB1_1419:
	add.s64 	%rd5355, %rd5355, 1;
	setp.ne.s64 	%p1267, %rd5355, %rd42;
	@%p1267 bra 	$L__BB1_1394;
$L__BB1_1420:
	setp.eq.s32 	%p1268, %r1846, 0;
	st.local.f64 	[%rd796+8], %fd7765;
	@%p1268 bra 	$L__BB1_1434;
	setp.lt.u64 	%p1269, %rd48, 15;
	mul.lo.s64 	%rd800, %rd5362, %rd42;
	mov.b64 	%rd5358, 0;
	@%p1269 bra 	$L__BB1_1424;
	mov.b64 	%rd5356, 0;
$L__BB1_1423:
	.pragma "nounroll";
	add.s64 	%rd3310, %rd35, %rd5356;
	ld.local.v4.b32 	{%r4205, %r4206, %r4207, %r4208}, [%rd3310+160];
	bfe.u32 	%r4209, %r4208, 24, 8;
	cvt.u16.u32 	%rs2207, %r4209;
	bfe.u32 	%r4210, %r4208, 16, 8;
	cvt.u16.u32 	%rs2208, %r4210;
	bfe.u32 	%r4211, %r4208, 8, 8;
	cvt.u16.u32 	%rs2209, %r4211;
	bfe.u32 	%r4212, %r4208, 0, 8;
	cvt.u16.u32 	%rs2210, %r4212;
	bfe.u32 	%r4213, %r4207, 24, 8;
	cvt.u16.u32 	%rs2211, %r4213;
	bfe.u32 	%r4214, %r4207, 16, 8;
	cvt.u16.u32 	%rs2212, %r4214;
	bfe.u32 	%r4215, %r4207, 8, 8;
	cvt.u16.u32 	%rs2213, %r4215;
	bfe.u32 	%r4216, %r4207, 0, 8;
	cvt.u16.u32 	%rs2214, %r4216;
	bfe.u32 	%r4217, %r4206, 24, 8;
	cvt.u16.u32 	%rs2215, %r4217;
	bfe.u32 	%r4218, %r4206, 16, 8;
	cvt.u16.u32 	%rs2216, %r4218;
	bfe.u32 	%r4219, %r4206, 8, 8;
	cvt.u16.u32 	%rs2217, %r4219;
	bfe.u32 	%r4220, %r4206, 0, 8;
	cvt.u16.u32 	%rs2218, %r4220;
	bfe.u32 	%r4221, %r4205, 24, 8;
	cvt.u16.u32 	%rs2219, %r4221;
	bfe.u32 	%r4222, %r4205, 16, 8;
	cvt.u16.u32 	%rs2220, %r4222;
	bfe.u32 	%r4223, %r4205, 8, 8;
	cvt.u16.u32 	%rs2221, %r4223;
	bfe.u32 	%r4224, %r4205, 0, 8;
	cvt.u16.u32 	%rs2222, %r4224;
	and.b16  	%rs2223, %rs2222, 255;
	and.b16  	%rs2224, %rs2221, 255;
	and.b16  	%rs2225, %rs2220, 255;
	and.b16  	%rs2226, %rs2219, 255;
	and.b16  	%rs2227, %rs2218, 255;
	and.b16  	%rs2228, %rs2217, 255;
	and.b16  	%rs2229, %rs2216, 255;
	and.b16  	%rs2230, %rs2215, 255;
	and.b16  	%rs2231, %rs2214, 255;
	and.b16  	%rs2232, %rs2213, 255;
	and.b16  	%rs2233, %rs2212, 255;
	and.b16  	%rs2234, %rs2211, 255;
	and.b16  	%rs2235, %rs2210, 255;
	and.b16  	%rs2236, %rs2209, 255;
	and.b16  	%rs2237, %rs2208, 255;
	and.b16  	%rs2238, %rs2207, 255;
	cvt.rn.f64.u16 	%fd4392, %rs2223;
	add.s64 	%rd3311, %rd5356, %rd800;
	shl.b64 	%rd3312, %rd3311, 3;
	add.s64 	%rd3313, %rd12, %rd3312;
	st.local.f64 	[%rd3313], %fd4392;
	cvt.rn.f64.u16 	%fd4393, %rs2224;
	st.local.f64 	[%rd3313+8], %fd4393;
	cvt.rn.f64.u16 	%fd4394, %rs2225;
	st.local.f64 	[%rd3313+16], %fd4394;
	cvt.rn.f64.u16 	%fd4395, %rs2226;
	st.local.f64 	[%rd3313+24], %fd4395;
	cvt.rn.f64.u16 	%fd4396, %rs2227;
	st.local.f64 	[%rd3313+32], %fd4396;
	cvt.rn.f64.u16 	%fd4397, %rs2228;
	st.local.f64 	[%rd3313+40], %fd4397;
	cvt.rn.f64.u16 	%fd4398, %rs2229;
	st.local.f64 	[%rd3313+48], %fd4398;
	cvt.rn.f64.u16 	%fd4399, %rs2230;
	st.local.f64 	[%rd3313+56], %fd4399;
	cvt.rn.f64.u16 	%fd4400, %rs2231;
	st.local.f64 	[%rd3313+64], %fd4400;
	cvt.rn.f64.u16 	%fd4401, %rs2232;
	st.local.f64 	[%rd3313+72], %fd4401;
	cvt.rn.f64.u16 	%fd4402, %rs2233;
	st.local.f64 	[%rd3313+80], %fd4402;
	cvt.rn.f64.u16 	%fd4403, %rs2234;
	st.local.f64 	[%rd3313+88], %fd4403;
	cvt.rn.f64.u16 	%fd4404, %rs2235;
	st.local.f64 	[%rd3313+96], %fd4404;
	cvt.rn.f64.u16 	%fd4405, %rs2236;
	st.local.f64 	[%rd3313+104], %fd4405;
	cvt.rn.f64.u16 	%fd4406, %rs2237;
	st.local.f64 	[%rd3313+112], %fd4406;
	cvt.rn.f64.u16 	%fd4407, %rs2238;
	st.local.f64 	[%rd3313+120], %fd4407;
	add.s64 	%rd5356, %rd5356, 16;
	setp.ne.s64 	%p1270, %rd5356, %rd54;
	mov.u64 	%rd5358, %rd54;
	@%p1270 bra 	$L__BB1_1423;
$L__BB1_1424:
	setp.eq.s32 	%p1271, %r25, 0;
	@%p1271 bra 	$L__BB1_1434;
	setp.lt.u64 	%p1272, %rd49, 7;
	@%p1272 bra 	$L__BB1_1427;
	add.s64 	%rd3314, %rd35, %rd5358;
	ld.local.u8 	%rs2239, [%rd3314+160];
	cvt.rn.f64.u16 	%fd4408, %rs2239;
	add.s64 	%rd3315, %rd5358, %rd800;
	shl.b64 	%rd3316, %rd3315, 3;
	add.s64 	%rd3317, %rd12, %rd3316;
	st.local.f64 	[%rd3317], %fd4408;
	ld.local.u8 	%rs2240, [%rd3314+161];
	cvt.rn.f64.u16 	%fd4409, %rs2240;
	st.local.f64 	[%rd3317+8], %fd4409;
	ld.local.u8 	%rs2241, [%rd3314+162];
	cvt.rn.f64.u16 	%fd4410, %rs2241;
	st.local.f64 	[%rd3317+16], %fd4410;
	ld.local.u8 	%rs2242, [%rd3314+163];
	cvt.rn.f64.u16 	%fd4411, %rs2242;
	st.local.f64 	[%rd3317+24], %fd4411;
	ld.local.u8 	%rs2243, [%rd3314+164];
	cvt.rn.f64.u16 	%fd4412, %rs2243;
	st.local.f64 	[%rd3317+32], %fd4412;
	ld.local.u8 	%rs2244, [%rd3314+165];
	cvt.rn.f64.u16 	%fd4413, %rs2244;
	st.local.f64 	[%rd3317+40], %fd4413;
	ld.local.u8 	%rs2245, [%rd3314+166];
	cvt.rn.f64.u16 	%fd4414, %rs2245;
	st.local.f64 	[%rd3317+48], %fd4414;
	ld.local.u8 	%rs2246, [%rd3314+167];
	cvt.rn.f64.u16 	%fd4415, %rs2246;
	st.local.f64 	[%rd3317+56], %fd4415;
	add.s64 	%rd5358, %rd5358, 8;
$L__BB1_1427:
	setp.eq.s64 	%p1273, %rd55, 0;
	@%p1273 bra 	$L__BB1_1434;
	setp.lt.u64 	%p1274, %rd50, 3;
	@%p1274 bra 	$L__BB1_1430;
	add.s64 	%rd3318, %rd35, %rd5358;
	ld.local.u8 	%rs2247, [%rd3318+160];
	cvt.rn.f64.u16 	%fd4416, %rs2247;
	add.s64 	%rd3319, %rd5358, %rd800;
	shl.b64 	%rd3320, %rd3319, 3;
	add.s64 	%rd3321, %rd12, %rd3320;
	st.local.f64 	[%rd3321], %fd4416;
	ld.local.u8 	%rs2248, [%rd3318+161];
	cvt.rn.f64.u16 	%fd4417, %rs2248;
	st.local.f64 	[%rd3321+8], %fd4417;
	ld.local.u8 	%rs2249, [%rd3318+162];
	cvt.rn.f64.u16 	%fd4418, %rs2249;
	st.local.f64 	[%rd3321+16], %fd4418;
	ld.local.u8 	%rs2250, [%rd3318+163];
	cvt.rn.f64.u16 	%fd4419, %rs2250;
	st.local.f64 	[%rd3321+24], %fd4419;
	add.s64 	%rd5358, %rd5358, 4;
$L__BB1_1430:
	setp.eq.s64 	%p1275, %rd56, 0;
	@%p1275 bra 	$L__BB1_1434;
	setp.eq.s64 	%p1276, %rd56, 1;
	add.s64 	%rd808, %rd35, %rd5358;
	ld.local.u8 	%rs2251, [%rd808+160];
	cvt.rn.f64.u16 	%fd4420, %rs2251;
	add.s64 	%rd3322, %rd5358, %rd800;
	shl.b64 	%rd3323, %rd3322, 3;
	add.s64 	%rd809, %rd12, %rd3323;
	st.local.f64 	[%rd809], %fd4420;
	@%p1276 bra 	$L__BB1_1434;
	setp.eq.s64 	%p1277, %rd56, 2;
	ld.local.u8 	%rs2252, [%rd808+161];
	cvt.rn.f64.u16 	%fd4421, %rs2252;
	st.local.f64 	[%rd809+8], %fd4421;
	@%p1277 bra 	$L__BB1_1434;
	ld.local.u8 	%rs2253, [%rd808+162];
	cvt.rn.f64.u16 	%fd4422, %rs2253;
	st.local.f64 	[%rd809+16], %fd4422;
$L__BB1_1434:
	st.local.f64 	[%rd796+16], %fd7822;
	setp.eq.s64 	%p1278, %rd5362, 0;
	mov.f64 	%fd7773, 0d0000000000000000;
	mov.b64 	%rd5361, 1;
	@%p1278 bra 	$L__BB1_1444;
	add.s64 	%rd3326, %rd5362, 1;
	and.b64  	%rd810, %rd3326, -2;
	mov.f64 	%fd7773, 0d0000000000000000;
	mov.b64 	%rd5360, 0;
$L__BB1_1436:
	shl.b64 	%rd3327, %rd5360, 5;
	add.s64 	%rd812, %rd13, %rd3327;
	ld.local.f64 	%fd710, [%rd812+8];
	neg.f64 	%fd4426, %fd710;
	fma.rn.f64 	%fd4427, %fd710, 0dBFF71547652B82FE, 0d4338000000000000;
	{
	.reg .b32 %temp; 
	mov.b64 	{%r831, %temp}, %fd4427;
	}
	mov.f64 	%fd4428, 0dC338000000000000;
	add.rn.f64 	%fd4429, %fd4427, %fd4428;
	fma.rn.f64 	%fd4430, %fd4429, 0dBFE62E42FEFA39EF, %fd4426;
	fma.rn.f64 	%fd4431, %fd4429, 0dBC7ABC9E3B39803F, %fd4430;
	fma.rn.f64 	%fd4432, %fd4431, 0d3E5ADE1569CE2BDF, 0d3E928AF3FCA213EA;
	fma.rn.f64 	%fd4433, %fd4432, %fd4431, 0d3EC71DEE62401315;
	fma.rn.f64 	%fd4434, %fd4433, %fd4431, 0d3EFA01997C89EB71;
	fma.rn.f64 	%fd4435, %fd4434, %fd4431, 0d3F2A01A014761F65;
	fma.rn.f64 	%fd4436, %fd4435, %fd4431, 0d3F56C16C1852B7AF;
	fma.rn.f64 	%fd4437, %fd4436, %fd4431, 0d3F81111111122322;
	fma.rn.f64 	%fd4438, %fd4437, %fd4431, 0d3FA55555555502A1;
	fma.rn.f64 	%fd4439, %fd4438, %fd4431, 0d3FC5555555555511;
	fma.rn.f64 	%fd4440, %fd4439, %fd4431, 0d3FE000000000000B;
	fma.rn.f64 	%fd4441, %fd4440, %fd4431, 0d3FF0000000000000;
	fma.rn.f64 	%fd4442, %fd4441, %fd4431, 0d3FF0000000000000;
	{
	.reg .b32 %temp; 
	mov.b64 	{%r832, %temp}, %fd4442;
	}
	{
	.reg .b32 %temp; 
	mov.b64 	{%temp, %r833}, %fd4442;
	}
	shl.b32 	%r4225, %r831, 20;
	add.s32 	%r4226, %r4225, %r833;
	mov.b64 	%fd7768, {%r832, %r4226};
	{
	.reg .b32 %temp; 
	mov.b64 	{%temp, %r4227}, %fd4426;
	}
	mov.b32 	%f168, %r4227;
	abs.f32 	%f54, %f168;
	setp.lt.f32 	%p1279, %f54, 0f4086232B;
	@%p1279 bra 	$L__BB1_1439;
	setp.gt.f64 	%p1280, %fd710, 0d0000000000000000;
	mov.f64 	%fd4443, 0d7FF0000000000000;
	sub.f64 	%fd4444, %fd4443, %fd710;
	selp.f64 	%fd7768, 0d0000000000000000, %fd4444, %p1280;
	setp.geu.f32 	%p1281, %f54, 0f40874800;
	@%p1281 bra 	$L__BB1_1439;
	shr.u32 	%r4228, %r831, 31;
	add.s32 	%r4229, %r831, %r4228;
	shr.s32 	%r4230, %r4229, 1;
	shl.b32 	%r4231, %r4230, 20;
	add.s32 	%r4232, %r833, %r4231;
	mov.b64 	%fd4445, {%r832, %r4232};
	sub.s32 	%r4233, %r831, %r4230;
	shl.b32 	%r4234, %r4233, 20;
	add.s32 	%r4235, %r4234, 1072693248;
	mov.b32 	%r4236, 0;
	mov.b64 	%fd4446, {%r4236, %r4235};
	mul.f64 	%fd7768, %fd4446, %fd4445;
$L__BB1_1439:
	add.f64 	%fd715, %fd7773, %fd7768;
	ld.local.f64 	%fd716, [%rd812+40];
	neg.f64 	%fd4447, %fd716;
	fma.rn.f64 	%fd4448, %fd716, 0dBFF71547652B82FE, 0d4338000000000000;
	{
	.reg .b32 %temp; 
	mov.b64 	{%r834, %temp}, %fd4448;
	}
	mov.f64 	%fd4449, 0dC338000000000000;
	add.rn.f64 	%fd4450, %fd4448, %fd4449;
	fma.rn.f64 	%fd4451, %fd4450, 0dBFE62E42FEFA39EF, %fd4447;
	fma.rn.f64 	%fd4452, %fd4450, 0dBC7ABC9E3B39803F, %fd4451;
	fma.rn.f64 	%fd4453, %fd4452, 0d3E5ADE1569CE2BDF, 0d3E928AF3FCA213EA;
	fma.rn.f64 	%fd4454, %fd4453, %fd4452, 0d3EC71DEE62401315;
	fma.rn.f64 	%fd4455, %fd4454, %fd4452, 0d3EFA01997C89EB71;
	fma.rn.f64 	%fd4456, %fd4455, %fd4452, 0d3F2A01A014761F65;
	fma.rn.f64 	%fd4457, %fd4456, %fd4452, 0d3F56C16C1852B7AF;
	fma.rn.f64 	%fd4458, %fd4457, %fd4452, 0d3F81111111122322;
	fma.rn.f64 	%fd4459, %fd4458, %fd4452, 0d3FA55555555502A1;
	fma.rn.f64 	%fd4460, %fd4459, %fd4452, 0d3FC5555555555511;
	fma.rn.f64 	%fd4461, %fd4460, %fd4452, 0d3FE000000000000B;
	fma.rn.f64 	%fd4462, %fd4461, %fd4452, 0d3FF0000000000000;
	fma.rn.f64 	%fd4463, %fd4462, %fd4452, 0d3FF0000000000000;
	{
	.reg .b32 %temp; 
	mov.b64 	{%r835, %temp}, %fd4463;
	}
	{
	.reg .b32 %temp; 
	mov.b64 	{%temp, %r836}, %fd4463;
	}
	shl.b32 	%r4237, %r834, 20;
	add.s32 	%r4238, %r4237, %r836;
	mov.b64 	%fd7769, {%r835, %r4238};
	{
	.reg .b32 %temp; 
	mov.b64 	{%temp, %r4239}, %fd4447;
	}
	mov.b32 	%f169, %r4239;
	abs.f32 	%f55, %f169;
	setp.lt.f32 	%p1282, %f55, 0f4086232B;
	@%p1282 bra 	$L__BB1_1442;
	setp.gt.f64 	%p1283, %fd716, 0d0000000000000000;
	mov.f64 	%fd4464, 0d7FF0000000000000;
	sub.f64 	%fd4465, %fd4464, %fd716;
	selp.f64 	%fd7769, 0d0000000000000000, %fd4465, %p1283;
	setp.geu.f32 	%p1284, %f55, 0f40874800;
	@%p1284 bra 	$L__BB1_1442;
	shr.u32 	%r4240, %r834, 31;
	add.s32 	%r4241, %r834, %r4240;
	shr.s32 	%r4242, %r4241, 1;
	shl.b32 	%r4243, %r4242, 20;
	add.s32 	%r4244, %r836, %r4243;
	mov.b64 	%fd4466, {%r835, %r4244};
	sub.s32 	%r4245, %r834, %r4242;
	shl.b32 	%r4246, %r4245, 20;
	add.s32 	%r4247, %r4246, 1072693248;
	mov.b32 	%r4248, 0;
	mov.b64 	%fd4467, {%r4248, %r4247};
	mul.f64 	%fd7769, %fd4467, %fd4466;
$L__BB1_1442:
	add.f64 	%fd7773, %fd715, %fd7769;
	add.s64 	%rd5360, %rd5360, 2;
	setp.ne.s64 	%p1285, %rd5360, %rd810;
	@%p1285 bra 	$L__BB1_1436;
	shl.b64 	%rd3328, %rd810, 2;
	or.b64  	%rd5361, %rd3328, 1;
$L__BB1_1444:
	and.b64  	%rd3329, %rd5362, 1;
	setp.eq.b64 	%p1286, %rd3329, 1;
	@%p1286 bra 	$L__BB1_1449;
	shl.b64 	%rd3330, %rd5361, 3;
	add.s64 	%rd3331, %rd13, %rd3330;
	ld.local.f64 	%fd724, [%rd3331];
	neg.f64 	%fd4468, %fd724;
	fma.rn.f64 	%fd4469, %fd724, 0dBFF71547652B82FE, 0d4338000000000000;
	{
	.reg .b32 %temp; 
	mov.b64 	{%r837, %temp}, %fd4469;
	}
	mov.f64 	%fd4470, 0dC338000000000000;
	add.rn.f64 	%fd4471, %fd4469, %fd4470;
	fma.rn.f64 	%fd4472, %fd4471, 0dBFE62E42FEFA39EF, %fd4468;
	fma.rn.f64 	%fd4473, %fd4471, 0dBC7ABC9E3B39803F, %fd4472;
	fma.rn.f64 	%fd4474, %fd4473, 0d3E5ADE1569CE2BDF, 0d3E928AF3FCA213EA;
	fma.rn.f64 	%fd4475, %fd4474, %fd4473, 0d3EC71DEE62401315;
	fma.rn.f64 	%fd4476, %fd4475, %fd4473, 0d3EFA01997C89EB71;
	fma.rn.f64 	%fd4477, %fd4476, %fd4473, 0d3F2A01A014761F65;
	fma.rn.f64 	%fd4478, %fd4477, %fd4473, 0d3F56C16C1852B7AF;
	fma.rn.f64 	%fd4479, %fd4478, %fd4473, 0d3F81111111122322;
	fma.rn.f64 	%fd4480, %fd4479, %fd4473, 0d3FA55555555502A1;
	fma.rn.f64 	%fd4481, %fd4480, %fd4473, 0d3FC5555555555511;
	fma.rn.f64 	%fd4482, %fd4481, %fd4473, 0d3FE000000000000B;
	fma.rn.f64 	%fd4483, %fd4482, %fd4473, 0d3FF0000000000000;
	fma.rn.f64 	%fd4484, %fd4483, %fd4473, 0d3FF0000000000000;
	{
	.reg .b32 %temp; 
	mov.b64 	{%r838, %temp}, %fd4484;
	}
	{
	.reg .b32 %temp; 
	mov.b64 	{%temp, %r839}, %fd4484;
	}
	shl.b32 	%r4249, %r837, 20;
	add.s32 	%r4250, %r4249, %r839;
	mov.b64 	%fd7772, {%r838, %r4250};
	{
	.reg .b32 %temp; 
	mov.b64 	{%temp, %r4251}, %fd4468;
	}
	mov.b32 	%f170, %r4251;
	abs.f32 	%f56, %f170;
	setp.lt.f32 	%p1287, %f56, 0f4086232B;
	@%p1287 bra 	$L__BB1_1448;
	setp.gt.f64 	%p1288, %fd724, 0d0000000000000000;
	mov.f64 	%fd4485, 0d7FF0000000000000;
	sub.f64 	%fd4486, %fd4485, %fd724;
	selp.f64 	%fd7772, 0d0000000000000000, %fd4486, %p1288;
	setp.geu.f32 	%p1289, %f56, 0f40874800;
	@%p1289 bra 	$L__BB1_1448;
	shr.u32 	%r4252, %r837, 31;
	add.s32 	%r4253, %r837, %r4252;
	shr.s32 	%r4254, %r4253, 1;
	shl.b32 	%r4255, %r4254, 20;
	add.s32 	%r4256, %r839, %r4255;
	mov.b64 	%fd4487, {%r838, %r4256};
	sub.s32 	%r4257, %r837, %r4254;
	shl.b32 	%r4258, %r4257, 20;
	add.s32 	%r4259, %r4258, 1072693248;
	mov.b32 	%r4260, 0;
	mov.b64 	%fd4488, {%r4260, %r4259};
	mul.f64 	%fd7772, %fd4488, %fd4487;
$L__BB1_1448:
	add.f64 	%fd7773, %fd7773, %fd7772;
$L__BB1_1449:
	setp.eq.s64 	%p1290, %rd44, 0;
	{ // callseq 9, 0
	.param .b64 param0;
	st.param.f64 	[param0], 0d4000000000000000;
	.param .b64 param1;
	st.param.f64 	[param1], %fd1516;
	.param .b64 retval0;
	call.uni (retval0), 
	__internal_accurate_pow, 
	(
	param0, 
	param1
	);
	ld.param.f64 	%fd4489, [retval0];
	} // callseq 9
	neg.f64 	%fd4491, %fd4489;
	selp.f64 	%fd4492, %fd4491, %fd4489, %p1;
	selp.f64 	%fd4493, 0dFFF8000000000000, %fd4492, %p2;
	selp.f64 	%fd4494, 0d3FF0000000000000, %fd4493, %p1290;
	mul.f64 	%fd7779, %fd7819, %fd4494;
	add.f64 	%fd4495, %fd7773, %fd7779;
	setp.gt.f64 	%p1291, %fd4495, 0d37A16C262777579C;
	div.rn.f64 	%fd4496, %fd7773, %fd4495;
	selp.f64 	%fd4497, %fd4496, 0d3FF0000000000000, %p1291;
	st.local.f64 	[%rd796+24], %fd4497;
	add.s64 	%rd5362, %rd5362, 1;
	cvt.rn.f64.u64 	%fd7778, %rd5362;
	setp.gt.f64 	%p1292, %fd4497, %fd1492;
	setp.eq.s64 	%p1293, %rd5362, %rd41;
	or.pred  	%p1294, %p1292, %p1293;
	@%p1294 bra 	$L__BB1_1674;
$L__BB1_1450:
	add.s32 	%r4261, %r7303, -1;
	cvt.u64.u32 	%rd818, %r4261;
	setp.eq.s32 	%p1295, %r4261, 0;
	@%p1295 bra 	$L__BB1_1458;
	cvt.u32.u64 	%r4262, %rd818;
	setp.lt.u32 	%p1296, %r4262, 4;
	mov.b64 	%rd5364, 0;
	@%p1296 bra 	$L__BB1_1454;
	and.b64  	%rd5364, %rd818, 2147483644;
	ld.local.u32 	%r7320, [%rd35+304];
	mov.b64 	%rd5363, 0;
$L__BB1_1453:
	shl.b64 	%rd3335, %rd5363, 2;
	add.s64 	%rd3336, %rd35, %rd3335;
	ld.local.u32 	%r4263, [%rd3336+308];
	sub.s32 	%r4264, %r4263, %r7320;
	ld.local.v2.u32 	{%r4265, %r4266}, [%rd3336+312];
	sub.s32 	%r4267, %r4265, %r4263;
	sub.s32 	%r4268, %r4266, %r4265;
	add.s64 	%rd5363, %rd5363, 4;
	ld.local.u32 	%r7320, [%rd3336+320];
	sub.s32 	%r4269, %r7320, %r4266;
	st.local.v4.u32 	[%rd3336+368], {%r4264, %r4267, %r4268, %r4269};
	setp.ne.s64 	%p1297, %rd5363, %rd5364;
	@%p1297 bra 	$L__BB1_1453;
$L__BB1_1454:
	cvt.u32.u64 	%r4270, %rd818;
	and.b32  	%r843, %r4270, 3;
	setp.eq.s32 	%p1298, %r843, 0;
	@%p1298 bra 	$L__BB1_1458;
	shl.b64 	%rd3337, %rd5364, 2;
	add.s64 	%rd3338, %rd35, %rd3337;
	add.s64 	%rd823, %rd3338, 304;
	ld.local.u32 	%r844, [%rd3338+308];
	ld.local.u32 	%r4271, [%rd3338+304];
	sub.s32 	%r4272, %r844, %r4271;
	st.local.u32 	[%rd3338+368], %r4272;
	setp.eq.s32 	%p1299, %r843, 1;
	@%p1299 bra 	$L__BB1_1458;
	ld.local.u32 	%r845, [%rd823+8];
	sub.s32 	%r4273, %r845, %r844;
	st.local.u32 	[%rd823+68], %r4273;
	setp.eq.s32 	%p1300, %r843, 2;
	@%p1300 bra 	$L__BB1_1458;
	ld.local.u32 	%r4274, [%rd823+12];
	sub.s32 	%r4275, %r4274, %r845;
	st.local.u32 	[%rd823+72], %r4275;
$L__BB1_1458:
	shl.b64 	%rd3339, %rd818, 2;
	add.s64 	%rd824, %rd35, %rd3339;
	mov.b32 	%r4276, 0;
	st.local.u32 	[%rd824+368], %r4276;
	st.local.u32 	[%rd824+432], %r4276;
	@%p1147 bra 	$L__BB1_1466;
	add.s64 	%rd825, %rd673, -1;
	and.b64  	%rd826, %rd825, 3;
	add.s32 	%r4277, %r7303, -2;
	setp.lt.u32 	%p1302, %r4277, 3;
	mov.b64 	%rd5365, 1;
	@%p1302 bra 	$L__BB1_1462;
	and.b64  	%rd827, %rd825, -4;
	mov.b64 	%rd5366, 1;
$L__BB1_1461:
	sub.s64 	%rd3342, %rd673, %rd5366;
	shl.b64 	%rd3343, %rd3342, 2;
	add.s64 	%rd3344, %rd35, %rd3343;
	ld.local.u32 	%r4278, [%rd3344+432];
	ld.local.u32 	%r4279, [%rd3344+364];
	add.s32 	%r4280, %r4279, %r4278;
	st.local.u32 	[%rd3344+428], %r4280;
	ld.local.u32 	%r4281, [%rd3344+360];
	add.s32 	%r4282, %r4281, %r4280;
	st.local.u32 	[%rd3344+424], %r4282;
	ld.local.u32 	%r4283, [%rd3344+356];
	add.s32 	%r4284, %r4283, %r4282;
	st.local.u32 	[%rd3344+420], %r4284;
	ld.local.u32 	%r4285, [%rd3344+352];
	add.s32 	%r4286, %r4285, %r4284;
	st.local.u32 	[%rd3344+416], %r4286;
	add.s64 	%rd5365, %rd5366, 4;
	add.s64 	%rd3345, %rd5366, 3;
	setp.eq.s64 	%p1303, %rd3345, %rd827;
	mov.u64 	%rd5366, %rd5365;
	@%p1303 bra 	$L__BB1_1462;
	bra.uni 	$L__BB1_1461;
$L__BB1_1462:
	setp.eq.s64 	%p1304, %rd826, 0;
	@%p1304 bra 	$L__BB1_1466;
	sub.s64 	%rd3346, %rd673, %rd5365;
	shl.b64 	%rd3347, %rd3346, 2;
	add.s64 	%rd829, %rd35, %rd3347;
	ld.local.u32 	%r4287, [%rd829+432];
	ld.local.u32 	%r4288, [%rd829+364];
	add.s32 	%r846, %r4288, %r4287;
	st.local.u32 	[%rd829+428], %r846;
	setp.eq.s64 	%p1305, %rd826, 1;
	@%p1305 bra 	$L__BB1_1466;
	ld.local.u32 	%r4289, [%rd829+360];
	add.s32 	%r847, %r4289, %r846;
	st.local.u32 	[%rd829+424], %r847;
	setp.eq.s64 	%p1306, %rd826, 2;
	@%p1306 bra 	$L__BB1_1466;
	ld.local.u32 	%r4290, [%rd829+356];
	add.s32 	%r4291, %r4290, %r847;
	st.local.u32 	[%rd829+420], %r4291;
$L__BB1_1466:
	ld.local.u32 	%r4292, [%rd35+432];
	setp.lt.s32 	%p1307, %r4292, 2;
	@%p1307 bra 	$L__BB1_1672;
	max.u64 	%rd3348, %rd818, 1;
	add.s64 	%rd830, %rd673, -1;
	and.b32  	%r848, %r7303, 7;
	add.s64 	%rd831, %rd673, 1;
	and.b64  	%rd832, %rd673, 2147483632;
	add.s32 	%r849, %r771, -1;
	add.s32 	%r850, %r848, -1;
	and.b64  	%rd833, %rd673, 2147483644;
	and.b64  	%rd834, %rd3348, 3;
	and.b64  	%rd835, %rd3348, 2147483644;
	and.b64  	%rd836, %rd830, 3;
	add.s32 	%r851, %r7303, -2;
	and.b64  	%rd837, %rd830, -4;
	bra.uni 	$L__BB1_1473;
$L__BB1_1468:
	setp.eq.s64 	%p1460, %rd836, 0;
	@%p1460 bra 	$L__BB1_1472;
	setp.eq.s64 	%p1461, %rd836, 1;
	sub.s64 	%rd3617, %rd673, %rd5367;
	shl.b64 	%rd3618, %rd3617, 2;
	add.s64 	%rd841, %rd35, %rd3618;
	ld.local.u32 	%r4531, [%rd841+432];
	ld.local.u32 	%r4532, [%rd841+364];
	add.s32 	%r852, %r4532, %r4531;
	st.local.u32 	[%rd841+428], %r852;
	@%p1461 bra 	$L__BB1_1472;
	setp.eq.s64 	%p1462, %rd836, 2;
	ld.local.u32 	%r4533, [%rd841+360];
	add.s32 	%r853, %r4533, %r852;
	st.local.u32 	[%rd841+424], %r853;
	@%p1462 bra 	$L__BB1_1472;
	ld.local.u32 	%r4534, [%rd841+356];
	add.s32 	%r4535, %r4534, %r853;
	st.local.u32 	[%rd841+420], %r4535;
$L__BB1_1472:
	ld.local.u32 	%r4536, [%rd35+432];
	setp.lt.s32 	%p1463, %r4536, 2;
	@%p1463 bra 	$L__BB1_1672;
$L__BB1_1473:
	cvt.u32.u64 	%r4294, %rd818;
	setp.eq.s32 	%p1308, %r4294, 0;
	mov.b32 	%r7321, 0;
	@%p1308 bra 	$L__BB1_1478;
	mov.u64 	%rd5369, %rd818;
$L__BB1_1475:
	shl.b64 	%rd3349, %rd5369, 2;
	add.s64 	%rd3350, %rd35, %rd3349;
	ld.local.u32 	%r4295, [%rd3350+432];
	setp.lt.s32 	%p1309, %r4295, 2;
	@%p1309 bra 	$L__BB1_1477;
	cvt.u32.u64 	%r7321, %rd5369;
	bra.uni 	$L__BB1_1478;
$L__BB1_1477:
	add.s64 	%rd5369, %rd5369, -1;
	setp.ne.s64 	%p1310, %rd5369, 0;
	@%p1310 bra 	$L__BB1_1475;
$L__BB1_1478:
	mul.wide.s32 	%rd3351, %r7321, 4;
	add.s64 	%rd3352, %rd35, %rd3351;
	ld.local.u32 	%r4297, [%rd3352+304];
	add.s32 	%r856, %r4297, 1;
	st.local.u32 	[%rd3352+304], %r856;
	add.s32 	%r857, %r7321, 1;
	setp.ge.u32 	%p1311, %r857, %r7303;
	@%p1311 bra 	$L__BB1_1481;
	cvt.s64.s32 	%rd5370, %r857;
$L__BB1_1480:
	shl.b64 	%rd3353, %rd5370, 2;
	add.s64 	%rd3354, %rd35, %rd3353;
	st.local.u32 	[%rd3354+304], %r856;
	add.s64 	%rd5370, %rd5370, 1;
	setp.lt.u64 	%p1312, %rd5370, %rd673;
	@%p1312 bra 	$L__BB1_1480;
$L__BB1_1481:
	setp.lt.u64 	%p1313, %rd830, 15;
	mov.b64 	%rd5377, 0;
	mov.u64 	%rd5382, %rd697;
	@%p1313 bra 	$L__BB1_1484;
	mov.b64 	%rd5371, 0;
	mov.u64 	%rd5382, %rd697;
$L__BB1_1483:
	.pragma "nounroll";
	shl.b64 	%rd3358, %rd5371, 2;
	add.s64 	%rd3359, %rd35, %rd3358;
	ld.local.v4.u32 	{%r4298, %r4299, %r4300, %r4301}, [%rd3359+304];
	cvt.s64.s32 	%rd3360, %r4298;
	cvt.s64.s32 	%rd3361, %r4299;
	add.s64 	%rd3362, %rd3360, %rd3361;
	cvt.s64.s32 	%rd3363, %r4300;
	add.s64 	%rd3364, %rd3362, %rd3363;
	cvt.s64.s32 	%rd3365, %r4301;
	add.s64 	%rd3366, %rd3364, %rd3365;
	ld.local.v4.u32 	{%r4302, %r4303, %r4304, %r4305}, [%rd3359+320];
	cvt.s64.s32 	%rd3367, %r4302;
	add.s64 	%rd3368, %rd3366, %rd3367;
	cvt.s64.s32 	%rd3369, %r4303;
	add.s64 	%rd3370, %rd3368, %rd3369;
	cvt.s64.s32 	%rd3371, %r4304;
	add.s64 	%rd3372, %rd3370, %rd3371;
	cvt.s64.s32 	%rd3373, %r4305;
	add.s64 	%rd3374, %rd3372, %rd3373;
	ld.local.v4.u32 	{%r4306, %r4307, %r4308, %r4309}, [%rd3359+336];
	cvt.s64.s32 	%rd3375, %r4306;
	add.s64 	%rd3376, %rd3374, %rd3375;
	cvt.s64.s32 	%rd3377, %r4307;
	add.s64 	%rd3378, %rd3376, %rd3377;
	cvt.s64.s32 	%rd3379, %r4308;
	add.s64 	%rd3380, %rd3378, %rd3379;
	cvt.s64.s32 	%rd3381, %r4309;
	add.s64 	%rd3382, %rd3380, %rd3381;
	ld.local.v4.u32 	{%r4310, %r4311, %r4312, %r4313}, [%rd3359+352];
	cvt.s64.s32 	%rd3383, %r4310;
	add.s64 	%rd3384, %rd3382, %rd3383;
	cvt.s64.s32 	%rd3385, %r4311;
	add.s64 	%rd3386, %rd3384, %rd3385;
	cvt.s64.s32 	%rd3387, %r4312;
	add.s64 	%rd3388, %rd3386, %rd3387;
	cvt.s64.s32 	%rd3389, %r4313;
	add.s64 	%rd3390, %rd3388, %rd3389;
	sub.s64 	%rd5382, %rd5382, %rd3390;
	add.s64 	%rd5371, %rd5371, 16;
	setp.ne.s64 	%p1314, %rd5371, %rd832;
	mov.u64 	%rd5377, %rd832;
	@%p1314 bra 	$L__BB1_1483;
$L__BB1_1484:
	setp.eq.s32 	%p1315, %r771, 0;
	@%p1315 bra 	$L__BB1_1494;
	setp.lt.u32 	%p1316, %r849, 7;
	@%p1316 bra 	$L__BB1_1487;
	shl.b64 	%rd3392, %rd5377, 2;
	add.s64 	%rd3393, %rd35, %rd3392;
	ld.local.s32 	%rd3394, [%rd3393+304];
	ld.local.s32 	%rd3395, [%rd3393+308];
	add.s64 	%rd3396, %rd3394, %rd3395;
	ld.local.s32 	%rd3397, [%rd3393+312];
	add.s64 	%rd3398, %rd3396, %rd3397;
	ld.local.s32 	%rd3399, [%rd3393+316];
	add.s64 	%rd3400, %rd3398, %rd3399;
	ld.local.s32 	%rd3401, [%rd3393+320];
	add.s64 	%rd3402, %rd3400, %rd3401;
	ld.local.s32 	%rd3403, [%rd3393+324];
	add.s64 	%rd3404, %rd3402, %rd3403;
	ld.local.s32 	%rd3405, [%rd3393+328];
	add.s64 	%rd3406, %rd3404, %rd3405;
	ld.local.s32 	%rd3407, [%rd3393+332];
	add.s64 	%rd3408, %rd3406, %rd3407;
	sub.s64 	%rd5382, %rd5382, %rd3408;
	add.s64 	%rd5377, %rd5377, 8;
$L__BB1_1487:
	setp.eq.s32 	%p1317, %r848, 0;
	@%p1317 bra 	$L__BB1_1494;
	setp.lt.u32 	%p1318, %r850, 3;
	@%p1318 bra 	$L__BB1_1490;
	shl.b64 	%rd3410, %rd5377, 2;
	add.s64 	%rd3411, %rd35, %rd3410;
	ld.local.s32 	%rd3412, [%rd3411+304];
	ld.local.s32 	%rd3413, [%rd3411+308];
	add.s64 	%rd3414, %rd3412, %rd3413;
	ld.local.s32 	%rd3415, [%rd3411+312];
	add.s64 	%rd3416, %rd3414, %rd3415;
	ld.local.s32 	%rd3417, [%rd3411+316];
	add.s64 	%rd3418, %rd3416, %rd3417;
	sub.s64 	%rd5382, %rd5382, %rd3418;
	add.s64 	%rd5377, %rd5377, 4;
$L__BB1_1490:
	setp.eq.s32 	%p1319, %r775, 0;
	@%p1319 bra 	$L__BB1_1494;
	setp.eq.s32 	%p1320, %r775, 1;
	shl.b64 	%rd3419, %rd5377, 2;
	add.s64 	%rd865, %rd35, %rd3419;
	ld.local.s32 	%rd3420, [%rd865+304];
	sub.s64 	%rd5382, %rd5382, %rd3420;
	@%p1320 bra 	$L__BB1_1494;
	setp.eq.s32 	%p1321, %r775, 2;
	ld.local.s32 	%rd3421, [%rd865+308];
	sub.s64 	%rd5382, %rd5382, %rd3421;
	@%p1321 bra 	$L__BB1_1494;
	ld.local.s32 	%rd3422, [%rd865+312];
	sub.s64 	%rd5382, %rd5382, %rd3422;
$L__BB1_1494:
	cvt.rn.f64.u64 	%fd4498, %rd5382;
	sub.s32 	%r4314, %r770, %r856;
	cvt.rn.f64.s32 	%fd4499, %r4314;
	div.rn.f64 	%fd4500, %fd4498, %fd4499;
	cvt.rmi.f64.f64 	%fd4501, %fd4500;
	cvt.rzi.u64.f64 	%rd870, %fd4501;
	cvt.u64.u32 	%rd3423, %r4314;
	mul.lo.s64 	%rd3424, %rd870, %rd3423;
	sub.s64 	%rd871, %rd5382, %rd3424;
	sub.s64 	%rd5384, %rd673, %rd870;
	add.s64 	%rd3425, %rd870, -1;
	setp.ge.u64 	%p1322, %rd3425, %rd673;
	@%p1322 bra 	$L__BB1_1508;
	sub.s64 	%rd873, %rd870, %rd673;
	sub.s64 	%rd3426, %rd831, %rd870;
	max.u64 	%rd3427, %rd3426, %rd673;
	add.s64 	%rd874, %rd873, %rd3427;
	and.b64  	%rd875, %rd874, 15;
	add.s64 	%rd3428, %rd870, %rd3427;
	sub.s64 	%rd3429, %rd673, %rd3428;
	setp.gt.u64 	%p1323, %rd3429, -16;
	@%p1323 bra 	$L__BB1_1498;
	and.b64  	%rd876, %rd874, -16;
$L__BB1_1497:
	.pragma "nounroll";
	shl.b64 	%rd3430, %rd5384, 2;
	add.s64 	%rd3431, %rd35, %rd3430;
	st.local.u32 	[%rd3431+304], %r770;
	st.local.u32 	[%rd3431+308], %r770;
	st.local.u32 	[%rd3431+312], %r770;
	st.local.u32 	[%rd3431+316], %r770;
	st.local.u32 	[%rd3431+320], %r770;
	st.local.u32 	[%rd3431+324], %r770;
	st.local.u32 	[%rd3431+328], %r770;
	st.local.u32 	[%rd3431+332], %r770;
	st.local.u32 	[%rd3431+336], %r770;
	st.local.u32 	[%rd3431+340], %r770;
	st.local.u32 	[%rd3431+344], %r770;
	st.local.u32 	[%rd3431+348], %r770;
	st.local.u32 	[%rd3431+352], %r770;
	st.local.u32 	[%rd3431+356], %r770;
	st.local.u32 	[%rd3431+360], %r770;
	st.local.u32 	[%rd3431+364], %r770;
	add.s64 	%rd5384, %rd5384, 16;
	add.s64 	%rd3432, %rd5384, %rd873;
	setp.ne.s64 	%p1324, %rd3432, %rd876;
	@%p1324 bra 	$L__BB1_1497;
$L__BB1_1498:
	setp.eq.s64 	%p1325, %rd875, 0;
	@%p1325 bra 	$L__BB1_1508;
	and.b64  	%rd880, %rd874, 7;
	setp.lt.u64 	%p1326, %rd875, 8;
	@%p1326 bra 	$L__BB1_1501;
	shl.b64 	%rd3433, %rd5384, 2;
	add.s64 	%rd3434, %rd35, %rd3433;
	st.local.u32 	[%rd3434+304], %r770;
	st.local.u32 	[%rd3434+308], %r770;
	st.local.u32 	[%rd3434+312], %r770;
	st.local.u32 	[%rd3434+316], %r770;
	st.local.u32 	[%rd3434+320], %r770;
	st.local.u32 	[%rd3434+324], %r770;
	st.local.u32 	[%rd3434+328], %r770;
	st.local.u32 	[%rd3434+332], %r770;
	add.s64 	%rd5384, %rd5384, 8;
$L__BB1_1501:
	setp.eq.s64 	%p1327, %rd880, 0;
	@%p1327 bra 	$L__BB1_1508;
	and.b64  	%rd883, %rd874, 3;
	setp.lt.u64 	%p1328, %rd880, 4;
	@%p1328 bra 	$L__BB1_1504;
	shl.b64 	%rd3435, %rd5384, 2;
	add.s64 	%rd3436, %rd35, %rd3435;
	st.local.u32 	[%rd3436+304], %r770;
	st.local.u32 	[%rd3436+308], %r770;
	st.local.u32 	[%rd3436+312], %r770;
	st.local.u32 	[%rd3436+316], %r770;
	add.s64 	%rd5384, %rd5384, 4;
$L__BB1_1504:
	setp.eq.s64 	%p1329, %rd883, 0;
	@%p1329 bra 	$L__BB1_1508;
	shl.b64 	%rd3437, %rd5384, 2;
	add.s64 	%rd886, %rd35, %rd3437;
	st.local.u32 	[%rd886+304], %r770;
	setp.eq.s64 	%p1330, %rd883, 1;
	@%p1330 bra 	$L__BB1_1508;
	st.local.u32 	[%rd886+308], %r770;
	setp.eq.s64 	%p1331, %rd883, 2;
	@%p1331 bra 	$L__BB1_1508;
	st.local.u32 	[%rd886+312], %r770;
$L__BB1_1508:
	setp.ge.u64 	%p1332, %rd870, %rd673;
	@%p1332 bra 	$L__BB1_1510;
	not.b64 	%rd3438, %rd870;
	add.s64 	%rd3439, %rd3438, %rd673;
	shl.b64 	%rd3440, %rd3439, 2;
	add.s64 	%rd3441, %rd35, %rd3440;
	ld.local.u32 	%r4315, [%rd3441+304];
	cvt.u32.u64 	%r4316, %rd871;
	add.s32 	%r4317, %r4315, %r4316;
	st.local.u32 	[%rd3441+304], %r4317;
$L__BB1_1510:
	setp.eq.s32 	%p1333, %r1846, 0;
	@%p1333 bra 	$L__BB1_1524;
	setp.lt.u64 	%p1334, %rd48, 15;
	mov.b64 	%rd5388, 0;
	@%p1334 bra 	$L__BB1_1514;
	mov.b64 	%rd5390, 0;
$L__BB1_1513:
	.pragma "nounroll";
	add.s64 	%rd3444, %rd35, %rd5390;
	mov.b32 	%r4318, 0;
	st.local.v4.b32 	[%rd3444+144], {%r4318, %r4318, %r4318, %r4318};
	add.s64 	%rd5390, %rd5390, 16;
	setp.eq.s64 	%p1335, %rd5390, %rd54;
	mov.u64 	%rd5388, %rd54;
	@%p1335 bra 	$L__BB1_1514;
	bra.uni 	$L__BB1_1513;
$L__BB1_1514:
	setp.eq.s32 	%p1336, %r25, 0;
	@%p1336 bra 	$L__BB1_1524;
	setp.lt.u64 	%p1337, %rd49, 7;
	@%p1337 bra 	$L__BB1_1517;
	add.s64 	%rd3445, %rd35, %rd5388;
	mov.b16 	%rs2254, 0;
	st.local.u8 	[%rd3445+144], %rs2254;
	st.local.u8 	[%rd3445+145], %rs2254;
	st.local.u8 	[%rd3445+146], %rs2254;
	st.local.u8 	[%rd3445+147], %rs2254;
	st.local.u8 	[%rd3445+148], %rs2254;
	st.local.u8 	[%rd3445+149], %rs2254;
	st.local.u8 	[%rd3445+150], %rs2254;
	st.local.u8 	[%rd3445+151], %rs2254;
	add.s64 	%rd5388, %rd5388, 8;
$L__BB1_1517:
	setp.eq.s64 	%p1338, %rd55, 0;
	@%p1338 bra 	$L__BB1_1524;
	setp.lt.u64 	%p1339, %rd50, 3;
	@%p1339 bra 	$L__BB1_1520;
	add.s64 	%rd3446, %rd35, %rd5388;
	mov.b16 	%rs2255, 0;
	st.local.u8 	[%rd3446+144], %rs2255;
	st.local.u8 	[%rd3446+145], %rs2255;
	st.local.u8 	[%rd3446+146], %rs2255;
	st.local.u8 	[%rd3446+147], %rs2255;
	add.s64 	%rd5388, %rd5388, 4;
$L__BB1_1520:
	setp.eq.s64 	%p1340, %rd56, 0;
	@%p1340 bra 	$L__BB1_1524;
	setp.eq.s64 	%p1341, %rd56, 1;
	add.s64 	%rd892, %rd35, %rd5388;
	mov.b16 	%rs2256, 0;
	st.local.u8 	[%rd892+144], %rs2256;
	@%p1341 bra 	$L__BB1_1524;
	setp.eq.s64 	%p1342, %rd56, 2;
	mov.b16 	%rs2257, 0;
	st.local.u8 	[%rd892+145], %rs2257;
	@%p1342 bra 	$L__BB1_1524;
	mov.b16 	%rs2258, 0;
	st.local.u8 	[%rd892+146], %rs2258;
$L__BB1_1524:
	setp.lt.u64 	%p1343, %rd830, 3;
	mov.b64 	%rd5391, 0;
	@%p1343 bra 	$L__BB1_1527;
	mov.b64 	%rd5392, 0;
$L__BB1_1526:
	shl.b64 	%rd3449, %rd5392, 2;
	add.s64 	%rd3450, %rd35, %rd3449;
	ld.local.s32 	%rd3451, [%rd3450+304];
	add.s64 	%rd3452, %rd5392, %rd3451;
	add.s64 	%rd3453, %rd35, %rd3452;
	mov.b16 	%rs2259, 1;
	st.local.u8 	[%rd3453+144], %rs2259;
	ld.local.s32 	%rd3454, [%rd3450+308];
	add.s64 	%rd3455, %rd5392, %rd3454;
	add.s64 	%rd3456, %rd35, 144;
	add.s64 	%rd3457, %rd3456, %rd3455;
	st.local.u8 	[%rd3457+1], %rs2259;
	ld.local.s32 	%rd3458, [%rd3450+312];
	add.s64 	%rd3459, %rd5392, %rd3458;
	add.s64 	%rd3460, %rd3456, %rd3459;
	st.local.u8 	[%rd3460+2], %rs2259;
	ld.local.s32 	%rd3461, [%rd3450+316];
	add.s64 	%rd3462, %rd5392, %rd3461;
	add.s64 	%rd3463, %rd3456, %rd3462;
	st.local.u8 	[%rd3463+3], %rs2259;
	add.s64 	%rd5392, %rd5392, 4;
	setp.eq.s64 	%p1344, %rd5392, %rd833;
	mov.u64 	%rd5391, %rd833;
	@%p1344 bra 	$L__BB1_1527;
	bra.uni 	$L__BB1_1526;
$L__BB1_1527:
	setp.eq.s32 	%p1345, %r775, 0;
	@%p1345 bra 	$L__BB1_1531;
	setp.eq.s32 	%p1346, %r775, 1;
	shl.b64 	%rd3464, %rd5391, 2;
	add.s64 	%rd896, %rd35, %rd3464;
	ld.local.s32 	%rd3465, [%rd896+304];
	add.s64 	%rd3466, %rd5391, %rd3465;
	add.s64 	%rd3467, %rd35, %rd3466;
	mov.b16 	%rs2260, 1;
	st.local.u8 	[%rd3467+144], %rs2260;
	@%p1346 bra 	$L__BB1_1531;
	setp.eq.s32 	%p1347, %r775, 2;
	ld.local.s32 	%rd3468, [%rd896+308];
	add.s64 	%rd3469, %rd5391, %rd3468;
	add.s64 	%rd3470, %rd35, %rd3469;
	mov.b16 	%rs2261, 1;
	st.local.u8 	[%rd3470+145], %rs2261;
	@%p1347 bra 	$L__BB1_1531;
	ld.local.s32 	%rd3471, [%rd896+312];
	add.s64 	%rd3472, %rd5391, %rd3471;
	add.s64 	%rd3473, %rd35, %rd3472;
	mov.b16 	%rs2262, 1;
	st.local.u8 	[%rd3473+146], %rs2262;
$L__BB1_1531:
	@%p1333 bra 	$L__BB1_1545;
	setp.lt.u64 	%p1349, %rd48, 15;
	mov.b64 	%rd5395, 0;
	@%p1349 bra 	$L__BB1_1535;
	mov.b64 	%rd5393, 0;
$L__BB1_1534:
	.pragma "nounroll";
	shl.b64 	%rd3476, %rd5393, 3;
	add.s64 	%rd3477, %rd35, %rd3476;
	ld.local.u64 	%rd3478, [%rd3477];
	add.s64 	%rd3479, %rd35, %rd3478;
	ld.local.u8 	%rs2263, [%rd3479+128];
	mad.lo.s64 	%rd3480, %rd5393, -7, %rd3477;
	ld.local.u8 	%rs2264, [%rd3480+144];
	xor.b16  	%rs2265, %rs2264, %rs2263;
	st.local.u8 	[%rd3479+160], %rs2265;
	ld.local.u64 	%rd3481, [%rd3477+8];
	add.s64 	%rd3482, %rd35, %rd3481;
	ld.local.u8 	%rs2266, [%rd3482+128];
	ld.local.u8 	%rs2267, [%rd3480+145];
	xor.b16  	%rs2268, %rs2267, %rs2266;
	st.local.u8 	[%rd3482+160], %rs2268;
	ld.local.u64 	%rd3483, [%rd3477+16];
	add.s64 	%rd3484, %rd35, %rd3483;
	ld.local.u8 	%rs2269, [%rd3484+128];
	ld.local.u8 	%rs2270, [%rd3480+146];
	xor.b16  	%rs2271, %rs2270, %rs2269;
	st.local.u8 	[%rd3484+160], %rs2271;
	ld.local.u64 	%rd3485, [%rd3477+24];
	add.s64 	%rd3486, %rd35, %rd3485;
	ld.local.u8 	%rs2272, [%rd3486+128];
	ld.local.u8 	%rs2273, [%rd3480+147];
	xor.b16  	%rs2274, %rs2273, %rs2272;
	st.local.u8 	[%rd3486+160], %rs2274;
	ld.local.u64 	%rd3487, [%rd3477+32];
	add.s64 	%rd3488, %rd35, %rd3487;
	ld.local.u8 	%rs2275, [%rd3488+128];
	ld.local.u8 	%rs2276, [%rd3480+148];
	xor.b16  	%rs2277, %rs2276, %rs2275;
	st.local.u8 	[%rd3488+160], %rs2277;
	ld.local.u64 	%rd3489, [%rd3477+40];
	add.s64 	%rd3490, %rd35, %rd3489;
	ld.local.u8 	%rs2278, [%rd3490+128];
	ld.local.u8 	%rs2279, [%rd3480+149];
	xor.b16  	%rs2280, %rs2279, %rs2278;
	st.local.u8 	[%rd3490+160], %rs2280;
	ld.local.u64 	%rd3491, [%rd3477+48];
	add.s64 	%rd3492, %rd35, %rd3491;
	ld.local.u8 	%rs2281, [%rd3492+128];
	ld.local.u8 	%rs2282, [%rd3480+150];
	xor.b16  	%rs2283, %rs2282, %rs2281;
	st.local.u8 	[%rd3492+160], %rs2283;
	ld.local.u64 	%rd3493, [%rd3477+56];
	add.s64 	%rd3494, %rd35, %rd3493;
	ld.local.u8 	%rs2284, [%rd3494+128];
	ld.local.u8 	%rs2285, [%rd3480+151];
	xor.b16  	%rs2286, %rs2285, %rs2284;
	st.local.u8 	[%rd3494+160], %rs2286;
	ld.local.u64 	%rd3495, [%rd3477+64];
	add.s64 	%rd3496, %rd35, %rd3495;
	ld.local.u8 	%rs2287, [%rd3496+128];
	ld.local.u8 	%rs2288, [%rd3480+152];
	xor.b16  	%rs2289, %rs2288, %rs2287;
	st.local.u8 	[%rd3496+160], %rs2289;
	ld.local.u64 	%rd3497, [%rd3477+72];
	add.s64 	%rd3498, %rd35, %rd3497;
	ld.local.u8 	%rs2290, [%rd3498+128];
	ld.local.u8 	%rs2291, [%rd3480+153];
	xor.b16  	%rs2292, %rs2291, %rs2290;
	st.local.u8 	[%rd3498+160], %rs2292;
	ld.local.u64 	%rd3499, [%rd3477+80];
	add.s64 	%rd3500, %rd35, %rd3499;
	ld.local.u8 	%rs2293, [%rd3500+128];
	ld.local.u8 	%rs2294, [%rd3480+154];
	xor.b16  	%rs2295, %rs2294, %rs2293;
	st.local.u8 	[%rd3500+160], %rs2295;
	ld.local.u64 	%rd3501, [%rd3477+88];
	add.s64 	%rd3502, %rd35, %rd3501;
	ld.local.u8 	%rs2296, [%rd3502+128];
	ld.local.u8 	%rs2297, [%rd3480+155];
	xor.b16  	%rs2298, %rs2297, %rs2296;
	st.local.u8 	[%rd3502+160], %rs2298;
	ld.local.u64 	%rd3503, [%rd3477+96];
	add.s64 	%rd3504, %rd35, %rd3503;
	ld.local.u8 	%rs2299, [%rd3504+128];
	ld.local.u8 	%rs2300, [%rd3480+156];
	xor.b16  	%rs2301, %rs2300, %rs2299;
	st.local.u8 	[%rd3504+160], %rs2301;
	ld.local.u64 	%rd3505, [%rd3477+104];
	add.s64 	%rd3506, %rd35, %rd3505;
	ld.local.u8 	%rs2302, [%rd3506+128];
	ld.local.u8 	%rs2303, [%rd3480+157];
	xor.b16  	%rs2304, %rs2303, %rs2302;
	st.local.u8 	[%rd3506+160], %rs2304;
	ld.local.u64 	%rd3507, [%rd3477+112];
	add.s64 	%rd3508, %rd35, %rd3507;
	ld.local.u8 	%rs2305, [%rd3508+128];
	ld.local.u8 	%rs2306, [%rd3480+158];
	xor.b16  	%rs2307, %rs2306, %rs2305;
	st.local.u8 	[%rd3508+160], %rs2307;
	ld.local.u64 	%rd3509, [%rd3477+120];
	add.s64 	%rd3510, %rd35, %rd3509;
	ld.local.u8 	%rs2308, [%rd3510+128];
	ld.local.u8 	%rs2309, [%rd3480+159];
	xor.b16  	%rs2310, %rs2309, %rs2308;
	st.local.u8 	[%rd3510+160], %rs2310;
	add.s64 	%rd5393, %rd5393, 16;
	setp.ne.s64 	%p1350, %rd5393, %rd54;
	mov.u64 	%rd5395, %rd54;
	@%p1350 bra 	$L__BB1_1534;
$L__BB1_1535:
	setp.eq.s32 	%p1351, %r25, 0;
	@%p1351 bra 	$L__BB1_1545;
	setp.lt.u64 	%p1352, %rd49, 7;
	@%p1352 bra 	$L__BB1_1538;
	shl.b64 	%rd3511, %rd5395, 3;
	add.s64 	%rd3512, %rd35, %rd3511;
	ld.local.u64 	%rd3513, [%rd3512];
	add.s64 	%rd3514, %rd35, %rd3513;
	ld.local.u8 	%rs2311, [%rd3514+128];
	mad.lo.s64 	%rd3515, %rd5395, -7, %rd3512;
	ld.local.u8 	%rs2312, [%rd3515+144];
	xor.b16  	%rs2313, %rs2312, %rs2311;
	st.local.u8 	[%rd3514+160], %rs2313;
	ld.local.u64 	%rd3516, [%rd3512+8];
	add.s64 	%rd3517, %rd35, %rd3516;
	ld.local.u8 	%rs2314, [%rd3517+128];
	ld.local.u8 	%rs2315, [%rd3515+145];
	xor.b16  	%rs2316, %rs2315, %rs2314;
	st.local.u8 	[%rd3517+160], %rs2316;
	ld.local.u64 	%rd3518, [%rd3512+16];
	add.s64 	%rd3519, %rd35, %rd3518;
	ld.local.u8 	%rs2317, [%rd3519+128];
	ld.local.u8 	%rs2318, [%rd3515+146];
	xor.b16  	%rs2319, %rs2318, %rs2317;
	st.local.u8 	[%rd3519+160], %rs2319;
	ld.local.u64 	%rd3520, [%rd3512+24];
	add.s64 	%rd3521, %rd35, %rd3520;
	ld.local.u8 	%rs2320, [%rd3521+128];
	ld.local.u8 	%rs2321, [%rd3515+147];
	xor.b16  	%rs2322, %rs2321, %rs2320;
	st.local.u8 	[%rd3521+160], %rs2322;
	ld.local.u64 	%rd3522, [%rd3512+32];
	add.s64 	%rd3523, %rd35, %rd3522;
	ld.local.u8 	%rs2323, [%rd3523+128];
	ld.local.u8 	%rs2324, [%rd3515+148];
	xor.b16  	%rs2325, %rs2324, %rs2323;
	st.local.u8 	[%rd3523+160], %rs2325;
	ld.local.u64 	%rd3524, [%rd3512+40];
	add.s64 	%rd3525, %rd35, %rd3524;
	ld.local.u8 	%rs2326, [%rd3525+128];
	ld.local.u8 	%rs2327, [%rd3515+149];
	xor.b16  	%rs2328, %rs2327, %rs2326;
	st.local.u8 	[%rd3525+160], %rs2328;
	ld.local.u64 	%rd3526, [%rd3512+48];
	add.s64 	%rd3527, %rd35, %rd3526;
	ld.local.u8 	%rs2329, [%rd3527+128];
	ld.local.u8 	%rs2330, [%rd3515+150];
	xor.b16  	%rs2331, %rs2330, %rs2329;
	st.local.u8 	[%rd3527+160], %rs2331;
	ld.local.u64 	%rd3528, [%rd3512+56];
	add.s64 	%rd3529, %rd35, %rd3528;
	ld.local.u8 	%rs2332, [%rd3529+128];
	ld.local.u8 	%rs2333, [%rd3515+151];
	xor.b16  	%rs2334, %rs2333, %rs2332;
	st.local.u8 	[%rd3529+160], %rs2334;
	add.s64 	%rd5395, %rd5395, 8;
$L__BB1_1538:
	setp.eq.s64 	%p1353, %rd55, 0;
	@%p1353 bra 	$L__BB1_1545;
	setp.lt.u64 	%p1354, %rd50, 3;
	@%p1354 bra 	$L__BB1_1541;
	shl.b64 	%rd3530, %rd5395, 3;
	add.s64 	%rd3531, %rd35, %rd3530;
	ld.local.u64 	%rd3532, [%rd3531];
	add.s64 	%rd3533, %rd35, %rd3532;
	ld.local.u8 	%rs2335, [%rd3533+128];
	mad.lo.s64 	%rd3534, %rd5395, -7, %rd3531;
	ld.local.u8 	%rs2336, [%rd3534+144];
	xor.b16  	%rs2337, %rs2336, %rs2335;
	st.local.u8 	[%rd3533+160], %rs2337;
	ld.local.u64 	%rd3535, [%rd3531+8];
	add.s64 	%rd3536, %rd35, %rd3535;
	ld.local.u8 	%rs2338, [%rd3536+128];
	ld.local.u8 	%rs2339, [%rd3534+145];
	xor.b16  	%rs2340, %rs2339, %rs2338;
	st.local.u8 	[%rd3536+160], %rs2340;
	ld.local.u64 	%rd3537, [%rd3531+16];
	add.s64 	%rd3538, %rd35, %rd3537;
	ld.local.u8 	%rs2341, [%rd3538+128];
	ld.local.u8 	%rs2342, [%rd3534+146];
	xor.b16  	%rs2343, %rs2342, %rs2341;
	st.local.u8 	[%rd3538+160], %rs2343;
	ld.local.u64 	%rd3539, [%rd3531+24];
	add.s64 	%rd3540, %rd35, %rd3539;
	ld.local.u8 	%rs2344, [%rd3540+128];
	ld.local.u8 	%rs2345, [%rd3534+147];
	xor.b16  	%rs2346, %rs2345, %rs2344;
	st.local.u8 	[%rd3540+160], %rs2346;
	add.s64 	%rd5395, %rd5395, 4;
$L__BB1_1541:
	setp.eq.s64 	%p1355, %rd56, 0;
	@%p1355 bra 	$L__BB1_1545;
	setp.eq.s64 	%p1356, %rd56, 1;
	shl.b64 	%rd3541, %rd5395, 3;
	add.s64 	%rd906, %rd35, %rd3541;
	ld.local.u64 	%rd3542, [%rd906];
	add.s64 	%rd3543, %rd35, %rd3542;
	ld.local.u8 	%rs2347, [%rd3543+128];
	mad.lo.s64 	%rd907, %rd5395, -7, %rd906;
	ld.local.u8 	%rs2348, [%rd907+144];
	xor.b16  	%rs2349, %rs2348, %rs2347;
	st.local.u8 	[%rd3543+160], %rs2349;
	@%p1356 bra 	$L__BB1_1545;
	setp.eq.s64 	%p1357, %rd56, 2;
	ld.local.u64 	%rd3544, [%rd906+8];
	add.s64 	%rd3545, %rd35, %rd3544;
	ld.local.u8 	%rs2350, [%rd3545+128];
	ld.local.u8 	%rs2351, [%rd907+145];
	xor.b16  	%rs2352, %rs2351, %rs2350;
	st.local.u8 	[%rd3545+160], %rs2352;
	@%p1357 bra 	$L__BB1_1545;
	ld.local.u64 	%rd3546, [%rd906+16];
	add.s64 	%rd3547, %rd35, %rd3546;
	ld.local.u8 	%rs2353, [%rd3547+128];
	ld.local.u8 	%rs2354, [%rd907+146];
	xor.b16  	%rs2355, %rs2354, %rs2353;
	st.local.u8 	[%rd3547+160], %rs2355;
$L__BB1_1545:
	add.f64 	%fd7822, %fd7822, 0d3FF0000000000000;
	mov.f64 	%fd7789, %fd7708;
	@%p1333 bra 	$L__BB1_1573;
	mov.b64 	%rd5397, 0;
	mov.f64 	%fd7789, %fd7708;
$L__BB1_1547:
	add.s64 	%rd909, %rd35, %rd5397;
	ld.local.u8 	%rs2356, [%rd909+144];
	setp.ne.s16 	%p1359, %rs2356, 1;
	@%p1359 bra 	$L__BB1_1572;
	mad.lo.s64 	%rd3549, %rd5397, 7, %rd909;
	ld.local.f64 	%fd741, [%rd3549+176];
	setp.gt.f64 	%p1360, %fd741, 0d4049000000000000;
	mov.f64 	%fd7784, %fd741;
	@%p1360 bra 	$L__BB1_1560;
	setp.lt.f64 	%p1361, %fd741, 0dC049000000000000;
	mov.f64 	%fd7784, 0d0000000000000000;
	@%p1361 bra 	$L__BB1_1560;
	fma.rn.f64 	%fd4503, %fd741, 0d3FF71547652B82FE, 0d4338000000000000;
	{
	.reg .b32 %temp; 
	mov.b64 	{%r858, %temp}, %fd4503;
	}
	mov.f64 	%fd4504, 0dC338000000000000;
	add.rn.f64 	%fd4505, %fd4503, %fd4504;
	fma.rn.f64 	%fd4506, %fd4505, 0dBFE62E42FEFA39EF, %fd741;
	fma.rn.f64 	%fd4507, %fd4505, 0dBC7ABC9E3B39803F, %fd4506;
	fma.rn.f64 	%fd4508, %fd4507, 0d3E5ADE1569CE2BDF, 0d3E928AF3FCA213EA;
	fma.rn.f64 	%fd4509, %fd4508, %fd4507, 0d3EC71DEE62401315;
	fma.rn.f64 	%fd4510, %fd4509, %fd4507, 0d3EFA01997C89EB71;
	fma.rn.f64 	%fd4511, %fd4510, %fd4507, 0d3F2A01A014761F65;
	fma.rn.f64 	%fd4512, %fd4511, %fd4507, 0d3F56C16C1852B7AF;
	fma.rn.f64 	%fd4513, %fd4512, %fd4507, 0d3F81111111122322;
	fma.rn.f64 	%fd4514, %fd4513, %fd4507, 0d3FA55555555502A1;
	fma.rn.f64 	%fd4515, %fd4514, %fd4507, 0d3FC5555555555511;
	fma.rn.f64 	%fd4516, %fd4515, %fd4507, 0d3FE000000000000B;
	fma.rn.f64 	%fd4517, %fd4516, %fd4507, 0d3FF0000000000000;
	fma.rn.f64 	%fd4518, %fd4517, %fd4507, 0d3FF0000000000000;
	{
	.reg .b32 %temp; 
	mov.b64 	{%r859, %temp}, %fd4518;
	}
	{
	.reg .b32 %temp; 
	mov.b64 	{%temp, %r860}, %fd4518;
	}
	shl.b32 	%r4319, %r858, 20;
	add.s32 	%r4320, %r4319, %r860;
	mov.b64 	%fd7781, {%r859, %r4320};
	{
	.reg .b32 %temp; 
	mov.b64 	{%temp, %r4321}, %fd741;
	}
	mov.b32 	%f171, %r4321;
	abs.f32 	%f57, %f171;
	setp.lt.f32 	%p1362, %f57, 0f4086232B;
	@%p1362 bra 	$L__BB1_1553;
	setp.lt.f64 	%p1363, %fd741, 0d0000000000000000;
	add.f64 	%fd4519, %fd741, 0d7FF0000000000000;
	selp.f64 	%fd7781, 0d0000000000000000, %fd4519, %p1363;
	setp.geu.f32 	%p1364, %f57, 0f40874800;
	@%p1364 bra 	$L__BB1_1553;
	shr.u32 	%r4322, %r858, 31;
	add.s32 	%r4323, %r858, %r4322;
	shr.s32 	%r4324, %r4323, 1;
	shl.b32 	%r4325, %r4324, 20;
	add.s32 	%r4326, %r860, %r4325;
	mov.b64 	%fd4520, {%r859, %r4326};
	sub.s32 	%r4327, %r858, %r4324;
	shl.b32 	%r4328, %r4327, 20;
	add.s32 	%r4329, %r4328, 1072693248;
	mov.b32 	%r4330, 0;
	mov.b64 	%fd4521, {%r4330, %r4329};
	mul.f64 	%fd7781, %fd4521, %fd4520;
$L__BB1_1553:
	add.f64 	%fd7782, %fd7781, 0d3FF0000000000000;
	{
	.reg .b32 %temp; 
	mov.b64 	{%temp, %r7322}, %fd7782;
	}
	{
	.reg .b32 %temp; 
	mov.b64 	{%r7323, %temp}, %fd7782;
	}
	setp.gt.s32 	%p1365, %r7322, 1048575;
	mov.b32 	%r7324, -1023;
	@%p1365 bra 	$L__BB1_1555;
	mul.f64 	%fd7782, %fd7782, 0d4350000000000000;
	{
	.reg .b32 %temp; 
	mov.b64 	{%temp, %r7322}, %fd7782;
	}
	{
	.reg .b32 %temp; 
	mov.b64 	{%r7323, %temp}, %fd7782;
	}
	mov.b32 	%r7324, -1077;
$L__BB1_1555:
	add.s32 	%r4333, %r7322, -1;
	setp.gt.u32 	%p1366, %r4333, 2146435070;
	@%p1366 bra 	$L__BB1_1559;
	shr.u32 	%r4336, %r7322, 20;
	add.s32 	%r7325, %r7324, %r4336;
	and.b32  	%r4337, %r7322, 1048575;
	or.b32  	%r4338, %r4337, 1072693248;
	mov.b64 	%fd7783, {%r7323, %r4338};
	setp.lt.u32 	%p1368, %r4338, 1073127583;
	@%p1368 bra 	$L__BB1_1558;
	{
	.reg .b32 %temp; 
	mov.b64 	{%r4339, %temp}, %fd7783;
	}
	{
	.reg .b32 %temp; 
	mov.b64 	{%temp, %r4340}, %fd7783;
	}
	add.s32 	%r4341, %r4340, -1048576;
	mov.b64 	%fd7783, {%r4339, %r4341};
	add.s32 	%r7325, %r7325, 1;
$L__BB1_1558:
	add.f64 	%fd4523, %fd7783, 0dBFF0000000000000;
	add.f64 	%fd4524, %fd7783, 0d3FF0000000000000;
	rcp.approx.ftz.f64 	%fd4525, %fd4524;
	neg.f64 	%fd4526, %fd4524;
	fma.rn.f64 	%fd4527, %fd4526, %fd4525, 0d3FF0000000000000;
	fma.rn.f64 	%fd4528, %fd4527, %fd4527, %fd4527;
	fma.rn.f64 	%fd4529, %fd4528, %fd4525, %fd4525;
	mul.f64 	%fd4530, %fd4523, %fd4529;
	fma.rn.f64 	%fd4531, %fd4523, %fd4529, %fd4530;
	mul.f64 	%fd4532, %fd4531, %fd4531;
	fma.rn.f64 	%fd4533, %fd4532, 0d3EB1380B3AE80F1E, 0d3ED0EE258B7A8B04;
	fma.rn.f64 	%fd4534, %fd4533, %fd4532, 0d3EF3B2669F02676F;
	fma.rn.f64 	%fd4535, %fd4534, %fd4532, 0d3F1745CBA9AB0956;
	fma.rn.f64 	%fd4536, %fd4535, %fd4532, 0d3F3C71C72D1B5154;
	fma.rn.f64 	%fd4537, %fd4536, %fd4532, 0d3F624924923BE72D;
	fma.rn.f64 	%fd4538, %fd4537, %fd4532, 0d3F8999999999A3C4;
	fma.rn.f64 	%fd4539, %fd4538, %fd4532, 0d3FB5555555555554;
	sub.f64 	%fd4540, %fd4523, %fd4531;
	add.f64 	%fd4541, %fd4540, %fd4540;
	neg.f64 	%fd4542, %fd4531;
	fma.rn.f64 	%fd4543, %fd4542, %fd4523, %fd4541;
	mul.f64 	%fd4544, %fd4529, %fd4543;
	mul.f64 	%fd4545, %fd4532, %fd4539;
	fma.rn.f64 	%fd4546, %fd4545, %fd4531, %fd4544;
	xor.b32  	%r4342, %r7325, -2147483648;
	mov.b32 	%r4343, 1127219200;
	mov.b64 	%fd4547, {%r4342, %r4343};
	sub.f64 	%fd4548, %fd4547, %fd1;
	fma.rn.f64 	%fd4549, %fd4548, 0d3FE62E42FEFA39EF, %fd4531;
	fma.rn.f64 	%fd4550, %fd4548, 0dBFE62E42FEFA39EF, %fd4549;
	sub.f64 	%fd4551, %fd4550, %fd4531;
	sub.f64 	%fd4552, %fd4546, %fd4551;
	fma.rn.f64 	%fd4553, %fd4548, 0d3C7ABC9E3B39803F, %fd4552;
	add.f64 	%fd7784, %fd4549, %fd4553;
	bra.uni 	$L__BB1_1560;
$L__BB1_1559:
	fma.rn.f64 	%fd4522, %fd7782, 0d7FF0000000000000, 0d7FF0000000000000;
	{
	.reg .b32 %temp; 
	mov.b64 	{%temp, %r4334}, %fd7782;
	}
	and.b32  	%r4335, %r4334, 2147483647;
	setp.eq.s32 	%p1367, %r4335, 0;
	selp.f64 	%fd7784, 0dFFF0000000000000, %fd4522, %p1367;
$L__BB1_1560:
	neg.f64 	%fd755, %fd741;
	setp.lt.f64 	%p1370, %fd741, 0dC049000000000000;
	or.pred  	%p1371, %p1370, %p1360;
	selp.f64 	%fd7788, %fd755, 0d0000000000000000, %p1370;
	@%p1371 bra 	$L__BB1_1571;
	fma.rn.f64 	%fd4554, %fd755, 0d3FF71547652B82FE, 0d4338000000000000;
	{
	.reg .b32 %temp; 
	mov.b64 	{%r871, %temp}, %fd4554;
	}
	mov.f64 	%fd4555, 0dC338000000000000;
	add.rn.f64 	%fd4556, %fd4554, %fd4555;
	fma.rn.f64 	%fd4557, %fd4556, 0dBFE62E42FEFA39EF, %fd755;
	fma.rn.f64 	%fd4558, %fd4556, 0dBC7ABC9E3B39803F, %fd4557;
	fma.rn.f64 	%fd4559, %fd4558, 0d3E5ADE1569CE2BDF, 0d3E928AF3FCA213EA;
	fma.rn.f64 	%fd4560, %fd4559, %fd4558, 0d3EC71DEE62401315;
	fma.rn.f64 	%fd4561, %fd4560, %fd4558, 0d3EFA01997C89EB71;
	fma.rn.f64 	%fd4562, %fd4561, %fd4558, 0d3F2A01A014761F65;
	fma.rn.f64 	%fd4563, %fd4562, %fd4558, 0d3F56C16C1852B7AF;
	fma.rn.f64 	%fd4564, %fd4563, %fd4558, 0d3F81111111122322;
	fma.rn.f64 	%fd4565, %fd4564, %fd4558, 0d3FA55555555502A1;
	fma.rn.f64 	%fd4566, %fd4565, %fd4558, 0d3FC5555555555511;
	fma.rn.f64 	%fd4567, %fd4566, %fd4558, 0d3FE000000000000B;
	fma.rn.f64 	%fd4568, %fd4567, %fd4558, 0d3FF0000000000000;
	fma.rn.f64 	%fd4569, %fd4568, %fd4558, 0d3FF0000000000000;
	{
	.reg .b32 %temp; 
	mov.b64 	{%r872, %temp}, %fd4569;
	}
	{
	.reg .b32 %temp; 
	mov.b64 	{%temp, %r873}, %fd4569;
	}
	shl.b32 	%r4344, %r871, 20;
	add.s32 	%r4345, %r4344, %r873;
	mov.b64 	%fd7785, {%r872, %r4345};
	{
	.reg .b32 %temp; 
	mov.b64 	{%temp, %r4346}, %fd755;
	}
	mov.b32 	%f172, %r4346;
	abs.f32 	%f58, %f172;
	setp.lt.f32 	%p1372, %f58, 0f4086232B;
	@%p1372 bra 	$L__BB1_1564;
	setp.gt.f64 	%p1373, %fd741, 0d0000000000000000;
	mov.f64 	%fd4570, 0d7FF0000000000000;
	sub.f64 	%fd4571, %fd4570, %fd741;
	selp.f64 	%fd7785, 0d0000000000000000, %fd4571, %p1373;
	setp.geu.f32 	%p1374, %f58, 0f40874800;
	@%p1374 bra 	$L__BB1_1564;
	shr.u32 	%r4347, %r871, 31;
	add.s32 	%r4348, %r871, %r4347;
	shr.s32 	%r4349, %r4348, 1;
	shl.b32 	%r4350, %r4349, 20;
	add.s32 	%r4351, %r873, %r4350;
	mov.b64 	%fd4572, {%r872, %r4351};
	sub.s32 	%r4352, %r871, %r4349;
	shl.b32 	%r4353, %r4352, 20;
	add.s32 	%r4354, %r4353, 1072693248;
	mov.b32 	%r4355, 0;
	mov.b64 	%fd4573, {%r4355, %r4354};
	mul.f64 	%fd7785, %fd4573, %fd4572;
$L__BB1_1564:
	add.f64 	%fd7786, %fd7785, 0d3FF0000000000000;
	{
	.reg .b32 %temp; 
	mov.b64 	{%temp, %r7326}, %fd7786;
	}
	{
	.reg .b32 %temp; 
	mov.b64 	{%r7327, %temp}, %fd7786;
	}
	setp.gt.s32 	%p1375, %r7326, 1048575;
	mov.b32 	%r7328, -1023;
	@%p1375 bra 	$L__BB1_1566;
	mul.f64 	%fd7786, %fd7786, 0d4350000000000000;
	{
	.reg .b32 %temp; 
	mov.b64 	{%temp, %r7326}, %fd7786;
	}
	{
	.reg .b32 %temp; 
	mov.b64 	{%r7327, %temp}, %fd7786;
	}
	mov.b32 	%r7328, -1077;
$L__BB1_1566:
	add.s32 	%r4358, %r7326, -1;
	setp.gt.u32 	%p1376, %r4358, 2146435070;
	@%p1376 bra 	$L__BB1_1570;
	shr.u32 	%r4361, %r7326, 20;
	add.s32 	%r7329, %r7328, %r4361;
	and.b32  	%r4362, %r7326, 1048575;
	or.b32  	%r4363, %r4362, 1072693248;
	mov.b64 	%fd7787, {%r7327, %r4363};
	setp.lt.u32 	%p1378, %r4363, 1073127583;
	@%p1378 bra 	$L__BB1_1569;
	{
	.reg .b32 %temp; 
	mov.b64 	{%r4364, %temp}, %fd7787;
	}
	{
	.reg .b32 %temp; 
	mov.b64 	{%temp, %r4365}, %fd7787;
	}
	add.s32 	%r4366, %r4365, -1048576;
	mov.b64 	%fd7787, {%r4364, %r4366};
	add.s32 	%r7329, %r7329, 1;
$L__BB1_1569:
	add.f64 	%fd4575, %fd7787, 0dBFF0000000000000;
	add.f64 	%fd4576, %fd7787, 0d3FF0000000000000;
	rcp.approx.ftz.f64 	%fd4577, %fd4576;
	neg.f64 	%fd4578, %fd4576;
	fma.rn.f64 	%fd4579, %fd4578, %fd4577, 0d3FF0000000000000;
	fma.rn.f64 	%fd4580, %fd4579, %fd4579, %fd4579;
	fma.rn.f64 	%fd4581, %fd4580, %fd4577, %fd4577;
	mul.f64 	%fd4582, %fd4575, %fd4581;
	fma.rn.f64 	%fd4583, %fd4575, %fd4581, %fd4582;
	mul.f64 	%fd4584, %fd4583, %fd4583;
	fma.rn.f64 	%fd4585, %fd4584, 0d3EB1380B3AE80F1E, 0d3ED0EE258B7A8B04;
	fma.rn.f64 	%fd4586, %fd4585, %fd4584, 0d3EF3B2669F02676F;
	fma.rn.f64 	%fd4587, %fd4586, %fd4584, 0d3F1745CBA9AB0956;
	fma.rn.f64 	%fd4588, %fd4587, %fd4584, 0d3F3C71C72D1B5154;
	fma.rn.f64 	%fd4589, %fd4588, %fd4584, 0d3F624924923BE72D;
	fma.rn.f64 	%fd4590, %fd4589, %fd4584, 0d3F8999999999A3C4;
	fma.rn.f64 	%fd4591, %fd4590, %fd4584, 0d3FB5555555555554;
	sub.f64 	%fd4592, %fd4575, %fd4583;
	add.f64 	%fd4593, %fd4592, %fd4592;
	neg.f64 	%fd4594, %fd4583;
	fma.rn.f64 	%fd4595, %fd4594, %fd4575, %fd4593;
	mul.f64 	%fd4596, %fd4581, %fd4595;
	mul.f64 	%fd4597, %fd4584, %fd4591;
	fma.rn.f64 	%fd4598, %fd4597, %fd4583, %fd4596;
	xor.b32  	%r4367, %r7329, -2147483648;
	mov.b32 	%r4368, 1127219200;
	mov.b64 	%fd4599, {%r4367, %r4368};
	sub.f64 	%fd4600, %fd4599, %fd1;
	fma.rn.f64 	%fd4601, %fd4600, 0d3FE62E42FEFA39EF, %fd4583;
	fma.rn.f64 	%fd4602, %fd4600, 0dBFE62E42FEFA39EF, %fd4601;
	sub.f64 	%fd4603, %fd4602, %fd4583;
	sub.f64 	%fd4604, %fd4598, %fd4603;
	fma.rn.f64 	%fd4605, %fd4600, 0d3C7ABC9E3B39803F, %fd4604;
	add.f64 	%fd7788, %fd4601, %fd4605;
	bra.uni 	$L__BB1_1571;
$L__BB1_1570:
	fma.rn.f64 	%fd4574, %fd7786, 0d7FF0000000000000, 0d7FF0000000000000;
	{
	.reg .b32 %temp; 
	mov.b64 	{%temp, %r4359}, %fd7786;
	}
	and.b32  	%r4360, %r4359, 2147483647;
	setp.eq.s32 	%p1377, %r4360, 0;
	selp.f64 	%fd7788, 0dFFF0000000000000, %fd4574, %p1377;
$L__BB1_1571:
	sub.f64 	%fd4606, %fd7784, %fd7788;
	add.f64 	%fd7789, %fd7789, %fd4606;
$L__BB1_1572:
	add.s64 	%rd5397, %rd5397, 1;
	setp.ne.s64 	%p1379, %rd5397, %rd42;
	@%p1379 bra 	$L__BB1_1547;
$L__BB1_1573:
	neg.f64 	%fd4607, %fd7789;
	fma.rn.f64 	%fd4608, %fd7789, 0dBFF71547652B82FE, 0d4338000000000000;
	{
	.reg .b32 %temp; 
	mov.b64 	{%r884, %temp}, %fd4608;
	}
	mov.f64 	%fd4609, 0dC338000000000000;
	add.rn.f64 	%fd4610, %fd4608, %fd4609;
	fma.rn.f64 	%fd4611, %fd4610, 0dBFE62E42FEFA39EF, %fd4607;
	fma.rn.f64 	%fd4612, %fd4610, 0dBC7ABC9E3B39803F, %fd4611;
	fma.rn.f64 	%fd4613, %fd4612, 0d3E5ADE1569CE2BDF, 0d3E928AF3FCA213EA;
	fma.rn.f64 	%fd4614, %fd4613, %fd4612, 0d3EC71DEE62401315;
	fma.rn.f64 	%fd4615, %fd4614, %fd4612, 0d3EFA01997C89EB71;
	fma.rn.f64 	%fd4616, %fd4615, %fd4612, 0d3F2A01A014761F65;
	fma.rn.f64 	%fd4617, %fd4616, %fd4612, 0d3F56C16C1852B7AF;
	fma.rn.f64 	%fd4618, %fd4617, %fd4612, 0d3F81111111122322;
	fma.rn.f64 	%fd4619, %fd4618, %fd4612, 0d3FA55555555502A1;
	fma.rn.f64 	%fd4620, %fd4619, %fd4612, 0d3FC5555555555511;
	fma.rn.f64 	%fd4621, %fd4620, %fd4612, 0d3FE000000000000B;
	fma.rn.f64 	%fd4622, %fd4621, %fd4612, 0d3FF0000000000000;
	fma.rn.f64 	%fd4623, %fd4622, %fd4612, 0d3FF0000000000000;
	{
	.reg .b32 %temp; 
	mov.b64 	{%r885, %temp}, %fd4623;
	}
	{
	.reg .b32 %temp; 
	mov.b64 	{%temp, %r886}, %fd4623;
	}
	shl.b32 	%r4369, %r884, 20;
	add.s32 	%r4370, %r4369, %r886;
	mov.b64 	%fd7791, {%r885, %r4370};
	{
	.reg .b32 %temp; 
	mov.b64 	{%temp, %r4371}, %fd4607;
	}
	mov.b32 	%f173, %r4371;
	abs.f32 	%f59, %f173;
	setp.lt.f32 	%p1380, %f59, 0f4086232B;
	@%p1380 bra 	$L__BB1_1576;
	setp.gt.f64 	%p1381, %fd7789, 0d0000000000000000;
	mov.f64 	%fd4624, 0d7FF0000000000000;
	sub.f64 	%fd4625, %fd4624, %fd7789;
	selp.f64 	%fd7791, 0d0000000000000000, %fd4625, %p1381;
	setp.geu.f32 	%p1382, %f59, 0f40874800;
	@%p1382 bra 	$L__BB1_1576;
	shr.u32 	%r4372, %r884, 31;
	add.s32 	%r4373, %r884, %r4372;
	shr.s32 	%r4374, %r4373, 1;
	shl.b32 	%r4375, %r4374, 20;
	add.s32 	%r4376, %r886, %r4375;
	mov.b64 	%fd4626, {%r885, %r4376};
	sub.s32 	%r4377, %r884, %r4374;
	shl.b32 	%r4378, %r4377, 20;
	add.s32 	%r4379, %r4378, 1072693248;
	mov.b32 	%r4380, 0;
	mov.b64 	%fd4627, {%r4380, %r4379};
	mul.f64 	%fd7791, %fd4627, %fd4626;
$L__BB1_1576:
	sub.f64 	%fd7819, %fd7819, %fd7791;
	@%p1227 bra 	$L__BB1_1602;
	mov.b64 	%rd5398, 0;
	bra.uni 	$L__BB1_1579;
$L__BB1_1578:
	add.s64 	%rd5398, %rd5398, 1;
	setp.eq.s64 	%p1401, %rd5398, %rd47;
	@%p1401 bra 	$L__BB1_1602;
$L__BB1_1579:
	setp.lt.u32 	%p1384, %r1846, 4;
	mov.b64 	%rd5401, 0;
	mov.b16 	%rs4005, 0;
	@%p1384 bra 	$L__BB1_1587;
	setp.lt.u64 	%p1385, %rd53, 12;
	mul.lo.s64 	%rd913, %rd5398, %rd42;
	mov.b16 	%rs4005, 0;
	mov.b64 	%rd5402, 0;
	@%p1385 bra 	$L__BB1_1583;
	mov.b16 	%rs4005, 0;
	mov.b64 	%rd5402, 0;
	mov.u64 	%rd5403, %rd5402;
$L__BB1_1582:
	add.s64 	%rd3555, %rd35, %rd5402;
	ld.local.v4.b32 	{%r4381, %r4382, %r4383, %r4384}, [%rd3555+160];
	bfe.u32 	%r4385, %r4384, 24, 8;
	cvt.u16.u32 	%rs2361, %r4385;
	bfe.u32 	%r4386, %r4384, 16, 8;
	cvt.u16.u32 	%rs2362, %r4386;
	bfe.u32 	%r4387, %r4384, 8, 8;
	cvt.u16.u32 	%rs2363, %r4387;
	bfe.u32 	%r4388, %r4384, 0, 8;
	cvt.u16.u32 	%rs2364, %r4388;
	bfe.u32 	%r4389, %r4383, 24, 8;
	cvt.u16.u32 	%rs2365, %r4389;
	bfe.u32 	%r4390, %r4383, 16, 8;
	cvt.u16.u32 	%rs2366, %r4390;
	bfe.u32 	%r4391, %r4383, 8, 8;
	cvt.u16.u32 	%rs2367, %r4391;
	bfe.u32 	%r4392, %r4383, 0, 8;
	cvt.u16.u32 	%rs2368, %r4392;
	bfe.u32 	%r4393, %r4382, 24, 8;
	cvt.u16.u32 	%rs2369, %r4393;
	bfe.u32 	%r4394, %r4382, 16, 8;
	cvt.u16.u32 	%rs2370, %r4394;
	bfe.u32 	%r4395, %r4382, 8, 8;
	cvt.u16.u32 	%rs2371, %r4395;
	bfe.u32 	%r4396, %r4382, 0, 8;
	cvt.u16.u32 	%rs2372, %r4396;
	bfe.u32 	%r4397, %r4381, 24, 8;
	cvt.u16.u32 	%rs2373, %r4397;
	bfe.u32 	%r4398, %r4381, 16, 8;
	cvt.u16.u32 	%rs2374, %r4398;
	bfe.u32 	%r4399, %r4381, 8, 8;
	cvt.u16.u32 	%rs2375, %r4399;
	bfe.u32 	%r4400, %r4381, 0, 8;
	cvt.u16.u32 	%rs2376, %r4400;
	add.s64 	%rd3556, %rd5402, %rd913;
	mov.u64 	%rd3557, d_H_const;
	add.s64 	%rd3558, %rd3557, %rd3556;
	ld.const.u8 	%rs2377, [%rd3558];
	ld.const.u8 	%rs2378, [%rd3558+1];
	ld.const.u8 	%rs2379, [%rd3558+2];
	ld.const.u8 	%rs2380, [%rd3558+3];
	mul.lo.s16 	%rs2381, %rs2377, %rs2376;
	mul.lo.s16 	%rs2382, %rs2378, %rs2375;
	mul.lo.s16 	%rs2383, %rs2379, %rs2374;
	mul.lo.s16 	%rs2384, %rs2380, %rs2373;
	xor.b16  	%rs2385, %rs2381, %rs4005;
	xor.b16  	%rs2386, %rs2385, %rs2382;
	xor.b16  	%rs2387, %rs2386, %rs2383;
	xor.b16  	%rs2388, %rs2387, %rs2384;
	ld.const.u8 	%rs2389, [%rd3558+4];
	ld.const.u8 	%rs2390, [%rd3558+5];
	ld.const.u8 	%rs2391, [%rd3558+6];
	ld.const.u8 	%rs2392, [%rd3558+7];
	mul.lo.s16 	%rs2393, %rs2389, %rs2372;
	mul.lo.s16 	%rs2394, %rs2390, %rs2371;
	mul.lo.s16 	%rs2395, %rs2391, %rs2370;
	mul.lo.s16 	%rs2396, %rs2392, %rs2369;
	xor.b16  	%rs2397, %rs2393, %rs2388;
	xor.b16  	%rs2398, %rs2397, %rs2394;
	xor.b16  	%rs2399, %rs2398, %rs2395;
	xor.b16  	%rs2400, %rs2399, %rs2396;
	ld.const.u8 	%rs2401, [%rd3558+8];
	ld.const.u8 	%rs2402, [%rd3558+9];
	ld.const.u8 	%rs2403, [%rd3558+10];
	ld.const.u8 	%rs2404, [%rd3558+11];
	mul.lo.s16 	%rs2405, %rs2401, %rs2368;
	mul.lo.s16 	%rs2406, %rs2402, %rs2367;
	mul.lo.s16 	%rs2407, %rs2403, %rs2366;
	mul.lo.s16 	%rs2408, %rs2404, %rs2365;
	xor.b16  	%rs2409, %rs2405, %rs2400;
	xor.b16  	%rs2410, %rs2409, %rs2406;
	xor.b16  	%rs2411, %rs2410, %rs2407;
	xor.b16  	%rs2412, %rs2411, %rs2408;
	ld.const.u8 	%rs2413, [%rd3558+12];
	ld.const.u8 	%rs2414, [%rd3558+13];
	ld.const.u8 	%rs2415, [%rd3558+14];
	ld.const.u8 	%rs2416, [%rd3558+15];
	mul.lo.s16 	%rs2417, %rs2413, %rs2364;
	mul.lo.s16 	%rs2418, %rs2414, %rs2363;
	mul.lo.s16 	%rs2419, %rs2415, %rs2362;
	mul.lo.s16 	%rs2420, %rs2416, %rs2361;
	xor.b16  	%rs2421, %rs2417, %rs2412;
	xor.b16  	%rs2422, %rs2421, %rs2418;
	xor.b16  	%rs2423, %rs2422, %rs2419;
	xor.b16  	%rs4005, %rs2423, %rs2420;
	add.s64 	%rd5402, %rd5402, 16;
	add.s64 	%rd5403, %rd5403, 4;
	setp.eq.s64 	%p1386, %rd5403, %rd60;
	@%p1386 bra 	$L__BB1_1583;
	bra.uni 	$L__BB1_1582;
$L__BB1_1583:
	setp.eq.s64 	%p1387, %rd59, 0;
	mov.u64 	%rd5401, %rd5402;
	@%p1387 bra 	$L__BB1_1587;
	setp.eq.s64 	%p1388, %rd59, 1;
	add.s64 	%rd916, %rd35, %rd5402;
	ld.local.u8 	%rs2424, [%rd916+160];
	ld.local.u8 	%rs2425, [%rd916+161];
	ld.local.u8 	%rs2426, [%rd916+162];
	ld.local.u8 	%rs2427, [%rd916+163];
	add.s64 	%rd3559, %rd5402, %rd913;
	mov.u64 	%rd3560, d_H_const;
	add.s64 	%rd917, %rd3560, %rd3559;
	ld.const.u8 	%rs2428, [%rd917];
	ld.const.u8 	%rs2429, [%rd917+1];
	ld.const.u8 	%rs2430, [%rd917+2];
	ld.const.u8 	%rs2431, [%rd917+3];
	mul.lo.s16 	%rs2432, %rs2428, %rs2424;
	mul.lo.s16 	%rs2433, %rs2429, %rs2425;
	mul.lo.s16 	%rs2434, %rs2430, %rs2426;
	mul.lo.s16 	%rs2435, %rs2431, %rs2427;
	xor.b16  	%rs2436, %rs2432, %rs4005;
	xor.b16  	%rs2437, %rs2436, %rs2433;
	xor.b16  	%rs2438, %rs2437, %rs2434;
	xor.b16  	%rs4005, %rs2438, %rs2435;
	add.s64 	%rd5401, %rd5402, 4;
	@%p1388 bra 	$L__BB1_1587;
	setp.eq.s64 	%p1389, %rd59, 2;
	ld.local.u8 	%rs2439, [%rd916+164];
	ld.local.u8 	%rs2440, [%rd916+165];
	ld.local.u8 	%rs2441, [%rd916+166];
	ld.local.u8 	%rs2442, [%rd916+167];
	ld.const.u8 	%rs2443, [%rd917+4];
	ld.const.u8 	%rs2444, [%rd917+5];
	ld.const.u8 	%rs2445, [%rd917+6];
	ld.const.u8 	%rs2446, [%rd917+7];
	mul.lo.s16 	%rs2447, %rs2443, %rs2439;
	mul.lo.s16 	%rs2448, %rs2444, %rs2440;
	mul.lo.s16 	%rs2449, %rs2445, %rs2441;
	mul.lo.s16 	%rs2450, %rs2446, %rs2442;
	xor.b16  	%rs2451, %rs2447, %rs2448;
	xor.b16  	%rs2452, %rs2451, %rs2449;
	xor.b16  	%rs2453, %rs2452, %rs2450;
	xor.b16  	%rs4005, %rs2453, %rs4005;
	add.s64 	%rd5401, %rd5402, 8;
	@%p1389 bra 	$L__BB1_1587;
	ld.local.u8 	%rs2454, [%rd916+168];
	ld.local.u8 	%rs2455, [%rd916+169];
	ld.local.u8 	%rs2456, [%rd916+170];
	ld.local.u8 	%rs2457, [%rd916+171];
	ld.const.u8 	%rs2458, [%rd917+8];
	ld.const.u8 	%rs2459, [%rd917+9];
	ld.const.u8 	%rs2460, [%rd917+10];
	ld.const.u8 	%rs2461, [%rd917+11];
	mul.lo.s16 	%rs2462, %rs2458, %rs2454;
	mul.lo.s16 	%rs2463, %rs2459, %rs2455;
	mul.lo.s16 	%rs2464, %rs2460, %rs2456;
	mul.lo.s16 	%rs2465, %rs2461, %rs2457;
	xor.b16  	%rs2466, %rs2462, %rs2463;
	xor.b16  	%rs2467, %rs2466, %rs2464;
	xor.b16  	%rs2468, %rs2467, %rs2465;
	xor.b16  	%rs4005, %rs2468, %rs4005;
	add.s64 	%rd5401, %rd5402, 12;
$L__BB1_1587:
	setp.ge.u64 	%p1390, %rd5401, %rd42;
	@%p1390 bra 	$L__BB1_1601;
	mul.lo.s64 	%rd922, %rd5398, %rd42;
	sub.s64 	%rd923, %rd42, %rd5401;
	and.b64  	%rd924, %rd923, 15;
	sub.s64 	%rd3561, %rd5401, %rd42;
	setp.gt.u64 	%p1391, %rd3561, -16;
	@%p1391 bra 	$L__BB1_1591;
	and.b64  	%rd925, %rd923, -16;
	mov.b64 	%rd5405, 0;
$L__BB1_1590:
	.pragma "nounroll";
	add.s64 	%rd3563, %rd35, %rd5401;
	ld.local.u8 	%rs2470, [%rd3563+160];
	add.s64 	%rd3564, %rd5401, %rd922;
	mov.u64 	%rd3565, d_H_const;
	add.s64 	%rd3566, %rd3565, %rd3564;
	ld.const.u8 	%rs2471, [%rd3566];
	mul.lo.s16 	%rs2472, %rs2471, %rs2470;
	xor.b16  	%rs2473, %rs2472, %rs4005;
	ld.local.u8 	%rs2474, [%rd3563+161];
	ld.const.u8 	%rs2475, [%rd3566+1];
	mul.lo.s16 	%rs2476, %rs2475, %rs2474;
	xor.b16  	%rs2477, %rs2476, %rs2473;
	ld.local.u8 	%rs2478, [%rd3563+162];
	ld.const.u8 	%rs2479, [%rd3566+2];
	mul.lo.s16 	%rs2480, %rs2479, %rs2478;
	xor.b16  	%rs2481, %rs2480, %rs2477;
	ld.local.u8 	%rs2482, [%rd3563+163];
	ld.const.u8 	%rs2483, [%rd3566+3];
	mul.lo.s16 	%rs2484, %rs2483, %rs2482;
	xor.b16  	%rs2485, %rs2484, %rs2481;
	ld.local.u8 	%rs2486, [%rd3563+164];
	ld.const.u8 	%rs2487, [%rd3566+4];
	mul.lo.s16 	%rs2488, %rs2487, %rs2486;
	xor.b16  	%rs2489, %rs2488, %rs2485;
	ld.local.u8 	%rs2490, [%rd3563+165];
	ld.const.u8 	%rs2491, [%rd3566+5];
	mul.lo.s16 	%rs2492, %rs2491, %rs2490;
	xor.b16  	%rs2493, %rs2492, %rs2489;
	ld.local.u8 	%rs2494, [%rd3563+166];
	ld.const.u8 	%rs2495, [%rd3566+6];
	mul.lo.s16 	%rs2496, %rs2495, %rs2494;
	xor.b16  	%rs2497, %rs2496, %rs2493;
	ld.local.u8 	%rs2498, [%rd3563+167];
	ld.const.u8 	%rs2499, [%rd3566+7];
	mul.lo.s16 	%rs2500, %rs2499, %rs2498;
	xor.b16  	%rs2501, %rs2500, %rs2497;
	ld.local.u8 	%rs2502, [%rd3563+168];
	ld.const.u8 	%rs2503, [%rd3566+8];
	mul.lo.s16 	%rs2504, %rs2503, %rs2502;
	xor.b16  	%rs2505, %rs2504, %rs2501;
	ld.local.u8 	%rs2506, [%rd3563+169];
	ld.const.u8 	%rs2507, [%rd3566+9];
	mul.lo.s16 	%rs2508, %rs2507, %rs2506;
	xor.b16  	%rs2509, %rs2508, %rs2505;
	ld.local.u8 	%rs2510, [%rd3563+170];
	ld.const.u8 	%rs2511, [%rd3566+10];
	mul.lo.s16 	%rs2512, %rs2511, %rs2510;
	xor.b16  	%rs2513, %rs2512, %rs2509;
	ld.local.u8 	%rs2514, [%rd3563+171];
	ld.const.u8 	%rs2515, [%rd3566+11];
	mul.lo.s16 	%rs2516, %rs2515, %rs2514;
	xor.b16  	%rs2517, %rs2516, %rs2513;
	ld.local.u8 	%rs2518, [%rd3563+172];
	ld.const.u8 	%rs2519, [%rd3566+12];
	mul.lo.s16 	%rs2520, %rs2519, %rs2518;
	xor.b16  	%rs2521, %rs2520, %rs2517;
	ld.local.u8 	%rs2522, [%rd3563+173];
	ld.const.u8 	%rs2523, [%rd3566+13];
	mul.lo.s16 	%rs2524, %rs2523, %rs2522;
	xor.b16  	%rs2525, %rs2524, %rs2521;
	ld.local.u8 	%rs2526, [%rd3563+174];
	ld.const.u8 	%rs2527, [%rd3566+14];
	mul.lo.s16 	%rs2528, %rs2527, %rs2526;
	xor.b16  	%rs2529, %rs2528, %rs2525;
	ld.local.u8 	%rs2530, [%rd3563+175];
	ld.const.u8 	%rs2531, [%rd3566+15];
	mul.lo.s16 	%rs2532, %rs2531, %rs2530;
	xor.b16  	%rs4005, %rs2532, %rs2529;
	add.s64 	%rd5401, %rd5401, 16;
	add.s64 	%rd5405, %rd5405, 16;
	setp.ne.s64 	%p1392, %rd5405, %rd925;
	@%p1392 bra 	$L__BB1_1590;
$L__BB1_1591:
	setp.eq.s64 	%p1393, %rd924, 0;
	@%p1393 bra 	$L__BB1_1601;
	and.b64  	%rd935, %rd923, 7;
	setp.lt.u64 	%p1394, %rd924, 8;
	@%p1394 bra 	$L__BB1_1594;
	add.s64 	%rd3567, %rd35, %rd5401;
	ld.local.u8 	%rs2534, [%rd3567+160];
	add.s64 	%rd3568, %rd5401, %rd922;
	mov.u64 	%rd3569, d_H_const;
	add.s64 	%rd3570, %rd3569, %rd3568;
	ld.const.u8 	%rs2535, [%rd3570];
	mul.lo.s16 	%rs2536, %rs2535, %rs2534;
	ld.local.u8 	%rs2537, [%rd3567+161];
	ld.const.u8 	%rs2538, [%rd3570+1];
	mul.lo.s16 	%rs2539, %rs2538, %rs2537;
	xor.b16  	%rs2540, %rs2536, %rs2539;
	ld.local.u8 	%rs2541, [%rd3567+162];
	ld.const.u8 	%rs2542, [%rd3570+2];
	mul.lo.s16 	%rs2543, %rs2542, %rs2541;
	xor.b16  	%rs2544, %rs2540, %rs2543;
	ld.local.u8 	%rs2545, [%rd3567+163];
	ld.const.u8 	%rs2546, [%rd3570+3];
	mul.lo.s16 	%rs2547, %rs2546, %rs2545;
	xor.b16  	%rs2548, %rs2544, %rs2547;
	ld.local.u8 	%rs2549, [%rd3567+164];
	ld.const.u8 	%rs2550, [%rd3570+4];
	mul.lo.s16 	%rs2551, %rs2550, %rs2549;
	xor.b16  	%rs2552, %rs2548, %rs2551;
	ld.local.u8 	%rs2553, [%rd3567+165];
	ld.const.u8 	%rs2554, [%rd3570+5];
	mul.lo.s16 	%rs2555, %rs2554, %rs2553;
	xor.b16  	%rs2556, %rs2552, %rs2555;
	ld.local.u8 	%rs2557, [%rd3567+166];
	ld.const.u8 	%rs2558, [%rd3570+6];
	mul.lo.s16 	%rs2559, %rs2558, %rs2557;
	xor.b16  	%rs2560, %rs2556, %rs2559;
	ld.local.u8 	%rs2561, [%rd3567+167];
	ld.const.u8 	%rs2562, [%rd3570+7];
	mul.lo.s16 	%rs2563, %rs2562, %rs2561;
	xor.b16  	%rs2564, %rs2560, %rs2563;
	xor.b16  	%rs4005, %rs2564, %rs4005;
	add.s64 	%rd5401, %rd5401, 8;
$L__BB1_1594:
	setp.eq.s64 	%p1395, %rd935, 0;
	@%p1395 bra 	$L__BB1_1601;
	and.b64  	%rd938, %rd923, 3;
	setp.lt.u64 	%p1396, %rd935, 4;
	@%p1396 bra 	$L__BB1_1597;
	add.s64 	%rd3571, %rd35, %rd5401;
	ld.local.u8 	%rs2566, [%rd3571+160];
	add.s64 	%rd3572, %rd5401, %rd922;
	mov.u64 	%rd3573, d_H_const;
	add.s64 	%rd3574, %rd3573, %rd3572;
	ld.const.u8 	%rs2567, [%rd3574];
	mul.lo.s16 	%rs2568, %rs2567, %rs2566;
	ld.local.u8 	%rs2569, [%rd3571+161];
	ld.const.u8 	%rs2570, [%rd3574+1];
	mul.lo.s16 	%rs2571, %rs2570, %rs2569;
	xor.b16  	%rs2572, %rs2568, %rs2571;
	ld.local.u8 	%rs2573, [%rd3571+162];
	ld.const.u8 	%rs2574, [%rd3574+2];
	mul.lo.s16 	%rs2575, %rs2574, %rs2573;
	xor.b16  	%rs2576, %rs2572, %rs2575;
	ld.local.u8 	%rs2577, [%rd3571+163];
	ld.const.u8 	%rs2578, [%rd3574+3];
	mul.lo.s16 	%rs2579, %rs2578, %rs2577;
	xor.b16  	%rs2580, %rs2576, %rs2579;
	xor.b16  	%rs4005, %rs2580, %rs4005;
	add.s64 	%rd5401, %rd5401, 4;
$L__BB1_1597:
	setp.eq.s64 	%p1397, %rd938, 0;
	@%p1397 bra 	$L__BB1_1601;
	add.s64 	%rd941, %rd35, %rd5401;
	ld.local.u8 	%rs2581, [%rd941+160];
	add.s64 	%rd3575, %rd5401, %rd922;
	mov.u64 	%rd3576, d_H_const;
	add.s64 	%rd942, %rd3576, %rd3575;
	ld.const.u8 	%rs2582, [%rd942];
	mul.lo.s16 	%rs2583, %rs2582, %rs2581;
	xor.b16  	%rs4005, %rs2583, %rs4005;
	setp.eq.s64 	%p1398, %rd938, 1;
	@%p1398 bra 	$L__BB1_1601;
	ld.local.u8 	%rs2584, [%rd941+161];
	ld.const.u8 	%rs2585, [%rd942+1];
	mul.lo.s16 	%rs2586, %rs2585, %rs2584;
	xor.b16  	%rs4005, %rs2586, %rs4005;
	setp.eq.s64 	%p1399, %rd938, 2;
	@%p1399 bra 	$L__BB1_1601;
	ld.local.u8 	%rs2587, [%rd941+162];
	ld.const.u8 	%rs2588, [%rd942+2];
	mul.lo.s16 	%rs2589, %rs2588, %rs2587;
	xor.b16  	%rs4005, %rs2589, %rs4005;
$L__BB1_1601:
	and.b16  	%rs2590, %rs4005, 255;
	setp.eq.s16 	%p1400, %rs2590, 1;
	@%p1400 bra 	$L__BB1_1660;
	bra.uni 	$L__BB1_1578;
$L__BB1_1602:
	setp.eq.s32 	%p1402, %r1846, 0;
	shl.b64 	%rd3577, %rd5362, 5;
	add.s64 	%rd943, %rd13, %rd3577;
	st.local.f64 	[%rd943], %fd632;
	mov.f64 	%fd7801, %fd7708;
	@%p1402 bra 	$L__BB1_1630;
	mov.b64 	%rd5409, 0;
	mov.f64 	%fd7801, %fd7708;
$L__BB1_1604:
	add.s64 	%rd945, %rd35, %rd5409;
	ld.local.u8 	%rs2591, [%rd945+144];
	setp.ne.s16 	%p1403, %rs2591, 1;
	@%p1403 bra 	$L__BB1_1629;
	mad.lo.s64 	%rd3579, %rd5409, 7, %rd945;
	ld.local.f64 	%fd779, [%rd3579+176];
	setp.gt.f64 	%p1404, %fd779, 0d4049000000000000;
	mov.f64 	%fd7796, %fd779;
	@%p1404 bra 	$L__BB1_1617;
	setp.lt.f64 	%p1405, %fd779, 0dC049000000000000;
	mov.f64 	%fd7796, 0d0000000000000000;
	@%p1405 bra 	$L__BB1_1617;
	fma.rn.f64 	%fd4629, %fd779, 0d3FF71547652B82FE, 0d4338000000000000;
	{
	.reg .b32 %temp; 
	mov.b64 	{%r887, %temp}, %fd4629;
	}
	mov.f64 	%fd4630, 0dC338000000000000;
	add.rn.f64 	%fd4631, %fd4629, %fd4630;
	fma.rn.f64 	%fd4632, %fd4631, 0dBFE62E42FEFA39EF, %fd779;
	fma.rn.f64 	%fd4633, %fd4631, 0dBC7ABC9E3B39803F, %fd4632;
	fma.rn.f64 	%fd4634, %fd4633, 0d3E5ADE1569CE2BDF, 0d3E928AF3FCA213EA;
	fma.rn.f64 	%fd4635, %fd4634, %fd4633, 0d3EC71DEE62401315;
	fma.rn.f64 	%fd4636, %fd4635, %fd4633, 0d3EFA01997C89EB71;
	fma.rn.f64 	%fd4637, %fd4636, %fd4633, 0d3F2A01A014761F65;
	fma.rn.f64 	%fd4638, %fd4637, %fd4633, 0d3F56C16C1852B7AF;
	fma.rn.f64 	%fd4639, %fd4638, %fd4633, 0d3F81111111122322;
	fma.rn.f64 	%fd4640, %fd4639, %fd4633, 0d3FA55555555502A1;
	fma.rn.f64 	%fd4641, %fd4640, %fd4633, 0d3FC5555555555511;
	fma.rn.f64 	%fd4642, %fd4641, %fd4633, 0d3FE000000000000B;
	fma.rn.f64 	%fd4643, %fd4642, %fd4633, 0d3FF0000000000000;
	fma.rn.f64 	%fd4644, %fd4643, %fd4633, 0d3FF0000000000000;
	{
	.reg .b32 %temp; 
	mov.b64 	{%r888, %temp}, %fd4644;
	}
	{
	.reg .b32 %temp; 
	mov.b64 	{%temp, %r889}, %fd4644;
	}
	shl.b32 	%r4401, %r887, 20;
	add.s32 	%r4402, %r4401, %r889;
	mov.b64 	%fd7793, {%r888, %r4402};
	{
	.reg .b32 %temp; 
	mov.b64 	{%temp, %r4403}, %fd779;
	}
	mov.b32 	%f174, %r4403;
	abs.f32 	%f60, %f174;
	setp.lt.f32 	%p1406, %f60, 0f4086232B;
	@%p1406 bra 	$L__BB1_1610;
	setp.lt.f64 	%p1407, %fd779, 0d0000000000000000;
	add.f64 	%fd4645, %fd779, 0d7FF0000000000000;
	selp.f64 	%fd7793, 0d0000000000000000, %fd4645, %p1407;
	setp.geu.f32 	%p1408, %f60, 0f40874800;
	@%p1408 bra 	$L__BB1_1610;
	shr.u32 	%r4404, %r887, 31;
	add.s32 	%r4405, %r887, %r4404;
	shr.s32 	%r4406, %r4405, 1;
	shl.b32 	%r4407, %r4406, 20;
	add.s32 	%r4408, %r889, %r4407;
	mov.b64 	%fd4646, {%r888, %r4408};
	sub.s32 	%r4409, %r887, %r4406;
	shl.b32 	%r4410, %r4409, 20;
	add.s32 	%r4411, %r4410, 1072693248;
	mov.b32 	%r4412, 0;
	mov.b64 	%fd4647, {%r4412, %r4411};
	mul.f64 	%fd7793, %fd4647, %fd4646;
$L__BB1_1610:
	add.f64 	%fd7794, %fd7793, 0d3FF0000000000000;
	{
	.reg .b32 %temp; 
	mov.b64 	{%temp, %r7330}, %fd7794;
	}
	{
	.reg .b32 %temp; 
	mov.b64 	{%r7331, %temp}, %fd7794;
	}
	setp.gt.s32 	%p1409, %r7330, 1048575;
	mov.b32 	%r7332, -1023;
	@%p1409 bra 	$L__BB1_1612;
	mul.f64 	%fd7794, %fd7794, 0d4350000000000000;
	{
	.reg .b32 %temp; 
	mov.b64 	{%temp, %r7330}, %fd7794;
	}
	{
	.reg .b32 %temp; 
	mov.b64 	{%r7331, %temp}, %fd7794;
	}
	mov.b32 	%r7332, -1077;
$L__BB1_1612:
	add.s32 	%r4415, %r7330, -1;
	setp.gt.u32 	%p1410, %r4415, 2146435070;
	@%p1410 bra 	$L__BB1_1616;
	shr.u32 	%r4418, %r7330, 20;
	add.s32 	%r7333, %r7332, %r4418;
	and.b32  	%r4419, %r7330, 1048575;
	or.b32  	%r4420, %r4419, 1072693248;
	mov.b64 	%fd7795, {%r7331, %r4420};
	setp.lt.u32 	%p1412, %r4420, 1073127583;
	@%p1412 bra 	$L__BB1_1615;
	{
	.reg .b32 %temp; 
	mov.b64 	{%r4421, %temp}, %fd7795;
	}
	{
	.reg .b32 %temp; 
	mov.b64 	{%temp, %r4422}, %fd7795;
	}
	add.s32 	%r4423, %r4422, -1048576;
	mov.b64 	%fd7795, {%r4421, %r4423};
	add.s32 	%r7333, %r7333, 1;
$L__BB1_1615:
	add.f64 	%fd4649, %fd7795, 0dBFF0000000000000;
	add.f64 	%fd4650, %fd7795, 0d3FF0000000000000;
	rcp.approx.ftz.f64 	%fd4651, %fd4650;
	neg.f64 	%fd4652, %fd4650;
	fma.rn.f64 	%fd4653, %fd4652, %fd4651, 0d3FF0000000000000;
	fma.rn.f64 	%fd4654, %fd4653, %fd4653, %fd4653;
	fma.rn.f64 	%fd4655, %fd4654, %fd4651, %fd4651;
	mul.f64 	%fd4656, %fd4649, %fd4655;
	fma.rn.f64 	%fd4657, %fd4649, %fd4655, %fd4656;
	mul.f64 	%fd4658, %fd4657, %fd4657;
	fma.rn.f64 	%fd4659, %fd4658, 0d3EB1380B3AE80F1E, 0d3ED0EE258B7A8B04;
	fma.rn.f64 	%fd4660, %fd4659, %fd4658, 0d3EF3B2669F02676F;
	fma.rn.f64 	%fd4661, %fd4660, %fd4658, 0d3F1745CBA9AB0956;
	fma.rn.f64 	%fd4662, %fd4661, %fd4658, 0d3F3C71C72D1B5154;
	fma.rn.f64 	%fd4663, %fd4662, %fd4658, 0d3F624924923BE72D;
	fma.rn.f64 	%fd4664, %fd4663, %fd4658, 0d3F8999999999A3C4;
	fma.rn.f64 	%fd4665, %fd4664, %fd4658, 0d3FB5555555555554;
	sub.f64 	%fd4666, %fd4649, %fd4657;
	add.f64 	%fd4667, %fd4666, %fd4666;
	neg.f64 	%fd4668, %fd4657;
	fma.rn.f64 	%fd4669, %fd4668, %fd4649, %fd4667;
	mul.f64 	%fd4670, %fd4655, %fd4669;
	mul.f64 	%fd4671, %fd4658, %fd4665;
	fma.rn.f64 	%fd4672, %fd4671, %fd4657, %fd4670;
	xor.b32  	%r4424, %r7333, -2147483648;
	mov.b32 	%r4425, 1127219200;
	mov.b64 	%fd4673, {%r4424, %r4425};
	sub.f64 	%fd4674, %fd4673, %fd1;
	fma.rn.f64 	%fd4675, %fd4674, 0d3FE62E42FEFA39EF, %fd4657;
	fma.rn.f64 	%fd4676, %fd4674, 0dBFE62E42FEFA39EF, %fd4675;
	sub.f64 	%fd4677, %fd4676, %fd4657;
	sub.f64 	%fd4678, %fd4672, %fd4677;
	fma.rn.f64 	%fd4679, %fd4674, 0d3C7ABC9E3B39803F, %fd4678;
	add.f64 	%fd7796, %fd4675, %fd4679;
	bra.uni 	$L__BB1_1617;
$L__BB1_1616:
	fma.rn.f64 	%fd4648, %fd7794, 0d7FF0000000000000, 0d7FF0000000000000;
	{
	.reg .b32 %temp; 
	mov.b64 	{%temp, %r4416}, %fd7794;
	}
	and.b32  	%r4417, %r4416, 2147483647;
	setp.eq.s32 	%p1411, %r4417, 0;
	selp.f64 	%fd7796, 0dFFF0000000000000, %fd4648, %p1411;
$L__BB1_1617:
	neg.f64 	%fd793, %fd779;
	setp.lt.f64 	%p1414, %fd779, 0dC049000000000000;
	or.pred  	%p1415, %p1414, %p1404;
	selp.f64 	%fd7800, %fd793, 0d0000000000000000, %p1414;
	@%p1415 bra 	$L__BB1_1628;
	fma.rn.f64 	%fd4680, %fd793, 0d3FF71547652B82FE, 0d4338000000000000;
	{
	.reg .b32 %temp; 
	mov.b64 	{%r900, %temp}, %fd4680;
	}
	mov.f64 	%fd4681, 0dC338000000000000;
	add.rn.f64 	%fd4682, %fd4680, %fd4681;
	fma.rn.f64 	%fd4683, %fd4682, 0dBFE62E42FEFA39EF, %fd793;
	fma.rn.f64 	%fd4684, %fd4682, 0dBC7ABC9E3B39803F, %fd4683;
	fma.rn.f64 	%fd4685, %fd4684, 0d3E5ADE1569CE2BDF, 0d3E928AF3FCA213EA;
	fma.rn.f64 	%fd4686, %fd4685, %fd4684, 0d3EC71DEE62401315;
	fma.rn.f64 	%fd4687, %fd4686, %fd4684, 0d3EFA01997C89EB71;
	fma.rn.f64 	%fd4688, %fd4687, %fd4684, 0d3F2A01A014761F65;
	fma.rn.f64 	%fd4689, %fd4688, %fd4684, 0d3F56C16C1852B7AF;
	fma.rn.f64 	%fd4690, %fd4689, %fd4684, 0d3F81111111122322;
	fma.rn.f64 	%fd4691, %fd4690, %fd4684, 0d3FA55555555502A1;
	fma.rn.f64 	%fd4692, %fd4691, %fd4684, 0d3FC5555555555511;
	fma.rn.f64 	%fd4693, %fd4692, %fd4684, 0d3FE000000000000B;
	fma.rn.f64 	%fd4694, %fd4693, %fd4684, 0d3FF0000000000000;
	fma.rn.f64 	%fd4695, %fd4694, %fd4684, 0d3FF0000000000000;
	{
	.reg .b32 %temp; 
	mov.b64 	{%r901, %temp}, %fd4695;
	}
	{
	.reg .b32 %temp; 
	mov.b64 	{%temp, %r902}, %fd4695;
	}
	shl.b32 	%r4426, %r900, 20;
	add.s32 	%r4427, %r4426, %r902;
	mov.b64 	%fd7797, {%r901, %r4427};
	{
	.reg .b32 %temp; 
	mov.b64 	{%temp, %r4428}, %fd793;
	}
	mov.b32 	%f175, %r4428;
	abs.f32 	%f61, %f175;
	setp.lt.f32 	%p1416, %f61, 0f4086232B;
	@%p1416 bra 	$L__BB1_1621;
	setp.gt.f64 	%p1417, %fd779, 0d0000000000000000;
	mov.f64 	%fd4696, 0d7FF0000000000000;
	sub.f64 	%fd4697, %fd4696, %fd779;
	selp.f64 	%fd7797, 0d0000000000000000, %fd4697, %p1417;
	setp.geu.f32 	%p1418, %f61, 0f40874800;
	@%p1418 bra 	$L__BB1_1621;
	shr.u32 	%r4429, %r900, 31;
	add.s32 	%r4430, %r900, %r4429;
	shr.s32 	%r4431, %r4430, 1;
	shl.b32 	%r4432, %r4431, 20;
	add.s32 	%r4433, %r902, %r4432;
	mov.b64 	%fd4698, {%r901, %r4433};
	sub.s32 	%r4434, %r900, %r4431;
	shl.b32 	%r4435, %r4434, 20;
	add.s32 	%r4436, %r4435, 1072693248;
	mov.b32 	%r4437, 0;
	mov.b64 	%fd4699, {%r4437, %r4436};
	mul.f64 	%fd7797, %fd4699, %fd4698;
$L__BB1_1621:
	add.f64 	%fd7798, %fd7797, 0d3FF0000000000000;
	{
	.reg .b32 %temp; 
	mov.b64 	{%temp, %r7334}, %fd7798;
	}
	{
	.reg .b32 %temp; 
	mov.b64 	{%r7335, %temp}, %fd7798;
	}
	setp.gt.s32 	%p1419, %r7334, 1048575;
	mov.b32 	%r7336, -1023;
	@%p1419 bra 	$L__BB1_1623;
	mul.f64 	%fd7798, %fd7798, 0d4350000000000000;
	{
	.reg .b32 %temp; 
	mov.b64 	{%temp, %r7334}, %fd7798;
	}
	{
	.reg .b32 %temp; 
	mov.b64 	{%r7335, %temp}, %fd7798;
	}
	mov.b32 	%r7336, -1077;
$L__BB1_1623:
	add.s32 	%r4440, %r7334, -1;
	setp.gt.u32 	%p1420, %r4440, 2146435070;
	@%p1420 bra 	$L__BB1_1627;
	shr.u32 	%r4443, %r7334, 20;
	add.s32 	%r7337, %r7336, %r4443;
	and.b32  	%r4444, %r7334, 1048575;
	or.b32  	%r4445, %r4444, 1072693248;
	mov.b64 	%fd7799, {%r7335, %r4445};
	setp.lt.u32 	%p1422, %r4445, 1073127583;
	@%p1422 bra 	$L__BB1_1626;
	{
	.reg .b32 %temp; 
	mov.b64 	{%r4446, %temp}, %fd7799;
	}
	{
	.reg .b32 %temp; 
	mov.b64 	{%temp, %r4447}, %fd7799;
	}
	add.s32 	%r4448, %r4447, -1048576;
	mov.b64 	%fd7799, {%r4446, %r4448};
	add.s32 	%r7337, %r7337, 1;
$L__BB1_1626:
	add.f64 	%fd4701, %fd7799, 0dBFF0000000000000;
	add.f64 	%fd4702, %fd7799, 0d3FF0000000000000;
	rcp.approx.ftz.f64 	%fd4703, %fd4702;
	neg.f64 	%fd4704, %fd4702;
	fma.rn.f64 	%fd4705, %fd4704, %fd4703, 0d3FF0000000000000;
	fma.rn.f64 	%fd4706, %fd4705, %fd4705, %fd4705;
	fma.rn.f64 	%fd4707, %fd4706, %fd4703, %fd4703;
	mul.f64 	%fd4708, %fd4701, %fd4707;
	fma.rn.f64 	%fd4709, %fd4701, %fd4707, %fd4708;
	mul.f64 	%fd4710, %fd4709, %fd4709;
	fma.rn.f64 	%fd4711, %fd4710, 0d3EB1380B3AE80F1E, 0d3ED0EE258B7A8B04;
	fma.rn.f64 	%fd4712, %fd4711, %fd4710, 0d3EF3B2669F02676F;
	fma.rn.f64 	%fd4713, %fd4712, %fd4710, 0d3F1745CBA9AB0956;
	fma.rn.f64 	%fd4714, %fd4713, %fd4710, 0d3F3C71C72D1B5154;
	fma.rn.f64 	%fd4715, %fd4714, %fd4710, 0d3F624924923BE72D;
	fma.rn.f64 	%fd4716, %fd4715, %fd4710, 0d3F8999999999A3C4;
	fma.rn.f64 	%fd4717, %fd4716, %fd4710, 0d3FB5555555555554;
	sub.f64 	%fd4718, %fd4701, %fd4709;
	add.f64 	%fd4719, %fd4718, %fd4718;
	neg.f64 	%fd4720, %fd4709;
	fma.rn.f64 	%fd4721, %fd4720, %fd4701, %fd4719;
	mul.f64 	%fd4722, %fd4707, %fd4721;
	mul.f64 	%fd4723, %fd4710, %fd4717;
	fma.rn.f64 	%fd4724, %fd4723, %fd4709, %fd4722;
	xor.b32  	%r4449, %r7337, -2147483648;
	mov.b32 	%r4450, 1127219200;
	mov.b64 	%fd4725, {%r4449, %r4450};
	sub.f64 	%fd4726, %fd4725, %fd1;
	fma.rn.f64 	%fd4727, %fd4726, 0d3FE62E42FEFA39EF, %fd4709;
	fma.rn.f64 	%fd4728, %fd4726, 0dBFE62E42FEFA39EF, %fd4727;
	sub.f64 	%fd4729, %fd4728, %fd4709;
	sub.f64 	%fd4730, %fd4724, %fd4729;
	fma.rn.f64 	%fd4731, %fd4726, 0d3C7ABC9E3B39803F, %fd4730;
	add.f64 	%fd7800, %fd4727, %fd4731;
	bra.uni 	$L__BB1_1628;
$L__BB1_1627:
	fma.rn.f64 	%fd4700, %fd7798, 0d7FF0000000000000, 0d7FF0000000000000;
	{
	.reg .b32 %temp; 
	mov.b64 	{%temp, %r4441}, %fd7798;
	}
	and.b32  	%r4442, %r4441, 2147483647;
	setp.eq.s32 	%p1421, %r4442, 0;
	selp.f64 	%fd7800, 0dFFF0000000000000, %fd4700, %p1421;
$L__BB1_1628:
	sub.f64 	%fd4732, %fd7796, %fd7800;
	add.f64 	%fd7801, %fd7801, %fd4732;
$L__BB1_1629:
	add.s64 	%rd5409, %rd5409, 1;
	setp.ne.s64 	%p1423, %rd5409, %rd42;
	@%p1423 bra 	$L__BB1_1604;
$L__BB1_1630:
	setp.eq.s32 	%p1424, %r1846, 0;
	st.local.f64 	[%rd943+8], %fd7801;
	@%p1424 bra 	$L__BB1_1644;
	setp.lt.u64 	%p1425, %rd48, 15;
	mul.lo.s64 	%rd947, %rd5362, %rd42;
	mov.b64 	%rd5412, 0;
	@%p1425 bra 	$L__BB1_1634;
	mov.b64 	%rd5410, 0;
$L__BB1_1633:
	.pragma "nounroll";
	add.s64 	%rd3582, %rd35, %rd5410;
	ld.local.v4.b32 	{%r4451, %r4452, %r4453, %r4454}, [%rd3582+160];
	bfe.u32 	%r4455, %r4454, 24, 8;
	cvt.u16.u32 	%rs2592, %r4455;
	bfe.u32 	%r4456, %r4454, 16, 8;
	cvt.u16.u32 	%rs2593, %r4456;
	bfe.u32 	%r4457, %r4454, 8, 8;
	cvt.u16.u32 	%rs2594, %r4457;
	bfe.u32 	%r4458, %r4454, 0, 8;
	cvt.u16.u32 	%rs2595, %r4458;
	bfe.u32 	%r4459, %r4453, 24, 8;
	cvt.u16.u32 	%rs2596, %r4459;
	bfe.u32 	%r4460, %r4453, 16, 8;
	cvt.u16.u32 	%rs2597, %r4460;
	bfe.u32 	%r4461, %r4453, 8, 8;
	cvt.u16.u32 	%rs2598, %r4461;
	bfe.u32 	%r4462, %r4453, 0, 8;
	cvt.u16.u32 	%rs2599, %r4462;
	bfe.u32 	%r4463, %r4452, 24, 8;
	cvt.u16.u32 	%rs2600, %r4463;
	bfe.u32 	%r4464, %r4452, 16, 8;
	cvt.u16.u32 	%rs2601, %r4464;
	bfe.u32 	%r4465, %r4452, 8, 8;
	cvt.u16.u32 	%rs2602, %r4465;
	bfe.u32 	%r4466, %r4452, 0, 8;
	cvt.u16.u32 	%rs2603, %r4466;
	bfe.u32 	%r4467, %r4451, 24, 8;
	cvt.u16.u32 	%rs2604, %r4467;
	bfe.u32 	%r4468, %r4451, 16, 8;
	cvt.u16.u32 	%rs2605, %r4468;
	bfe.u32 	%r4469, %r4451, 8, 8;
	cvt.u16.u32 	%rs2606, %r4469;
	bfe.u32 	%r4470, %r4451, 0, 8;
	cvt.u16.u32 	%rs2607, %r4470;
	and.b16  	%rs2608, %rs2607, 255;
	and.b16  	%rs2609, %rs2606, 255;
	and.b16  	%rs2610, %rs2605, 255;
	and.b16  	%rs2611, %rs2604, 255;
	and.b16  	%rs2612, %rs2603, 255;
	and.b16  	%rs2613, %rs2602, 255;
	and.b16  	%rs2614, %rs2601, 255;
	and.b16  	%rs2615, %rs2600, 255;
	and.b16  	%rs2616, %rs2599, 255;
	and.b16  	%rs2617, %rs2598, 255;
	and.b16  	%rs2618, %rs2597, 255;
	and.b16  	%rs2619, %rs2596, 255;
	and.b16  	%rs2620, %rs2595, 255;
	and.b16  	%rs2621, %rs2594, 255;
	and.b16  	%rs2622, %rs2593, 255;
	and.b16  	%rs2623, %rs2592, 255;
	cvt.rn.f64.u16 	%fd4733, %rs2608;
	add.s64 	%rd3583, %rd5410, %rd947;
	shl.b64 	%rd3584, %rd3583, 3;
	add.s64 	%rd3585, %rd12, %rd3584;
	st.local.f64 	[%rd3585], %fd4733;
	cvt.rn.f64.u16 	%fd4734, %rs2609;
	st.local.f64 	[%rd3585+8], %fd4734;
	cvt.rn.f64.u16 	%fd4735, %rs2610;
	st.local.f64 	[%rd3585+16], %fd4735;
	cvt.rn.f64.u16 	%fd4736, %rs2611;
	st.local.f64 	[%rd3585+24], %fd4736;
	cvt.rn.f64.u16 	%fd4737, %rs2612;
	st.local.f64 	[%rd3585+32], %fd4737;
	cvt.rn.f64.u16 	%fd4738, %rs2613;
	st.local.f64 	[%rd3585+40], %fd4738;
	cvt.rn.f64.u16 	%fd4739, %rs2614;
	st.local.f64 	[%rd3585+48], %fd4739;
	cvt.rn.f64.u16 	%fd4740, %rs2615;
	st.local.f64 	[%rd3585+56], %fd4740;
	cvt.rn.f64.u16 	%fd4741, %rs2616;
	st.local.f64 	[%rd3585+64], %fd4741;
	cvt.rn.f64.u16 	%fd4742, %rs2617;
	st.local.f64 	[%rd3585+72], %fd4742;
	cvt.rn.f64.u16 	%fd4743, %rs2618;
	st.local.f64 	[%rd3585+80], %fd4743;
	cvt.rn.f64.u16 	%fd4744, %rs2619;
	st.local.f64 	[%rd3585+88], %fd4744;
	cvt.rn.f64.u16 	%fd4745, %rs2620;
	st.local.f64 	[%rd3585+96], %fd4745;
	cvt.rn.f64.u16 	%fd4746, %rs2621;
	st.local.f64 	[%rd3585+104], %fd4746;
	cvt.rn.f64.u16 	%fd4747, %rs2622;
	st.local.f64 	[%rd3585+112], %fd4747;
	cvt.rn.f64.u16 	%fd4748, %rs2623;
	st.local.f64 	[%rd3585+120], %fd4748;
	add.s64 	%rd5410, %rd5410, 16;
	setp.ne.s64 	%p1426, %rd5410, %rd54;
	mov.u64 	%rd5412, %rd54;
	@%p1426 bra 	$L__BB1_1633;
$L__BB1_1634:
	setp.eq.s32 	%p1427, %r25, 0;
	@%p1427 bra 	$L__BB1_1644;
	setp.lt.u64 	%p1428, %rd49, 7;
	@%p1428 bra 	$L__BB1_1637;
	add.s64 	%rd3586, %rd35, %rd5412;
	ld.local.u8 	%rs2624, [%rd3586+160];
	cvt.rn.f64.u16 	%fd4749, %rs2624;
	add.s64 	%rd3587, %rd5412, %rd947;
	shl.b64 	%rd3588, %rd3587, 3;
	add.s64 	%rd3589, %rd12, %rd3588;
	st.local.f64 	[%rd3589], %fd4749;
	ld.local.u8 	%rs2625, [%rd3586+161];
	cvt.rn.f64.u16 	%fd4750, %rs2625;
	st.local.f64 	[%rd3589+8], %fd4750;
	ld.local.u8 	%rs2626, [%rd3586+162];
	cvt.rn.f64.u16 	%fd4751, %rs2626;
	st.local.f64 	[%rd3589+16], %fd4751;
	ld.local.u8 	%rs2627, [%rd3586+163];
	cvt.rn.f64.u16 	%fd4752, %rs2627;
	st.local.f64 	[%rd3589+24], %fd4752;
	ld.local.u8 	%rs2628, [%rd3586+164];
	cvt.rn.f64.u16 	%fd4753, %rs2628;
	st.local.f64 	[%rd3589+32], %fd4753;
	ld.local.u8 	%rs2629, [%rd3586+165];
	cvt.rn.f64.u16 	%fd4754, %rs2629;
	st.local.f64 	[%rd3589+40], %fd4754;
	ld.local.u8 	%rs2630, [%rd3586+166];
	cvt.rn.f64.u16 	%fd4755, %rs2630;
	st.local.f64 	[%rd3589+48], %fd4755;
	ld.local.u8 	%rs2631, [%rd3586+167];
	cvt.rn.f64.u16 	%fd4756, %rs2631;
	st.local.f64 	[%rd3589+56], %fd4756;
	add.s64 	%rd5412, %rd5412, 8;
$L__BB1_1637:
	setp.eq.s64 	%p1429, %rd55, 0;
	@%p1429 bra 	$L__BB1_1644;
	setp.lt.u64 	%p1430, %rd50, 3;
	@%p1430 bra 	$L__BB1_1640;
	add.s64 	%rd3590, %rd35, %rd5412;
	ld.local.u8 	%rs2632, [%rd3590+160];
	cvt.rn.f64.u16 	%fd4757, %rs2632;
	add.s64 	%rd3591, %rd5412, %rd947;
	shl.b64 	%rd3592, %rd3591, 3;
	add.s64 	%rd3593, %rd12, %rd3592;
	st.local.f64 	[%rd3593], %fd4757;
	ld.local.u8 	%rs2633, [%rd3590+161];
	cvt.rn.f64.u16 	%fd4758, %rs2633;
	st.local.f64 	[%rd3593+8], %fd4758;
	ld.local.u8 	%rs2634, [%rd3590+162];
	cvt.rn.f64.u16 	%fd4759, %rs2634;
	st.local.f64 	[%rd3593+16], %fd4759;
	ld.local.u8 	%rs2635, [%rd3590+163];
	cvt.rn.f64.u16 	%fd4760, %rs2635;
	st.local.f64 	[%rd3593+24], %fd4760;
	add.s64 	%rd5412, %rd5412, 4;
$L__BB1_1640:
	setp.eq.s64 	%p1431, %rd56, 0;
	@%p1431 bra 	$L__BB1_1644;
	setp.eq.s64 	%p1432, %rd56, 1;
	add.s64 	%rd955, %rd35, %rd5412;
	ld.local.u8 	%rs2636, [%rd955+160];
	cvt.rn.f64.u16 	%fd4761, %rs2636;
	add.s64 	%rd3594, %rd5412, %rd947;
	shl.b64 	%rd3595, %rd3594, 3;
	add.s64 	%rd956, %rd12, %rd3595;
	st.local.f64 	[%rd956], %fd4761;
	@%p1432 bra 	$L__BB1_1644;
	setp.eq.s64 	%p1433, %rd56, 2;
	ld.local.u8 	%rs2637, [%rd955+161];
	cvt.rn.f64.u16 	%fd4762, %rs2637;
	st.local.f64 	[%rd956+8], %fd4762;
	@%p1433 bra 	$L__BB1_1644;
	ld.local.u8 	%rs2638, [%rd955+162];
	cvt.rn.f64.u16 	%fd4763, %rs2638;
	st.local.f64 	[%rd956+16], %fd4763;
$L__BB1_1644:
	st.local.f64 	[%rd943+16], %fd7822;
	setp.eq.s64 	%p1434, %rd5362, 0;
	mov.f64 	%fd7809, 0d0000000000000000;
	mov.b64 	%rd5415, 1;
	@%p1434 bra 	$L__BB1_1654;
	add.s64 	%rd3598, %rd5362, 1;
	and.b64  	%rd957, %rd3598, -2;
	mov.f64 	%fd7809, 0d0000000000000000;
	mov.b64 	%rd5414, 0;
$L__BB1_1646:
	shl.b64 	%rd3599, %rd5414, 5;
	add.s64 	%rd959, %rd13, %rd3599;
	ld.local.f64 	%fd812, [%rd959+8];
	neg.f64 	%fd4767, %fd812;
	fma.rn.f64 	%fd4768, %fd812, 0dBFF71547652B82FE, 0d4338000000000000;
	{
	.reg .b32 %temp; 
	mov.b64 	{%r913, %temp}, %fd4768;
	}
	mov.f64 	%fd4769, 0dC338000000000000;
	add.rn.f64 	%fd4770, %fd4768, %fd4769;
	fma.rn.f64 	%fd4771, %fd4770, 0dBFE62E42FEFA39EF, %fd4767;
	fma.rn.f64 	%fd4772, %fd4770, 0dBC7ABC9E3B39803F, %fd4771;
	fma.rn.f64 	%fd4773, %fd4772, 0d3E5ADE1569CE2BDF, 0d3E928AF3FCA213EA;
	fma.rn.f64 	%fd4774, %fd4773, %fd4772, 0d3EC71DEE62401315;
	fma.rn.f64 	%fd4775, %fd4774, %fd4772, 0d3EFA01997C89EB71;
	fma.rn.f64 	%fd4776, %fd4775, %fd4772, 0d3F2A01A014761F65;
	fma.rn.f64 	%fd4777, %fd4776, %fd4772, 0d3F56C16C1852B7AF;
	fma.rn.f64 	%fd4778, %fd4777, %fd4772, 0d3F81111111122322;
	fma.rn.f64 	%fd4779, %fd4778, %fd4772, 0d3FA55555555502A1;
	fma.rn.f64 	%fd4780, %fd4779, %fd4772, 0d3FC5555555555511;
	fma.rn.f64 	%fd4781, %fd4780, %fd4772, 0d3FE000000000000B;
	fma.rn.f64 	%fd4782, %fd4781, %fd4772, 0d3FF0000000000000;
	fma.rn.f64 	%fd4783, %fd4782, %fd4772, 0d3FF0000000000000;
	{
	.reg .b32 %temp; 
	mov.b64 	{%r914, %temp}, %fd4783;
	}
	{
	.reg .b32 %temp; 
	mov.b64 	{%temp, %r915}, %fd4783;
	}
	shl.b32 	%r4471, %r913, 20;
	add.s32 	%r4472, %r4471, %r915;
	mov.b64 	%fd7804, {%r914, %r4472};
	{
	.reg .b32 %temp; 
	mov.b64 	{%temp, %r4473}, %fd4767;
	}
	mov.b32 	%f176, %r4473;
	abs.f32 	%f62, %f176;
	setp.lt.f32 	%p1435, %f62, 0f4086232B;
	@%p1435 bra 	$L__BB1_1649;
	setp.gt.f64 	%p1436, %fd812, 0d0000000000000000;
	mov.f64 	%fd4784, 0d7FF0000000000000;
	sub.f64 	%fd4785, %fd4784, %fd812;
	selp.f64 	%fd7804, 0d0000000000000000, %fd4785, %p1436;
	setp.geu.f32 	%p1437, %f62, 0f40874800;
	@%p1437 bra 	$L__BB1_1649;
	shr.u32 	%r4474, %r913, 31;
	add.s32 	%r4475, %r913, %r4474;
	shr.s32 	%r4476, %r4475, 1;
	shl.b32 	%r4477, %r4476, 20;
	add.s32 	%r4478, %r915, %r4477;
	mov.b64 	%fd4786, {%r914, %r4478};
	sub.s32 	%r4479, %r913, %r4476;
	shl.b32 	%r4480, %r4479, 20;
	add.s32 	%r4481, %r4480, 1072693248;
	mov.b32 	%r4482, 0;
	mov.b64 	%fd4787, {%r4482, %r4481};
	mul.f64 	%fd7804, %fd4787, %fd4786;
$L__BB1_1649:
	add.f64 	%fd817, %fd7809, %fd7804;
	ld.local.f64 	%fd818, [%rd959+40];
	neg.f64 	%fd4788, %fd818;
	fma.rn.f64 	%fd4789, %fd818, 0dBFF71547652B82FE, 0d4338000000000000;
	{
	.reg .b32 %temp; 
	mov.b64 	{%r916, %temp}, %fd4789;
	}
	mov.f64 	%fd4790, 0dC338000000000000;
	add.rn.f64 	%fd4791, %fd4789, %fd4790;
	fma.rn.f64 	%fd4792, %fd4791, 0dBFE62E42FEFA39EF, %fd4788;
	fma.rn.f64 	%fd4793, %fd4791, 0dBC7ABC9E3B39803F, %fd4792;
	fma.rn.f64 	%fd4794, %fd4793, 0d3E5ADE1569CE2BDF, 0d3E928AF3FCA213EA;
	fma.rn.f64 	%fd4795, %fd4794, %fd4793, 0d3EC71DEE62401315;
	fma.rn.f64 	%fd4796, %fd4795, %fd4793, 0d3EFA01997C89EB71;
	fma.rn.f64 	%fd4797, %fd4796, %fd4793, 0d3F2A01A014761F65;
	fma.rn.f64 	%fd4798, %fd4797, %fd4793, 0d3F56C16C1852B7AF;
	fma.rn.f64 	%fd4799, %fd4798, %fd4793, 0d3F81111111122322;
	fma.rn.f64 	%fd4800, %fd4799, %fd4793, 0d3FA55555555502A1;
	fma.rn.f64 	%fd4801, %fd4800, %fd4793, 0d3FC5555555555511;
	fma.rn.f64 	%fd4802, %fd4801, %fd4793, 0d3FE000000000000B;
	fma.rn.f64 	%fd4803, %fd4802, %fd4793, 0d3FF0000000000000;
	fma.rn.f64 	%fd4804, %fd4803, %fd4793, 0d3FF0000000000000;
	{
	.reg .b32 %temp; 
	mov.b64 	{%r917, %temp}, %fd4804;
	}
	{
	.reg .b32 %temp; 
	mov.b64 	{%temp, %r918}, %fd4804;
	}
	shl.b32 	%r4483, %r916, 20;
	add.s32 	%r4484, %r4483, %r918;
	mov.b64 	%fd7805, {%r917, %r4484};
	{
	.reg .b32 %temp; 
	mov.b64 	{%temp, %r4485}, %fd4788;
	}
	mov.b32 	%f177, %r4485;
	abs.f32 	%f63, %f177;
	setp.lt.f32 	%p1438, %f63, 0f4086232B;
	@%p1438 bra 	$L__BB1_1652;
	setp.gt.f64 	%p1439, %fd818, 0d0000000000000000;
	mov.f64 	%fd4805, 0d7FF0000000000000;
	sub.f64 	%fd4806, %fd4805, %fd818;
	selp.f64 	%fd7805, 0d0000000000000000, %fd4806, %p1439;
	setp.geu.f32 	%p1440, %f63, 0f40874800;
	@%p1440 bra 	$L__BB1_1652;
	shr.u32 	%r4486, %r916, 31;
	add.s32 	%r4487, %r916, %r4486;
	shr.s32 	%r4488, %r4487, 1;
	shl.b32 	%r4489, %r4488, 20;
	add.s32 	%r4490, %r918, %r4489;
	mov.b64 	%fd4807, {%r917, %r4490};
	sub.s32 	%r4491, %r916, %r4488;
	shl.b32 	%r4492, %r4491, 20;
	add.s32 	%r4493, %r4492, 1072693248;
	mov.b32 	%r4494, 0;
	mov.b64 	%fd4808, {%r4494, %r4493};
	mul.f64 	%fd7805, %fd4808, %fd4807;
$L__BB1_1652:
	add.f64 	%fd7809, %fd817, %fd7805;
	add.s64 	%rd5414, %rd5414, 2;
	setp.ne.s64 	%p1441, %rd5414, %rd957;
	@%p1441 bra 	$L__BB1_1646;
	shl.b64 	%rd3600, %rd957, 2;
	or.b64  	%rd5415, %rd3600, 1;
$L__BB1_1654:
	and.b64  	%rd3601, %rd5362, 1;
	setp.eq.b64 	%p1442, %rd3601, 1;
	@%p1442 bra 	$L__BB1_1659;
	shl.b64 	%rd3602, %rd5415, 3;
	add.s64 	%rd3603, %rd13, %rd3602;
	ld.local.f64 	%fd826, [%rd3603];
	neg.f64 	%fd4809, %fd826;
	fma.rn.f64 	%fd4810, %fd826, 0dBFF71547652B82FE, 0d4338000000000000;
	{
	.reg .b32 %temp; 
	mov.b64 	{%r919, %temp}, %fd4810;
	}
	mov.f64 	%fd4811, 0dC338000000000000;
	add.rn.f64 	%fd4812, %fd4810, %fd4811;
	fma.rn.f64 	%fd4813, %fd4812, 0dBFE62E42FEFA39EF, %fd4809;
	fma.rn.f64 	%fd4814, %fd4812, 0dBC7ABC9E3B39803F, %fd4813;
	fma.rn.f64 	%fd4815, %fd4814, 0d3E5ADE1569CE2BDF, 0d3E928AF3FCA213EA;
	fma.rn.f64 	%fd4816, %fd4815, %fd4814, 0d3EC71DEE62401315;
	fma.rn.f64 	%fd4817, %fd4816, %fd4814, 0d3EFA01997C89EB71;
	fma.rn.f64 	%fd4818, %fd4817, %fd4814, 0d3F2A01A014761F65;
	fma.rn.f64 	%fd4819, %fd4818, %fd4814, 0d3F56C16C1852B7AF;
	fma.rn.f64 	%fd4820, %fd4819, %fd4814, 0d3F81111111122322;
	fma.rn.f64 	%fd4821, %fd4820, %fd4814, 0d3FA55555555502A1;
	fma.rn.f64 	%fd4822, %fd4821, %fd4814, 0d3FC5555555555511;
	fma.rn.f64 	%fd4823, %fd4822, %fd4814, 0d3FE000000000000B;
	fma.rn.f64 	%fd4824, %fd4823, %fd4814, 0d3FF0000000000000;
	fma.rn.f64 	%fd4825, %fd4824, %fd4814, 0d3FF0000000000000;
	{
	.reg .b32 %temp; 
	mov.b64 	{%r920, %temp}, %fd4825;
	}
	{
	.reg .b32 %temp; 
	mov.b64 	{%temp, %r921}, %fd4825;
	}
	shl.b32 	%r4495, %r919, 20;
	add.s32 	%r4496, %r4495, %r921;
	mov.b64 	%fd7808, {%r920, %r4496};
	{
	.reg .b32 %temp; 
	mov.b64 	{%temp, %r4497}, %fd4809;
	}
	mov.b32 	%f178, %r4497;
	abs.f32 	%f64, %f178;
	setp.lt.f32 	%p1443, %f64, 0f4086232B;
	@%p1443 bra 	$L__BB1_1658;
	setp.gt.f64 	%p1444, %fd826, 0d0000000000000000;
	mov.f64 	%fd4826, 0d7FF0000000000000;
	sub.f64 	%fd4827, %fd4826, %fd826;
	selp.f64 	%fd7808, 0d0000000000000000, %fd4827, %p1444;
	setp.geu.f32 	%p1445, %f64, 0f40874800;
	@%p1445 bra 	$L__BB1_1658;
	shr.u32 	%r4498, %r919, 31;
	add.s32 	%r4499, %r919, %r4498;
	shr.s32 	%r4500, %r4499, 1;
	shl.b32 	%r4501, %r4500, 20;
	add.s32 	%r4502, %r921, %r4501;
	mov.b64 	%fd4828, {%r920, %r4502};
	sub.s32 	%r4503, %r919, %r4500;
	shl.b32 	%r4504, %r4503, 20;
	add.s32 	%r4505, %r4504, 1072693248;
	mov.b32 	%r4506, 0;
	mov.b64 	%fd4829, {%r4506, %r4505};
	mul.f64 	%fd7808, %fd4829, %fd4828;
$L__BB1_1658:
	add.f64 	%fd7809, %fd7809, %fd7808;
$L__BB1_1659:
	setp.eq.s64 	%p1446, %rd44, 0;
	{ // callseq 10, 0
	.param .b64 param0;
	st.param.f64 	[param0], 0d4000000000000000;
	.param .b64 param1;
	st.param.f64 	[param1], %fd1516;
	.param .b64 retval0;
	call.uni (retval0), 
	__internal_accurate_pow, 
	(
	param0, 
	param1
	);
	ld.param.f64 	%fd4830, [retval0];
	} // callseq 10
	neg.f64 	%fd4832, %fd4830;
	selp.f64 	%fd4833, %fd4832, %fd4830, %p1;
	selp.f64 	%fd4834, 0dFFF8000000000000, %fd4833, %p2;
	selp.f64 	%fd4835, 0d3FF0000000000000, %fd4834, %p1446;
	mul.f64 	%fd7779, %fd7819, %fd4835;
	add.f64 	%fd4836, %fd7809, %fd7779;
	setp.gt.f64 	%p1447, %fd4836, 0d37A16C262777579C;
	div.rn.f64 	%fd4837, %fd7809, %fd4836;
	selp.f64 	%fd4838, %fd4837, 0d3FF0000000000000, %p1447;
	st.local.f64 	[%rd943+24], %fd4838;
	add.s64 	%rd5362, %rd5362, 1;
	cvt.rn.f64.u64 	%fd7778, %rd5362;
	setp.gt.f64 	%p1448, %fd4838, %fd1492;
	setp.eq.s64 	%p1449, %rd5362, %rd41;
	or.pred  	%p1450, %p1448, %p1449;
	@%p1450 bra 	$L__BB1_1674;
$L__BB1_1660:
	cvt.u32.u64 	%r4507, %rd818;
	setp.eq.s32 	%p1451, %r4507, 0;
	@%p1451 bra 	$L__BB1_1668;
	cvt.u32.u64 	%r4508, %rd818;
	setp.lt.u32 	%p1452, %r4508, 4;
	mov.b64 	%rd5418, 0;
	@%p1452 bra 	$L__BB1_1664;
	ld.local.u32 	%r7338, [%rd35+304];
	mov.b64 	%rd5417, 0;
$L__BB1_1663:
	shl.b64 	%rd3607, %rd5417, 2;
	add.s64 	%rd3608, %rd35, %rd3607;
	ld.local.u32 	%r4509, [%rd3608+308];
	sub.s32 	%r4510, %r4509, %r7338;
	ld.local.v2.u32 	{%r4511, %r4512}, [%rd3608+312];
	sub.s32 	%r4513, %r4511, %r4509;
	sub.s32 	%r4514, %r4512, %r4511;
	add.s64 	%rd5417, %rd5417, 4;
	ld.local.u32 	%r7338, [%rd3608+320];
	sub.s32 	%r4515, %r7338, %r4512;
	st.local.v4.u32 	[%rd3608+368], {%r4510, %r4513, %r4514, %r4515};
	setp.ne.s64 	%p1453, %rd5417, %rd835;
	mov.u64 	%rd5418, %rd835;
	@%p1453 bra 	$L__BB1_1663;
$L__BB1_1664:
	setp.eq.s64 	%p1454, %rd834, 0;
	@%p1454 bra 	$L__BB1_1668;
	setp.eq.s64 	%p1455, %rd834, 1;
	shl.b64 	%rd3609, %rd5418, 2;
	add.s64 	%rd3610, %rd35, %rd3609;
	add.s64 	%rd968, %rd3610, 304;
	ld.local.u32 	%r925, [%rd3610+308];
	ld.local.u32 	%r4516, [%rd3610+304];
	sub.s32 	%r4517, %r925, %r4516;
	st.local.u32 	[%rd3610+368], %r4517;
	@%p1455 bra 	$L__BB1_1668;
	setp.eq.s64 	%p1456, %rd834, 2;
	ld.local.u32 	%r926, [%rd968+8];
	sub.s32 	%r4518, %r926, %r925;
	st.local.u32 	[%rd968+68], %r4518;
	@%p1456 bra 	$L__BB1_1668;
	ld.local.u32 	%r4519, [%rd968+12];
	sub.s32 	%r4520, %r4519, %r926;
	st.local.u32 	[%rd968+72], %r4520;
$L__BB1_1668:
	setp.lt.u32 	%p1457, %r7303, 2;
	mov.b32 	%r4521, 0;
	st.local.u32 	[%rd824+368], %r4521;
	st.local.u32 	[%rd824+432], %r4521;
	@%p1457 bra 	$L__BB1_1472;
	setp.lt.u32 	%p1458, %r851, 3;
	mov.b64 	%rd5367, 1;
	@%p1458 bra 	$L__BB1_1468;
	mov.b64 	%rd5419, 1;
$L__BB1_1671:
	sub.s64 	%rd3613, %rd673, %rd5419;
	shl.b64 	%rd3614, %rd3613, 2;
	add.s64 	%rd3615, %rd35, %rd3614;
	ld.local.u32 	%r4522, [%rd3615+432];
	ld.local.u32 	%r4523, [%rd3615+364];
	add.s32 	%r4524, %r4523, %r4522;
	st.local.u32 	[%rd3615+428], %r4524;
	ld.local.u32 	%r4525, [%rd3615+360];
	add.s32 	%r4526, %r4525, %r4524;
	st.local.u32 	[%rd3615+424], %r4526;
	ld.local.u32 	%r4527, [%rd3615+356];
	add.s32 	%r4528, %r4527, %r4526;
	st.local.u32 	[%rd3615+420], %r4528;
	ld.local.u32 	%r4529, [%rd3615+352];
	add.s32 	%r4530, %r4529, %r4528;
	st.local.u32 	[%rd3615+416], %r4530;
	add.s64 	%rd5367, %rd5419, 4;
	add.s64 	%rd3616, %rd5419, 3;
	setp.eq.s64 	%p1459, %rd3616, %rd837;
	mov.u64 	%rd5419, %rd5367;
	@%p1459 bra 	$L__BB1_1468;
	bra.uni 	$L__BB1_1671;
$L__BB1_1672:
	setp.eq.s32 	%p1464, %r1849, 1;
	add.s32 	%r4537, %r7303, 1;
	and.b32  	%r4538, %r4537, 1;
	setp.ne.s32 	%p1465, %r4538, %r703;
	add.s32 	%r4539, %r7303, 2;
	selp.b32 	%r4540, %r4539, %r4537, %p1465;
	selp.b32 	%r7303, %r4540, %r4537, %p1464;
	setp.le.s32 	%p1466, %r7303, %r1846;
	@%p1466 bra 	$L__BB1_1243;
$L__BB1_1673:
	ld.param.u64 	%rd5072, [_Z24optimized_sogrand_kernelPKdPdS1_PiS2_S1_iiimdiii_param_9];
	setp.lt.u64 	%p1467, %rd5362, %rd41;
	setp.eq.s64 	%p1468, %rd5072, 0;
	selp.b64 	%rd3619, 2147483647, %rd5072, %p1468;
	cvt.rn.f64.u64 	%fd4839, %rd3619;
	setp.lt.f64 	%p1469, %fd7822, %fd4839;
	and.pred  	%p1470, %p1467, %p1469;
	setp.lt.s32 	%p1471, %r7302, %r4017;
	and.pred  	%p1472, %p1470, %p1471;
	@%p1472 bra 	$L__BB1_1241;
$L__BB1_1674:
	cvt.rzi.s32.f64 	%r928, %fd7778;
	setp.eq.s32 	%p1473, %r928, 0;
	@%p1473 bra 	$L__BB1_1698;
	setp.lt.s32 	%p1474, %r928, 1;
	@%p1474 bra 	$L__BB1_1683;
	and.b32  	%r929, %r928, 3;
	setp.lt.u32 	%p1475, %r928, 4;
	mov.b32 	%r7347, 0;
	@%p1475 bra 	$L__BB1_1679;
	and.b32  	%r7347, %r928, 2147483644;
	mov.b32 	%r7346, 0;
$L__BB1_1678:
	shl.b32 	%r4543, %r7346, 2;
	mul.wide.u32 	%rd3620, %r4543, 8;
	add.s64 	%rd3621, %rd13, %rd3620;
	ld.local.f64 	%fd4841, [%rd3621+8];
	mul.wide.u32 	%rd3622, %r7346, 8;
	add.s64 	%rd3623, %rd14, %rd3622;
	st.local.f64 	[%rd3623], %fd4841;
	ld.local.f64 	%fd4842, [%rd3621+40];
	st.local.f64 	[%rd3623+8], %fd4842;
	ld.local.f64 	%fd4843, [%rd3621+72];
	st.local.f64 	[%rd3623+16], %fd4843;
	ld.local.f64 	%fd4844, [%rd3621+104];
	st.local.f64 	[%rd3623+24], %fd4844;
	add.s32 	%r7346, %r7346, 4;
	setp.ne.s32 	%p1476, %r7346, %r7347;
	@%p1476 bra 	$L__BB1_1678;
$L__BB1_1679:
	setp.eq.s32 	%p1477, %r929, 0;
	@%p1477 bra 	$L__BB1_1683;
	shl.b32 	%r953, %r7347, 2;
	mul.wide.u32 	%rd3624, %r953, 8;
	add.s64 	%rd3625, %rd13, %rd3624;
	ld.local.f64 	%fd4845, [%rd3625+8];
	mul.wide.u32 	%rd3626, %r7347, 8;
	add.s64 	%rd976, %rd14, %rd3626;
	st.local.f64 	[%rd976], %fd4845;
	setp.eq.s32 	%p1478, %r929, 1;
	@%p1478 bra 	$L__BB1_1683;
	add.s32 	%r4544, %r953, 4;
	mul.wide.u32 	%rd3627, %r4544, 8;
	add.s64 	%rd3628, %rd13, %rd3627;
	ld.local.f64 	%fd4846, [%rd3628+8];
	st.local.f64 	[%rd976+8], %fd4846;
	setp.eq.s32 	%p1479, %r929, 2;
	@%p1479 bra 	$L__BB1_1683;
	add.s32 	%r4545, %r953, 8;
	mul.wide.u32 	%rd3629, %r4545, 8;
	add.s64 	%rd3630, %rd13, %rd3629;
	ld.local.f64 	%fd4847, [%rd3630+8];
	st.local.f64 	[%rd976+16], %fd4847;
$L__BB1_1683:
	setp.lt.s32 	%p1480, %r1846, 2;
	max.f64 	%fd848, %fd7779, 0d37A16C262777579C;
	mov.b32 	%r7351, 0;
	@%p1480 bra 	$L__BB1_1692;
	mov.b32 	%r7351, 0;
$L__BB1_1685:
	mov.u32 	%r960, %r7351;
	mul.wide.u32 	%rd3631, %r960, 8;
	add.s64 	%rd3632, %rd32, %rd3631;
	ld.local.v2.f64 	{%fd854, %fd855}, [%rd3632];
	fma.rn.f64 	%fd4848, %fd854, 0d3FF71547652B82FE, 0d4338000000000000;
	{
	.reg .b32 %temp; 
	mov.b64 	{%r961, %temp}, %fd4848;
	}
	mov.f64 	%fd4849, 0dC338000000000000;
	add.rn.f64 	%fd4850, %fd4848, %fd4849;
	fma.rn.f64 	%fd4851, %fd4850, 0dBFE62E42FEFA39EF, %fd854;
	fma.rn.f64 	%fd4852, %fd4850, 0dBC7ABC9E3B39803F, %fd4851;
	fma.rn.f64 	%fd4853, %fd4852, 0d3E5ADE1569CE2BDF, 0d3E928AF3FCA213EA;
	fma.rn.f64 	%fd4854, %fd4853, %fd4852, 0d3EC71DEE62401315;
	fma.rn.f64 	%fd4855, %fd4854, %fd4852, 0d3EFA01997C89EB71;
	fma.rn.f64 	%fd4856, %fd4855, %fd4852, 0d3F2A01A014761F65;
	fma.rn.f64 	%fd4857, %fd4856, %fd4852, 0d3F56C16C1852B7AF;
	fma.rn.f64 	%fd4858, %fd4857, %fd4852, 0d3F81111111122322;
	fma.rn.f64 	%fd4859, %fd4858, %fd4852, 0d3FA55555555502A1;
	fma.rn.f64 	%fd4860, %fd4859, %fd4852, 0d3FC5555555555511;
	fma.rn.f64 	%fd4861, %fd4860, %fd4852, 0d3FE000000000000B;
	fma.rn.f64 	%fd4862, %fd4861, %fd4852, 0d3FF0000000000000;
	fma.rn.f64 	%fd4863, %fd4862, %fd4852, 0d3FF0000000000000;
	{
	.reg .b32 %temp; 
	mov.b64 	{%r962, %temp}, %fd4863;
	}
	{
	.reg .b32 %temp; 
	mov.b64 	{%temp, %r963}, %fd4863;
	}
	shl.b32 	%r4548, %r961, 20;
	add.s32 	%r4549, %r4548, %r963;
	mov.b64 	%fd7824, {%r962, %r4549};
	{
	.reg .b32 %temp; 
	mov.b64 	{%temp, %r4550}, %fd854;
	}
	mov.b32 	%f179, %r4550;
	abs.f32 	%f66, %f179;
	setp.lt.f32 	%p1481, %f66, 0f4086232B;
	@%p1481 bra 	$L__BB1_1688;
	setp.lt.f64 	%p1482, %fd854, 0d0000000000000000;
	add.f64 	%fd4864, %fd854, 0d7FF0000000000000;
	selp.f64 	%fd7824, 0d0000000000000000, %fd4864, %p1482;
	setp.geu.f32 	%p1483, %f66, 0f40874800;
	@%p1483 bra 	$L__BB1_1688;
	shr.u32 	%r4551, %r961, 31;
	add.s32 	%r4552, %r961, %r4551;
	shr.s32 	%r4553, %r4552, 1;
	shl.b32 	%r4554, %r4553, 20;
	add.s32 	%r4555, %r963, %r4554;
	mov.b64 	%fd4865, {%r962, %r4555};
	sub.s32 	%r4556, %r961, %r4553;
	shl.b32 	%r4557, %r4556, 20;
	add.s32 	%r4558, %r4557, 1072693248;
	mov.b32 	%r4559, 0;
	mov.b64 	%fd4866, {%r4559, %r4558};
	mul.f64 	%fd7824, %fd4866, %fd4865;
$L__BB1_1688:
	fma.rn.f64 	%fd4867, %fd855, 0d3FF71547652B82FE, 0d4338000000000000;
	{
	.reg .b32 %temp; 
	mov.b64 	{%r964, %temp}, %fd4867;
	}
	mov.f64 	%fd4868, 0dC338000000000000;
	add.rn.f64 	%fd4869, %fd4867, %fd4868;
	fma.rn.f64 	%fd4870, %fd4869, 0dBFE62E42FEFA39EF, %fd855;
	fma.rn.f64 	%fd4871, %fd4869, 0dBC7ABC9E3B39803F, %fd4870;
	fma.rn.f64 	%fd4872, %fd4871, 0d3E5ADE1569CE2BDF, 0d3E928AF3FCA213EA;
	fma.rn.f64 	%fd4873, %fd4872, %fd4871, 0d3EC71DEE62401315;
	fma.rn.f64 	%fd4874, %fd4873, %fd4871, 0d3EFA01997C89EB71;
	fma.rn.f64 	%fd4875, %fd4874, %fd4871, 0d3F2A01A014761F65;
	fma.rn.f64 	%fd4876, %fd4875, %fd4871, 0d3F56C16C1852B7AF;
	fma.rn.f64 	%fd4877, %fd4876, %fd4871, 0d3F81111111122322;
	fma.rn.f64 	%fd4878, %fd4877, %fd4871, 0d3FA55555555502A1;
	fma.rn.f64 	%fd4879, %fd4878, %fd4871, 0d3FC5555555555511;
	fma.rn.f64 	%fd4880, %fd4879, %fd4871, 0d3FE000000000000B;
	fma.rn.f64 	%fd4881, %fd4880, %fd4871, 0d3FF0000000000000;
	fma.rn.f64 	%fd4882, %fd4881, %fd4871, 0d3FF0000000000000;
	{
	.reg .b32 %temp; 
	mov.b64 	{%r965, %temp}, %fd4882;
	}
	{
	.reg .b32 %temp; 
	mov.b64 	{%temp, %r966}, %fd4882;
	}
	shl.b32 	%r4560, %r964, 20;
	add.s32 	%r4561, %r4560, %r966;
	mov.b64 	%fd7825, {%r965, %r4561};
	{
	.reg .b32 %temp; 
	mov.b64 	{%temp, %r4562}, %fd855;
	}
	mov.b32 	%f180, %r4562;
	abs.f32 	%f67, %f180;
	setp.lt.f32 	%p1484, %f67, 0f4086232B;
	@%p1484 bra 	$L__BB1_1691;
	setp.lt.f64 	%p1485, %fd855, 0d0000000000000000;
	add.f64 	%fd4883, %fd855, 0d7FF0000000000000;
	selp.f64 	%fd7825, 0d0000000000000000, %fd4883, %p1485;
	setp.geu.f32 	%p1486, %f67, 0f40874800;
	@%p1486 bra 	$L__BB1_1691;
	shr.u32 	%r4563, %r964, 31;
	add.s32 	%r4564, %r964, %r4563;
	shr.s32 	%r4565, %r4564, 1;
	shl.b32 	%r4566, %r4565, 20;
	add.s32 	%r4567, %r966, %r4566;
	mov.b64 	%fd4884, {%r965, %r4567};
	sub.s32 	%r4568, %r964, %r4565;
	shl.b32 	%r4569, %r4568, 20;
	add.s32 	%r4570, %r4569, 1072693248;
	mov.b32 	%r4571, 0;
	mov.b64 	%fd4885, {%r4571, %r4570};
	mul.f64 	%fd7825, %fd4885, %fd4884;
$L__BB1_1691:
	add.f64 	%fd4886, %fd7824, 0d3FF0000000000000;
	rcp.rn.f64 	%fd4887, %fd4886;
	add.f64 	%fd4888, %fd7825, 0d3FF0000000000000;
	rcp.rn.f64 	%fd4889, %fd4888;
	mov.f64 	%fd4890, 0d3FF0000000000000;
	sub.f64 	%fd4891, %fd4890, %fd4887;
	sub.f64 	%fd4892, %fd4890, %fd4889;
	min.f64 	%fd4893, %fd4887, 0d3FF0000000000000;
	max.f64 	%fd4894, %fd4893, 0d37A16C262777579C;
	min.f64 	%fd4895, %fd4889, 0d3FF0000000000000;
	max.f64 	%fd4896, %fd4895, 0d37A16C262777579C;
	min.f64 	%fd4897, %fd4891, 0d3FF0000000000000;
	max.f64 	%fd4898, %fd4897, 0d37A16C262777579C;
	min.f64 	%fd4899, %fd4892, 0d3FF0000000000000;
	max.f64 	%fd4900, %fd4899, 0d37A16C262777579C;
	mul.wide.u32 	%rd3633, %r960, 8;
	add.s64 	%rd3634, %rd15, %rd3633;
	st.local.v2.f64 	[%rd3634], {%fd4894, %fd4896};
	add.s64 	%rd3635, %rd16, %rd3633;
	st.local.v2.f64 	[%rd3635], {%fd4898, %fd4900};
	add.s32 	%r7351, %r960, 2;
	add.s32 	%r4572, %r960, 3;
	setp.lt.s32 	%p1487, %r4572, %r1846;
	@%p1487 bra 	$L__BB1_1685;
$L__BB1_1692:
	setp.le.s32 	%p1488, %r1846, %r7351;
	@%p1488 bra 	$L__BB1_1721;
	sub.s32 	%r4573, %r1846, %r7351;
	add.s32 	%r955, %r7351, 1;
	and.b32  	%r4574, %r4573, 1;
	setp.eq.b32 	%p1489, %r4574, 1;
	not.pred 	%p1490, %p1489;
	@%p1490 bra 	$L__BB1_1720;
	mul.wide.u32 	%rd3636, %r7351, 8;
	add.s64 	%rd3637, %rd32, %rd3636;
	ld.local.f64 	%fd849, [%rd3637];
	fma.rn.f64 	%fd4901, %fd849, 0d3FF71547652B82FE, 0d4338000000000000;
	{
	.reg .b32 %temp; 
	mov.b64 	{%r956, %temp}, %fd4901;
	}
	mov.f64 	%fd4902, 0dC338000000000000;
	add.rn.f64 	%fd4903, %fd4901, %fd4902;
	fma.rn.f64 	%fd4904, %fd4903, 0dBFE62E42FEFA39EF, %fd849;
	fma.rn.f64 	%fd4905, %fd4903, 0dBC7ABC9E3B39803F, %fd4904;
	fma.rn.f64 	%fd4906, %fd4905, 0d3E5ADE1569CE2BDF, 0d3E928AF3FCA213EA;
	fma.rn.f64 	%fd4907, %fd4906, %fd4905, 0d3EC71DEE62401315;
	fma.rn.f64 	%fd4908, %fd4907, %fd4905, 0d3EFA01997C89EB71;
	fma.rn.f64 	%fd4909, %fd4908, %fd4905, 0d3F2A01A014761F65;
	fma.rn.f64 	%fd4910, %fd4909, %fd4905, 0d3F56C16C1852B7AF;
	fma.rn.f64 	%fd4911, %fd4910, %fd4905, 0d3F81111111122322;
	fma.rn.f64 	%fd4912, %fd4911, %fd4905, 0d3FA55555555502A1;
	fma.rn.f64 	%fd4913, %fd4912, %fd4905, 0d3FC5555555555511;
	fma.rn.f64 	%fd4914, %fd4913, %fd4905, 0d3FE000000000000B;
	fma.rn.f64 	%fd4915, %fd4914, %fd4905, 0d3FF0000000000000;
	fma.rn.f64 	%fd4916, %fd4915, %fd4905, 0d3FF0000000000000;
	{
	.reg .b32 %temp; 
	mov.b64 	{%r957, %temp}, %fd4916;
	}
	{
	.reg .b32 %temp; 
	mov.b64 	{%temp, %r958}, %fd4916;
	}
	shl.b32 	%r4575, %r956, 20;
	add.s32 	%r4576, %r4575, %r958;
	mov.b64 	%fd7823, {%r957, %r4576};
	{
	.reg .b32 %temp; 
	mov.b64 	{%temp, %r4577}, %fd849;
	}
	mov.b32 	%f181, %r4577;
	abs.f32 	%f65, %f181;
	setp.lt.f32 	%p1491, %f65, 0f4086232B;
	@%p1491 bra 	$L__BB1_1697;
	setp.lt.f64 	%p1492, %fd849, 0d0000000000000000;
	add.f64 	%fd4917, %fd849, 0d7FF0000000000000;
	selp.f64 	%fd7823, 0d0000000000000000, %fd4917, %p1492;
	setp.geu.f32 	%p1493, %f65, 0f40874800;
	@%p1493 bra 	$L__BB1_1697;
	shr.u32 	%r4578, %r956, 31;
	add.s32 	%r4579, %r956, %r4578;
	shr.s32 	%r4580, %r4579, 1;
	shl.b32 	%r4581, %r4580, 20;
	add.s32 	%r4582, %r958, %r4581;
	mov.b64 	%fd4918, {%r957, %r4582};
	sub.s32 	%r4583, %r956, %r4580;
	shl.b32 	%r4584, %r4583, 20;
	add.s32 	%r4585, %r4584, 1072693248;
	mov.b32 	%r4586, 0;
	mov.b64 	%fd4919, {%r4586, %r4585};
	mul.f64 	%fd7823, %fd4919, %fd4918;
$L__BB1_1697:
	add.f64 	%fd4920, %fd7823, 0d3FF0000000000000;
	rcp.rn.f64 	%fd4921, %fd4920;
	mul.wide.u32 	%rd3638, %r7351, 8;
	add.s64 	%rd3639, %rd15, %rd3638;
	mov.f64 	%fd4922, 0d3FF0000000000000;
	sub.f64 	%fd4923, %fd4922, %fd4921;
	add.s64 	%rd3640, %rd16, %rd3638;
	min.f64 	%fd4924, %fd4921, 0d3FF0000000000000;
	max.f64 	%fd4925, %fd4924, 0d37A16C262777579C;
	st.local.f64 	[%rd3639], %fd4925;
	min.f64 	%fd4926, %fd4923, 0d3FF0000000000000;
	max.f64 	%fd4927, %fd4926, 0d37A16C262777579C;
	st.local.f64 	[%rd3640], %fd4927;
	mov.u32 	%r7351, %r955;
	bra.uni 	$L__BB1_1720;
$L__BB1_1698:
	setp.lt.s32 	%p1567, %r1846, 4;
	mov.b32 	%r7341, 0;
	@%p1567 bra 	$L__BB1_1706;
	add.s32 	%r931, %r1846, -4;
	setp.lt.u32 	%p1568, %r931, 12;
	mov.b32 	%r7342, 0;
	@%p1568 bra 	$L__BB1_1702;
	mov.b32 	%r7342, 0;
	mov.u32 	%r7343, %r7342;
$L__BB1_1701:
	mul.wide.u32 	%rd3704, %r7342, 8;
	add.s64 	%rd3705, %rd32, %rd3704;
	ld.local.v2.f64 	{%fd5416, %fd5417}, [%rd3705];
	ld.local.v2.f64 	{%fd5418, %fd5419}, [%rd3705+16];
	add.s64 	%rd3706, %rd33, %rd3704;
	st.local.v2.f64 	[%rd3706], {%fd5416, %fd5417};
	st.local.v2.f64 	[%rd3706+16], {%fd5418, %fd5419};
	add.s64 	%rd3707, %rd34, %rd3704;
	mov.f64 	%fd5420, 0d0000000000000000;
	st.local.v2.f64 	[%rd3707], {%fd5420, %fd5420};
	st.local.v2.f64 	[%rd3707+16], {%fd5420, %fd5420};
	ld.local.v2.f64 	{%fd5421, %fd5422}, [%rd3705+32];
	ld.local.v2.f64 	{%fd5423, %fd5424}, [%rd3705+48];
	st.local.v2.f64 	[%rd3706+32], {%fd5421, %fd5422};
	st.local.v2.f64 	[%rd3706+48], {%fd5423, %fd5424};
	st.local.v2.f64 	[%rd3707+32], {%fd5420, %fd5420};
	st.local.v2.f64 	[%rd3707+48], {%fd5420, %fd5420};
	ld.local.v2.f64 	{%fd5425, %fd5426}, [%rd3705+64];
	ld.local.v2.f64 	{%fd5427, %fd5428}, [%rd3705+80];
	st.local.v2.f64 	[%rd3706+64], {%fd5425, %fd5426};
	st.local.v2.f64 	[%rd3706+80], {%fd5427, %fd5428};
	st.local.v2.f64 	[%rd3707+64], {%fd5420, %fd5420};
	st.local.v2.f64 	[%rd3707+80], {%fd5420, %fd5420};
	ld.local.v2.f64 	{%fd5429, %fd5430}, [%rd3705+96];
	ld.local.v2.f64 	{%fd5431, %fd5432}, [%rd3705+112];
	st.local.v2.f64 	[%rd3706+96], {%fd5429, %fd5430};
	st.local.v2.f64 	[%rd3706+112], {%fd5431, %fd5432};
	st.local.v2.f64 	[%rd3707+96], {%fd5420, %fd5420};
	st.local.v2.f64 	[%rd3707+112], {%fd5420, %fd5420};
	add.s32 	%r7342, %r7342, 16;
	add.s32 	%r7343, %r7343, 4;
	shr.u32 	%r4800, %r931, 2;
	add.s32 	%r4801, %r4800, 1;
	and.b32  	%r4802, %r4801, 2147483644;
	setp.eq.s32 	%p1569, %r7343, %r4802;
	@%p1569 bra 	$L__BB1_1702;
	bra.uni 	$L__BB1_1701;
$L__BB1_1702:
	add.s32 	%r4803, %r1846, -4;
	shr.u32 	%r4804, %r4803, 2;
	add.s32 	%r4805, %r4804, 1;
	and.b32  	%r934, %r4805, 3;
	setp.eq.s32 	%p1570, %r934, 0;
	mov.u32 	%r7341, %r7342;
	@%p1570 bra 	$L__BB1_1706;
	setp.eq.s32 	%p1571, %r934, 1;
	mul.wide.u32 	%rd3708, %r7342, 8;
	add.s64 	%rd973, %rd32, %rd3708;
	ld.local.v2.f64 	{%fd5433, %fd5434}, [%rd973];
	ld.local.v2.f64 	{%fd5435, %fd5436}, [%rd973+16];
	add.s64 	%rd974, %rd33, %rd3708;
	st.local.v2.f64 	[%rd974], {%fd5433, %fd5434};
	st.local.v2.f64 	[%rd974+16], {%fd5435, %fd5436};
	add.s64 	%rd975, %rd34, %rd3708;
	mov.f64 	%fd5437, 0d0000000000000000;
	st.local.v2.f64 	[%rd975], {%fd5437, %fd5437};
	st.local.v2.f64 	[%rd975+16], {%fd5437, %fd5437};
	add.s32 	%r7341, %r7342, 4;
	@%p1571 bra 	$L__BB1_1706;
	setp.eq.s32 	%p1572, %r934, 2;
	ld.local.v2.f64 	{%fd5438, %fd5439}, [%rd973+32];
	ld.local.v2.f64 	{%fd5440, %fd5441}, [%rd973+48];
	st.local.v2.f64 	[%rd974+32], {%fd5438, %fd5439};
	st.local.v2.f64 	[%rd974+48], {%fd5440, %fd5441};
	mov.f64 	%fd5442, 0d0000000000000000;
	st.local.v2.f64 	[%rd975+32], {%fd5442, %fd5442};
	st.local.v2.f64 	[%rd975+48], {%fd5442, %fd5442};
	add.s32 	%r7341, %r7342, 8;
	@%p1572 bra 	$L__BB1_1706;
	ld.local.v2.f64 	{%fd5443, %fd5444}, [%rd973+64];
	ld.local.v2.f64 	{%fd5445, %fd5446}, [%rd973+80];
	st.local.v2.f64 	[%rd974+64], {%fd5443, %fd5444};
	st.local.v2.f64 	[%rd974+80], {%fd5445, %fd5446};
	mov.f64 	%fd5447, 0d0000000000000000;
	st.local.v2.f64 	[%rd975+64], {%fd5447, %fd5447};
	st.local.v2.f64 	[%rd975+80], {%fd5447, %fd5447};
	add.s32 	%r7341, %r7342, 12;
$L__BB1_1706:
	setp.ge.s32 	%p1573, %r7341, %r1846;
	@%p1573 bra 	$L__BB1_1820;
	sub.s32 	%r939, %r1846, %r7341;
	and.b32  	%r940, %r939, 15;
	sub.s32 	%r4806, %r7341, %r1846;
	setp.gt.u32 	%p1574, %r4806, -16;
	@%p1574 bra 	$L__BB1_1710;
	and.b32  	%r941, %r939, -16;
	mov.b32 	%r7345, 0;
$L__BB1_1709:
	.pragma "nounroll";
	mul.wide.u32 	%rd3709, %r7341, 8;
	add.s64 	%rd3710, %rd32, %rd3709;
	ld.local.f64 	%fd5448, [%rd3710];
	add.s64 	%rd3711, %rd33, %rd3709;
	st.local.f64 	[%rd3711], %fd5448;
	add.s64 	%rd3712, %rd34, %rd3709;
	mov.b64 	%rd3713, 0;
	st.local.u64 	[%rd3712], %rd3713;
	ld.local.f64 	%fd5449, [%rd3710+8];
	st.local.f64 	[%rd3711+8], %fd5449;
	st.local.u64 	[%rd3712+8], %rd3713;
	ld.local.f64 	%fd5450, [%rd3710+16];
	st.local.f64 	[%rd3711+16], %fd5450;
	st.local.u64 	[%rd3712+16], %rd3713;
	ld.local.f64 	%fd5451, [%rd3710+24];
	st.local.f64 	[%rd3711+24], %fd5451;
	st.local.u64 	[%rd3712+24], %rd3713;
	ld.local.f64 	%fd5452, [%rd3710+32];
	st.local.f64 	[%rd3711+32], %fd5452;
	st.local.u64 	[%rd3712+32], %rd3713;
	ld.local.f64 	%fd5453, [%rd3710+40];
	st.local.f64 	[%rd3711+40], %fd5453;
	st.local.u64 	[%rd3712+40], %rd3713;
	ld.local.f64 	%fd5454, [%rd3710+48];
	st.local.f64 	[%rd3711+48], %fd5454;
	st.local.u64 	[%rd3712+48], %rd3713;
	ld.local.f64 	%fd5455, [%rd3710+56];
	st.local.f64 	[%rd3711+56], %fd5455;
	st.local.u64 	[%rd3712+56], %rd3713;
	ld.local.f64 	%fd5456, [%rd3710+64];
	st.local.f64 	[%rd3711+64], %fd5456;
	st.local.u64 	[%rd3712+64], %rd3713;
	ld.local.f64 	%fd5457, [%rd3710+72];
	st.local.f64 	[%rd3711+72], %fd5457;
	st.local.u64 	[%rd3712+72], %rd3713;
	ld.local.f64 	%fd5458, [%rd3710+80];
	st.local.f64 	[%rd3711+80], %fd5458;
	st.local.u64 	[%rd3712+80], %rd3713;
	ld.local.f64 	%fd5459, [%rd3710+88];
	st.local.f64 	[%rd3711+88], %fd5459;
	st.local.u64 	[%rd3712+88], %rd3713;
	ld.local.f64 	%fd5460, [%rd3710+96];
	st.local.f64 	[%rd3711+96], %fd5460;
	st.local.u64 	[%rd3712+96], %rd3713;
	ld.local.f64 	%fd5461, [%rd3710+104];
	st.local.f64 	[%rd3711+104], %fd5461;
	st.local.u64 	[%rd3712+104], %rd3713;
	ld.local.f64 	%fd5462, [%rd3710+112];
	st.local.f64 	[%rd3711+112], %fd5462;
	st.local.u64 	[%rd3712+112], %rd3713;
	ld.local.f64 	%fd5463, [%rd3710+120];
	st.local.f64 	[%rd3711+120], %fd5463;
	st.local.u64 	[%rd3712+120], %rd3713;
	add.s32 	%r7341, %r7341, 16;
	add.s32 	%r7345, %r7345, 16;
	setp.eq.s32 	%p1575, %r7345, %r941;
	@%p1575 bra 	$L__BB1_1710;
	bra.uni 	$L__BB1_1709;
$L__BB1_1710:
	setp.eq.s32 	%p1576, %r940, 0;
	@%p1576 bra 	$L__BB1_1820;
	and.b32  	%r1082, %r939, 7;
	setp.lt.u32 	%p1577, %r940, 8;
	@%p1577 bra 	$L__BB1_1713;
	mul.wide.u32 	%rd3714, %r7341, 8;
	add.s64 	%rd3715, %rd32, %rd3714;
	ld.local.f64 	%fd5464, [%rd3715];
	add.s64 	%rd3716, %rd33, %rd3714;
	st.local.f64 	[%rd3716], %fd5464;
	add.s64 	%rd3717, %rd34, %rd3714;
	mov.b64 	%rd3718, 0;
	st.local.u64 	[%rd3717], %rd3718;
	ld.local.f64 	%fd5465, [%rd3715+8];
	st.local.f64 	[%rd3716+8], %fd5465;
	st.local.u64 	[%rd3717+8], %rd3718;
	ld.local.f64 	%fd5466, [%rd3715+16];
	st.local.f64 	[%rd3716+16], %fd5466;
	st.local.u64 	[%rd3717+16], %rd3718;
	ld.local.f64 	%fd5467, [%rd3715+24];
	st.local.f64 	[%rd3716+24], %fd5467;
	st.local.u64 	[%rd3717+24], %rd3718;
	ld.local.f64 	%fd5468, [%rd3715+32];
	st.local.f64 	[%rd3716+32], %fd5468;
	st.local.u64 	[%rd3717+32], %rd3718;
	ld.local.f64 	%fd5469, [%rd3715+40];
	st.local.f64 	[%rd3716+40], %fd5469;
	st.local.u64 	[%rd3717+40], %rd3718;
	ld.local.f64 	%fd5470, [%rd3715+48];
	st.local.f64 	[%rd3716+48], %fd5470;
	st.local.u64 	[%rd3717+48], %rd3718;
	ld.local.f64 	%fd5471, [%rd3715+56];
	st.local.f64 	[%rd3716+56], %fd5471;
	st.local.u64 	[%rd3717+56], %rd3718;
	add.s32 	%r7341, %r7341, 8;
$L__BB1_1713:
	setp.eq.s32 	%p1578, %r1082, 0;
	@%p1578 bra 	$L__BB1_1820;
	and.b32  	%r1085, %r939, 3;
	setp.lt.u32 	%p1579, %r1082, 4;
	@%p1579 bra 	$L__BB1_1716;
	mul.wide.u32 	%rd3719, %r7341, 8;
	add.s64 	%rd3720, %rd32, %rd3719;
	ld.local.f64 	%fd5472, [%rd3720];
	add.s64 	%rd3721, %rd33, %rd3719;
	st.local.f64 	[%rd3721], %fd5472;
	add.s64 	%rd3722, %rd34, %rd3719;
	mov.b64 	%rd3723, 0;
	st.local.u64 	[%rd3722], %rd3723;
	ld.local.f64 	%fd5473, [%rd3720+8];
	st.local.f64 	[%rd3721+8], %fd5473;
	st.local.u64 	[%rd3722+8], %rd3723;
	ld.local.f64 	%fd5474, [%rd3720+16];
	st.local.f64 	[%rd3721+16], %fd5474;
	st.local.u64 	[%rd3722+16], %rd3723;
	ld.local.f64 	%fd5475, [%rd3720+24];
	st.local.f64 	[%rd3721+24], %fd5475;
	st.local.u64 	[%rd3722+24], %rd3723;
	add.s32 	%r7341, %r7341, 4;
$L__BB1_1716:
	setp.eq.s32 	%p1580, %r1085, 0;
	@%p1580 bra 	$L__BB1_1820;
	mul.wide.u32 	%rd3724, %r7341, 8;
	add.s64 	%rd986, %rd32, %rd3724;
	ld.local.f64 	%fd5476, [%rd986];
	add.s64 	%rd987, %rd33, %rd3724;
	st.local.f64 	[%rd987], %fd5476;
	add.s64 	%rd988, %rd34, %rd3724;
	mov.b64 	%rd3725, 0;
	st.local.u64 	[%rd988], %rd3725;
	setp.eq.s32 	%p1581, %r1085, 1;
	@%p1581 bra 	$L__BB1_1820;
	ld.local.f64 	%fd5477, [%rd986+8];
	st.local.f64 	[%rd987+8], %fd5477;
	mov.b64 	%rd3726, 0;
	st.local.u64 	[%rd988+8], %rd3726;
	setp.eq.s32 	%p1582, %r1085, 2;
	@%p1582 bra 	$L__BB1_1820;
	ld.local.f64 	%fd5478, [%rd986+16];
	st.local.f64 	[%rd987+16], %fd5478;
	mov.b64 	%rd3727, 0;
	st.local.u64 	[%rd988+16], %rd3727;
	bra.uni 	$L__BB1_1820;
$L__BB1_1720:
	setp.eq.s32 	%p1494, %r1846, %r955;
	@%p1494 bra 	$L__BB1_1721;
	bra.uni 	$L__BB1_1774;
$L__BB1_1721:
	@%p1474 bra 	$L__BB1_1750;
	and.b32  	%r968, %r928, 3;
	setp.lt.u32 	%p1503, %r928, 4;
	mov.b32 	%r7353, 0;
	@%p1503 bra 	$L__BB1_1737;
	and.b32  	%r7353, %r928, 2147483644;
	mov.b32 	%r7352, 0;
$L__BB1_1724:
	mul.wide.u32 	%rd3643, %r7352, 8;
	add.s64 	%rd980, %rd14, %rd3643;
	ld.local.f64 	%fd874, [%rd980];
	neg.f64 	%fd4982, %fd874;
	fma.rn.f64 	%fd4983, %fd874, 0dBFF71547652B82FE, 0d4338000000000000;
	{
	.reg .b32 %temp; 
	mov.b64 	{%r979, %temp}, %fd4983;
	}
	mov.f64 	%fd4984, 0dC338000000000000;
	add.rn.f64 	%fd4985, %fd4983, %fd4984;
	fma.rn.f64 	%fd4986, %fd4985, 0dBFE62E42FEFA39EF, %fd4982;
	fma.rn.f64 	%fd4987, %fd4985, 0dBC7ABC9E3B39803F, %fd4986;
	fma.rn.f64 	%fd4988, %fd4987, 0d3E5ADE1569CE2BDF, 0d3E928AF3FCA213EA;
	fma.rn.f64 	%fd4989, %fd4988, %fd4987, 0d3EC71DEE62401315;
	fma.rn.f64 	%fd4990, %fd4989, %fd4987, 0d3EFA01997C89EB71;
	fma.rn.f64 	%fd4991, %fd4990, %fd4987, 0d3F2A01A014761F65;
	fma.rn.f64 	%fd4992, %fd4991, %fd4987, 0d3F56C16C1852B7AF;
	fma.rn.f64 	%fd4993, %fd4992, %fd4987, 0d3F81111111122322;
	fma.rn.f64 	%fd4994, %fd4993, %fd4987, 0d3FA55555555502A1;
	fma.rn.f64 	%fd4995, %fd4994, %fd4987, 0d3FC5555555555511;
	fma.rn.f64 	%fd4996, %fd4995, %fd4987, 0d3FE000000000000B;
	fma.rn.f64 	%fd4997, %fd4996, %fd4987, 0d3FF0000000000000;
	fma.rn.f64 	%fd4998, %fd4997, %fd4987, 0d3FF0000000000000;
	{
	.reg .b32 %temp; 
	mov.b64 	{%r980, %temp}, %fd4998;
	}
	{
	.reg .b32 %temp; 
	mov.b64 	{%temp, %r981}, %fd4998;
	}
	shl.b32 	%r4613, %r979, 20;
	add.s32 	%r4614, %r4613, %r981;
	mov.b64 	%fd7828, {%r980, %r4614};
	{
	.reg .b32 %temp; 
	mov.b64 	{%temp, %r4615}, %fd4982;
	}
	mov.b32 	%f184, %r4615;
	abs.f32 	%f70, %f184;
	setp.lt.f32 	%p1504, %f70, 0f4086232B;
	@%p1504 bra 	$L__BB1_1727;
	setp.gt.f64 	%p1505, %fd874, 0d0000000000000000;
	mov.f64 	%fd4999, 0d7FF0000000000000;
	sub.f64 	%fd5000, %fd4999, %fd874;
	selp.f64 	%fd7828, 0d0000000000000000, %fd5000, %p1505;
	setp.geu.f32 	%p1506, %f70, 0f40874800;
	@%p1506 bra 	$L__BB1_1727;
	shr.u32 	%r4616, %r979, 31;
	add.s32 	%r4617, %r979, %r4616;
	shr.s32 	%r4618, %r4617, 1;
	shl.b32 	%r4619, %r4618, 20;
	add.s32 	%r4620, %r981, %r4619;
	mov.b64 	%fd5001, {%r980, %r4620};
	sub.s32 	%r4621, %r979, %r4618;
	shl.b32 	%r4622, %r4621, 20;
	add.s32 	%r4623, %r4622, 1072693248;
	mov.b32 	%r4624, 0;
	mov.b64 	%fd5002, {%r4624, %r4623};
	mul.f64 	%fd7828, %fd5002, %fd5001;
$L__BB1_1727:
	mul.wide.u32 	%rd3644, %r7352, 8;
	add.s64 	%rd981, %rd17, %rd3644;
	st.local.f64 	[%rd981], %fd7828;
	ld.local.f64 	%fd879, [%rd980+8];
	neg.f64 	%fd5003, %fd879;
	fma.rn.f64 	%fd5004, %fd879, 0dBFF71547652B82FE, 0d4338000000000000;
	{
	.reg .b32 %temp; 
	mov.b64 	{%r982, %temp}, %fd5004;
	}
	mov.f64 	%fd5005, 0dC338000000000000;
	add.rn.f64 	%fd5006, %fd5004, %fd5005;
	fma.rn.f64 	%fd5007, %fd5006, 0dBFE62E42FEFA39EF, %fd5003;
	fma.rn.f64 	%fd5008, %fd5006, 0dBC7ABC9E3B39803F, %fd5007;
	fma.rn.f64 	%fd5009, %fd5008, 0d3E5ADE1569CE2BDF, 0d3E928AF3FCA213EA;
	fma.rn.f64 	%fd5010, %fd5009, %fd5008, 0d3EC71DEE62401315;
	fma.rn.f64 	%fd5011, %fd5010, %fd5008, 0d3EFA01997C89EB71;
	fma.rn.f64 	%fd5012, %fd5011, %fd5008, 0d3F2A01A014761F65;
	fma.rn.f64 	%fd5013, %fd5012, %fd5008, 0d3F56C16C1852B7AF;
	fma.rn.f64 	%fd5014, %fd5013, %fd5008, 0d3F81111111122322;
	fma.rn.f64 	%fd5015, %fd5014, %fd5008, 0d3FA55555555502A1;
	fma.rn.f64 	%fd5016, %fd5015, %fd5008, 0d3FC5555555555511;
	fma.rn.f64 	%fd5017, %fd5016, %fd5008, 0d3FE000000000000B;
	fma.rn.f64 	%fd5018, %fd5017, %fd5008, 0d3FF0000000000000;
	fma.rn.f64 	%fd5019, %fd5018, %fd5008, 0d3FF0000000000000;
	{
	.reg .b32 %temp; 
	mov.b64 	{%r983, %temp}, %fd5019;
	}
	{
	.reg .b32 %temp; 
	mov.b64 	{%temp, %r984}, %fd5019;
	}
	shl.b32 	%r4625, %r982, 20;
	add.s32 	%r4626, %r4625, %r984;
	mov.b64 	%fd7829, {%r983, %r4626};
	{
	.reg .b32 %temp; 
	mov.b64 	{%temp, %r4627}, %fd5003;
	}
	mov.b32 	%f185, %r4627;
	abs.f32 	%f71, %f185;
	setp.lt.f32 	%p1507, %f71, 0f4086232B;
	@%p1507 bra 	$L__BB1_1730;
	setp.gt.f64 	%p1508, %fd879, 0d0000000000000000;
	mov.f64 	%fd5020, 0d7FF0000000000000;
	sub.f64 	%fd5021, %fd5020, %fd879;
	selp.f64 	%fd7829, 0d0000000000000000, %fd5021, %p1508;
	setp.geu.f32 	%p1509, %f71, 0f40874800;
	@%p1509 bra 	$L__BB1_1730;
	shr.u32 	%r4628, %r982, 31;
	add.s32 	%r4629, %r982, %r4628;
	shr.s32 	%r4630, %r4629, 1;
	shl.b32 	%r4631, %r4630, 20;
	add.s32 	%r4632, %r984, %r4631;
	mov.b64 	%fd5022, {%r983, %r4632};
	sub.s32 	%r4633, %r982, %r4630;
	shl.b32 	%r4634, %r4633, 20;
	add.s32 	%r4635, %r4634, 1072693248;
	mov.b32 	%r4636, 0;
	mov.b64 	%fd5023, {%r4636, %r4635};
	mul.f64 	%fd7829, %fd5023, %fd5022;
$L__BB1_1730:
	st.local.f64 	[%rd981+8], %fd7829;
	ld.local.f64 	%fd884, [%rd980+16];
	neg.f64 	%fd5024, %fd884;
	fma.rn.f64 	%fd5025, %fd884, 0dBFF71547652B82FE, 0d4338000000000000;
	{
	.reg .b32 %temp; 
	mov.b64 	{%r985, %temp}, %fd5025;
	}
	mov.f64 	%fd5026, 0dC338000000000000;
	add.rn.f64 	%fd5027, %fd5025, %fd5026;
	fma.rn.f64 	%fd5028, %fd5027, 0dBFE62E42FEFA39EF, %fd5024;
	fma.rn.f64 	%fd5029, %fd5027, 0dBC7ABC9E3B39803F, %fd5028;
	fma.rn.f64 	%fd5030, %fd5029, 0d3E5ADE1569CE2BDF, 0d3E928AF3FCA213EA;
	fma.rn.f64 	%fd5031, %fd5030, %fd5029, 0d3EC71DEE62401315;
	fma.rn.f64 	%fd5032, %fd5031, %fd5029, 0d3EFA01997C89EB71;
	fma.rn.f64 	%fd5033, %fd5032, %fd5029, 0d3F2A01A014761F65;
	fma.rn.f64 	%fd5034, %fd5033, %fd5029, 0d3F56C16C1852B7AF;
	fma.rn.f64 	%fd5035, %fd5034, %fd5029, 0d3F81111111122322;
	fma.rn.f64 	%fd5036, %fd5035, %fd5029, 0d3FA55555555502A1;
	fma.rn.f64 	%fd5037, %fd5036, %fd5029, 0d3FC5555555555511;
	fma.rn.f64 	%fd5038, %fd5037, %fd5029, 0d3FE000000000000B;
	fma.rn.f64 	%fd5039, %fd5038, %fd5029, 0d3FF0000000000000;
	fma.rn.f64 	%fd5040, %fd5039, %fd5029, 0d3FF0000000000000;
	{
	.reg .b32 %temp; 
	mov.b64 	{%r986, %temp}, %fd5040;
	}
	{
	.reg .b32 %temp; 
	mov.b64 	{%temp, %r987}, %fd5040;
	}
	shl.b32 	%r4637, %r985, 20;
	add.s32 	%r4638, %r4637, %r987;
	mov.b64 	%fd7830, {%r986, %r4638};
	{
	.reg .b32 %temp; 
	mov.b64 	{%temp, %r4639}, %fd5024;
	}
	mov.b32 	%f186, %r4639;
	abs.f32 	%f72, %f186;
	setp.lt.f32 	%p1510, %f72, 0f4086232B;
	@%p1510 bra 	$L__BB1_1733;
	setp.gt.f64 	%p1511, %fd884, 0d0000000000000000;
	mov.f64 	%fd5041, 0d7FF0000000000000;
	sub.f64 	%fd5042, %fd5041, %fd884;
	selp.f64 	%fd7830, 0d0000000000000000, %fd5042, %p1511;
	setp.geu.f32 	%p1512, %f72, 0f40874800;
	@%p1512 bra 	$L__BB1_1733;
	shr.u32 	%r4640, %r985, 31;
	add.s32 	%r4641, %r985, %r4640;
	shr.s32 	%r4642, %r4641, 1;
	shl.b32 	%r4643, %r4642, 20;
	add.s32 	%r4644, %r987, %r4643;
	mov.b64 	%fd5043, {%r986, %r4644};
	sub.s32 	%r4645, %r985, %r4642;
	shl.b32 	%r4646, %r4645, 20;
	add.s32 	%r4647, %r4646, 1072693248;
	mov.b32 	%r4648, 0;
	mov.b64 	%fd5044, {%r4648, %r4647};
	mul.f64 	%fd7830, %fd5044, %fd5043;
$L__BB1_1733:
	st.local.f64 	[%rd981+16], %fd7830;
	ld.local.f64 	%fd889, [%rd980+24];
	neg.f64 	%fd5045, %fd889;
	fma.rn.f64 	%fd5046, %fd889, 0dBFF71547652B82FE, 0d4338000000000000;
	{
	.reg .b32 %temp; 
	mov.b64 	{%r988, %temp}, %fd5046;
	}
	mov.f64 	%fd5047, 0dC338000000000000;
	add.rn.f64 	%fd5048, %fd5046, %fd5047;
	fma.rn.f64 	%fd5049, %fd5048, 0dBFE62E42FEFA39EF, %fd5045;
	fma.rn.f64 	%fd5050, %fd5048, 0dBC7ABC9E3B39803F, %fd5049;
	fma.rn.f64 	%fd5051, %fd5050, 0d3E5ADE1569CE2BDF, 0d3E928AF3FCA213EA;
	fma.rn.f64 	%fd5052, %fd5051, %fd5050, 0d3EC71DEE62401315;
	fma.rn.f64 	%fd5053, %fd5052, %fd5050, 0d3EFA01997C89EB71;
	fma.rn.f64 	%fd5054, %fd5053, %fd5050, 0d3F2A01A014761F65;
	fma.rn.f64 	%fd5055, %fd5054, %fd5050, 0d3F56C16C1852B7AF;
	fma.rn.f64 	%fd5056, %fd5055, %fd5050, 0d3F81111111122322;
	fma.rn.f64 	%fd5057, %fd5056, %fd5050, 0d3FA55555555502A1;
	fma.rn.f64 	%fd5058, %fd5057, %fd5050, 0d3FC5555555555511;
	fma.rn.f64 	%fd5059, %fd5058, %fd5050, 0d3FE000000000000B;
	fma.rn.f64 	%fd5060, %fd5059, %fd5050, 0d3FF0000000000000;
	fma.rn.f64 	%fd5061, %fd5060, %fd5050, 0d3FF0000000000000;
	{
	.reg .b32 %temp; 
	mov.b64 	{%r989, %temp}, %fd5061;
	}
	{
	.reg .b32 %temp; 
	mov.b64 	{%temp, %r990}, %fd5061;
	}
	shl.b32 	%r4649, %r988, 20;
	add.s32 	%r4650, %r4649, %r990;
	mov.b64 	%fd7831, {%r989, %r4650};
	{
	.reg .b32 %temp; 
	mov.b64 	{%temp, %r4651}, %fd5045;
	}
	mov.b32 	%f187, %r4651;
	abs.f32 	%f73, %f187;
	setp.lt.f32 	%p1513, %f73, 0f4086232B;
	@%p1513 bra 	$L__BB1_1736;
	setp.gt.f64 	%p1514, %fd889, 0d0000000000000000;
	mov.f64 	%fd5062, 0d7FF0000000000000;
	sub.f64 	%fd5063, %fd5062, %fd889;
	selp.f64 	%fd7831, 0d0000000000000000, %fd5063, %p1514;
	setp.geu.f32 	%p1515, %f73, 0f40874800;
	@%p1515 bra 	$L__BB1_1736;
	shr.u32 	%r4652, %r988, 31;
	add.s32 	%r4653, %r988, %r4652;
	shr.s32 	%r4654, %r4653, 1;
	shl.b32 	%r4655, %r4654, 20;
	add.s32 	%r4656, %r990, %r4655;
	mov.b64 	%fd5064, {%r989, %r4656};
	sub.s32 	%r4657, %r988, %r4654;
	shl.b32 	%r4658, %r4657, 20;
	add.s32 	%r4659, %r4658, 1072693248;
	mov.b32 	%r4660, 0;
	mov.b64 	%fd5065, {%r4660, %r4659};
	mul.f64 	%fd7831, %fd5065, %fd5064;
$L__BB1_1736:
	st.local.f64 	[%rd981+24], %fd7831;
	add.s32 	%r7352, %r7352, 4;
	setp.ne.s32 	%p1516, %r7352, %r7353;
	@%p1516 bra 	$L__BB1_1724;
$L__BB1_1737:
	setp.eq.s32 	%p1517, %r968, 0;
	@%p1517 bra 	$L__BB1_1750;
	mul.wide.u32 	%rd3645, %r7353, 8;
	add.s64 	%rd982, %rd14, %rd3645;
	ld.local.f64 	%fd894, [%rd982];
	neg.f64 	%fd5066, %fd894;
	fma.rn.f64 	%fd5067, %fd894, 0dBFF71547652B82FE, 0d4338000000000000;
	{
	.reg .b32 %temp; 
	mov.b64 	{%r993, %temp}, %fd5067;
	}
	mov.f64 	%fd5068, 0dC338000000000000;
	add.rn.f64 	%fd5069, %fd5067, %fd5068;
	fma.rn.f64 	%fd5070, %fd5069, 0dBFE62E42FEFA39EF, %fd5066;
	fma.rn.f64 	%fd5071, %fd5069, 0dBC7ABC9E3B39803F, %fd5070;
	fma.rn.f64 	%fd5072, %fd5071, 0d3E5ADE1569CE2BDF, 0d3E928AF3FCA213EA;
	fma.rn.f64 	%fd5073, %fd5072, %fd5071, 0d3EC71DEE62401315;
	fma.rn.f64 	%fd5074, %fd5073, %fd5071, 0d3EFA01997C89EB71;
	fma.rn.f64 	%fd5075, %fd5074, %fd5071, 0d3F2A01A014761F65;
	fma.rn.f64 	%fd5076, %fd5075, %fd5071, 0d3F56C16C1852B7AF;
	fma.rn.f64 	%fd5077, %fd5076, %fd5071, 0d3F81111111122322;
	fma.rn.f64 	%fd5078, %fd5077, %fd5071, 0d3FA55555555502A1;
	fma.rn.f64 	%fd5079, %fd5078, %fd5071, 0d3FC5555555555511;
	fma.rn.f64 	%fd5080, %fd5079, %fd5071, 0d3FE000000000000B;
	fma.rn.f64 	%fd5081, %fd5080, %fd5071, 0d3FF0000000000000;
	fma.rn.f64 	%fd5082, %fd5081, %fd5071, 0d3FF0000000000000;
	{
	.reg .b32 %temp; 
	mov.b64 	{%r994, %temp}, %fd5082;
	}
	{
	.reg .b32 %temp; 
	mov.b64 	{%temp, %r995}, %fd5082;
	}
	shl.b32 	%r4661, %r993, 20;
	add.s32 	%r4662, %r4661, %r995;
	mov.b64 	%fd7832, {%r994, %r4662};
	{
	.reg .b32 %temp; 
	mov.b64 	{%temp, %r4663}, %fd5066;
	}
	mov.b32 	%f188, %r4663;
	abs.f32 	%f74, %f188;
	setp.lt.f32 	%p1518, %f74, 0f4086232B;
	@%p1518 bra 	$L__BB1_1741;
	setp.gt.f64 	%p1519, %fd894, 0d0000000000000000;
	mov.f64 	%fd5083, 0d7FF0000000000000;
	sub.f64 	%fd5084, %fd5083, %fd894;
	selp.f64 	%fd7832, 0d0000000000000000, %fd5084, %p1519;
	setp.geu.f32 	%p1520, %f74, 0f40874800;
	@%p1520 bra 	$L__BB1_1741;
	shr.u32 	%r4664, %r993, 31;
	add.s32 	%r4665, %r993, %r4664;
	shr.s32 	%r4666, %r4665, 1;
	shl.b32 	%r4667, %r4666, 20;
	add.s32 	%r4668, %r995, %r4667;
	mov.b64 	%fd5085, {%r994, %r4668};
	sub.s32 	%r4669, %r993, %r4666;
	shl.b32 	%r4670, %r4669, 20;
	add.s32 	%r4671, %r4670, 1072693248;
	mov.b32 	%r4672, 0;
	mov.b64 	%fd5086, {%r4672, %r4671};
	mul.f64 	%fd7832, %fd5086, %fd5085;
$L__BB1_1741:
	mul.wide.u32 	%rd3646, %r7353, 8;
	add.s64 	%rd983, %rd17, %rd3646;
	st.local.f64 	[%rd983], %fd7832;
	setp.eq.s32 	%p1521, %r968, 1;
	@%p1521 bra 	$L__BB1_1750;
	ld.local.f64 	%fd899, [%rd982+8];
	neg.f64 	%fd5087, %fd899;
	fma.rn.f64 	%fd5088, %fd899, 0dBFF71547652B82FE, 0d4338000000000000;
	{
	.reg .b32 %temp; 
	mov.b64 	{%r996, %temp}, %fd5088;
	}
	mov.f64 	%fd5089, 0dC338000000000000;
	add.rn.f64 	%fd5090, %fd5088, %fd5089;
	fma.rn.f64 	%fd5091, %fd5090, 0dBFE62E42FEFA39EF, %fd5087;
	fma.rn.f64 	%fd5092, %fd5090, 0dBC7ABC9E3B39803F, %fd5091;
	fma.rn.f64 	%fd5093, %fd5092, 0d3E5ADE1569CE2BDF, 0d3E928AF3FCA213EA;
	fma.rn.f64 	%fd5094, %fd5093, %fd5092, 0d3EC71DEE62401315;
	fma.rn.f64 	%fd5095, %fd5094, %fd5092, 0d3EFA01997C89EB71;
	fma.rn.f64 	%fd5096, %fd5095, %fd5092, 0d3F2A01A014761F65;
	fma.rn.f64 	%fd5097, %fd5096, %fd5092, 0d3F56C16C1852B7AF;
	fma.rn.f64 	%fd5098, %fd5097, %fd5092, 0d3F81111111122322;
	fma.rn.f64 	%fd5099, %fd5098, %fd5092, 0d3FA55555555502A1;
	fma.rn.f64 	%fd5100, %fd5099, %fd5092, 0d3FC5555555555511;
	fma.rn.f64 	%fd5101, %fd5100, %fd5092, 0d3FE000000000000B;
	fma.rn.f64 	%fd5102, %fd5101, %fd5092, 0d3FF0000000000000;
	fma.rn.f64 	%fd5103, %fd5102, %fd5092, 0d3FF0000000000000;
	{
	.reg .b32 %temp; 
	mov.b64 	{%r997, %temp}, %fd5103;
	}
	{
	.reg .b32 %temp; 
	mov.b64 	{%temp, %r998}, %fd5103;
	}
	shl.b32 	%r4673, %r996, 20;
	add.s32 	%r4674, %r4673, %r998;
	mov.b64 	%fd7833, {%r997, %r4674};
	{
	.reg .b32 %temp; 
	mov.b64 	{%temp, %r4675}, %fd5087;
	}
	mov.b32 	%f189, %r4675;
	abs.f32 	%f75, %f189;
	setp.lt.f32 	%p1522, %f75, 0f4086232B;
	@%p1522 bra 	$L__BB1_1745;
	setp.gt.f64 	%p1523, %fd899, 0d0000000000000000;
	mov.f64 	%fd5104, 0d7FF0000000000000;
	sub.f64 	%fd5105, %fd5104, %fd899;
	selp.f64 	%fd7833, 0d0000000000000000, %fd5105, %p1523;
	setp.geu.f32 	%p1524, %f75, 0f40874800;
	@%p1524 bra 	$L__BB1_1745;
	shr.u32 	%r4676, %r996, 31;
	add.s32 	%r4677, %r996, %r4676;
	shr.s32 	%r4678, %r4677, 1;
	shl.b32 	%r4679, %r4678, 20;
	add.s32 	%r4680, %r998, %r4679;
	mov.b64 	%fd5106, {%r997, %r4680};
	sub.s32 	%r4681, %r996, %r4678;
	shl.b32 	%r4682, %r4681, 20;
	add.s32 	%r4683, %r4682, 1072693248;
	mov.b32 	%r4684, 0;
	mov.b64 	%fd5107, {%r4684, %r4683};
	mul.f64 	%fd7833, %fd5107, %fd5106;
$L__BB1_1745:
	st.local.f64 	[%rd983+8], %fd7833;
	setp.eq.s32 	%p1525, %r968, 2;
	@%p1525 bra 	$L__BB1_1750;
	ld.local.f64 	%fd904, [%rd982+16];
	neg.f64 	%fd5108, %fd904;
	fma.rn.f64 	%fd5109, %fd904, 0dBFF71547652B82FE, 0d4338000000000000;
	{
	.reg .b32 %temp; 
	mov.b64 	{%r999, %temp}, %fd5109;
	}
	mov.f64 	%fd5110, 0dC338000000000000;
	add.rn.f64 	%fd5111, %fd5109, %fd5110;
	fma.rn.f64 	%fd5112, %fd5111, 0dBFE62E42FEFA39EF, %fd5108;
	fma.rn.f64 	%fd5113, %fd5111, 0dBC7ABC9E3B39803F, %fd5112;
	fma.rn.f64 	%fd5114, %fd5113, 0d3E5ADE1569CE2BDF, 0d3E928AF3FCA213EA;
	fma.rn.f64 	%fd5115, %fd5114, %fd5113, 0d3EC71DEE62401315;
	fma.rn.f64 	%fd5116, %fd5115, %fd5113, 0d3EFA01997C89EB71;
	fma.rn.f64 	%fd5117, %fd5116, %fd5113, 0d3F2A01A014761F65;
	fma.rn.f64 	%fd5118, %fd5117, %fd5113, 0d3F56C16C1852B7AF;
	fma.rn.f64 	%fd5119, %fd5118, %fd5113, 0d3F81111111122322;
	fma.rn.f64 	%fd5120, %fd5119, %fd5113, 0d3FA55555555502A1;
	fma.rn.f64 	%fd5121, %fd5120, %fd5113, 0d3FC5555555555511;
	fma.rn.f64 	%fd5122, %fd5121, %fd5113, 0d3FE000000000000B;
	fma.rn.f64 	%fd5123, %fd5122, %fd5113, 0d3FF0000000000000;
	fma.rn.f64 	%fd5124, %fd5123, %fd5113, 0d3FF0000000000000;
	{
	.reg .b32 %temp; 
	mov.b64 	{%r1000, %temp}, %fd5124;
	}
	{
	.reg .b32 %temp; 
	mov.b64 	{%temp, %r1001}, %fd5124;
	}
	shl.b32 	%r4685, %r999, 20;
	add.s32 	%r4686, %r4685, %r1001;
	mov.b64 	%fd7834, {%r1000, %r4686};
	{
	.reg .b32 %temp; 
	mov.b64 	{%temp, %r4687}, %fd5108;
	}
	mov.b32 	%f190, %r4687;
	abs.f32 	%f76, %f190;
	setp.lt.f32 	%p1526, %f76, 0f4086232B;
	@%p1526 bra 	$L__BB1_1749;
	setp.gt.f64 	%p1527, %fd904, 0d0000000000000000;
	mov.f64 	%fd5125, 0d7FF0000000000000;
	sub.f64 	%fd5126, %fd5125, %fd904;
	selp.f64 	%fd7834, 0d0000000000000000, %fd5126, %p1527;
	setp.geu.f32 	%p1528, %f76, 0f40874800;
	@%p1528 bra 	$L__BB1_1749;
	shr.u32 	%r4688, %r999, 31;
	add.s32 	%r4689, %r999, %r4688;
	shr.s32 	%r4690, %r4689, 1;
	shl.b32 	%r4691, %r4690, 20;
	add.s32 	%r4692, %r1001, %r4691;
	mov.b64 	%fd5127, {%r1000, %r4692};
	sub.s32 	%r4693, %r999, %r4690;
	shl.b32 	%r4694, %r4693, 20;
	add.s32 	%r4695, %r4694, 1072693248;
	mov.b32 	%r4696, 0;
	mov.b64 	%fd5128, {%r4696, %r4695};
	mul.f64 	%fd7834, %fd5128, %fd5127;
$L__BB1_1749:
	st.local.f64 	[%rd983+16], %fd7834;
$L__BB1_1750:
	setp.lt.s32 	%p1529, %r1846, 1;
	mov.f64 	%fd5129, 0d0000000000000000;
	st.local.v2.f64 	[%rd18], {%fd5129, %fd5129};
	st.local.v2.f64 	[%rd18+16], {%fd5129, %fd5129};
	st.local.v2.f64 	[%rd18+32], {%fd5129, %fd5129};
	st.local.v2.f64 	[%rd18+48], {%fd5129, %fd5129};
	st.local.v2.f64 	[%rd18+64], {%fd5129, %fd5129};
	st.local.v2.f64 	[%rd18+80], {%fd5129, %fd5129};
	st.local.v2.f64 	[%rd18+96], {%fd5129, %fd5129};
	st.local.v2.f64 	[%rd18+112], {%fd5129, %fd5129};
	st.local.v2.f64 	[%rd19], {%fd5129, %fd5129};
	st.local.v2.f64 	[%rd19+16], {%fd5129, %fd5129};
	st.local.v2.f64 	[%rd19+32], {%fd5129, %fd5129};
	st.local.v2.f64 	[%rd19+48], {%fd5129, %fd5129};
	st.local.v2.f64 	[%rd19+64], {%fd5129, %fd5129};
	st.local.v2.f64 	[%rd19+80], {%fd5129, %fd5129};
	st.local.v2.f64 	[%rd19+96], {%fd5129, %fd5129};
	st.local.v2.f64 	[%rd19+112], {%fd5129, %fd5129};
	@%p1529 bra 	$L__BB1_1766;
	and.b32  	%r1002, %r928, 7;
	add.s32 	%r1003, %r1002, -1;
	and.b32  	%r1004, %r928, 3;
	and.b32  	%r1005, %r928, 2147483640;
	and.b32  	%r1006, %r928, 1;
	mov.b32 	%r7354, 0;
$L__BB1_1752:
	@%p1474 bra 	$L__BB1_1765;
	setp.lt.u32 	%p1531, %r928, 8;
	mul.wide.u32 	%rd3647, %r7354, 8;
	add.s64 	%rd984, %rd18, %rd3647;
	add.s64 	%rd985, %rd19, %rd3647;
	ld.local.f64 	%fd7849, [%rd984];
	ld.local.f64 	%fd7850, [%rd985];
	mov.b32 	%r7357, 0;
	@%p1531 bra 	$L__BB1_1756;
	mov.b32 	%r7355, 0;
$L__BB1_1755:
	.pragma "nounroll";
	mad.lo.s32 	%r4700, %r7355, %r1846, %r7354;
	mul.wide.u32 	%rd3648, %r4700, 8;
	add.s64 	%rd3649, %rd12, %rd3648;
	ld.local.f64 	%fd5131, [%rd3649];
	mul.wide.u32 	%rd3650, %r7355, 8;
	add.s64 	%rd3651, %rd17, %rd3650;
	ld.local.f64 	%fd5132, [%rd3651];
	fma.rn.f64 	%fd5133, %fd5131, %fd5132, %fd7849;
	mov.f64 	%fd5134, 0d3FF0000000000000;
	sub.f64 	%fd5135, %fd5134, %fd5131;
	fma.rn.f64 	%fd5136, %fd5135, %fd5132, %fd7850;
	add.s32 	%r4701, %r4700, %r1846;
	mul.wide.u32 	%rd3652, %r4701, 8;
	add.s64 	%rd3653, %rd12, %rd3652;
	ld.local.f64 	%fd5137, [%rd3653];
	ld.local.f64 	%fd5138, [%rd3651+8];
	fma.rn.f64 	%fd5139, %fd5137, %fd5138, %fd5133;
	sub.f64 	%fd5140, %fd5134, %fd5137;
	fma.rn.f64 	%fd5141, %fd5140, %fd5138, %fd5136;
	add.s32 	%r4702, %r4701, %r1846;
	mul.wide.u32 	%rd3654, %r4702, 8;
	add.s64 	%rd3655, %rd12, %rd3654;
	ld.local.f64 	%fd5142, [%rd3655];
	ld.local.f64 	%fd5143, [%rd3651+16];
	fma.rn.f64 	%fd5144, %fd5142, %fd5143, %fd5139;
	sub.f64 	%fd5145, %fd5134, %fd5142;
	fma.rn.f64 	%fd5146, %fd5145, %fd5143, %fd5141;
	add.s32 	%r4703, %r4702, %r1846;
	mul.wide.u32 	%rd3656, %r4703, 8;
	add.s64 	%rd3657, %rd12, %rd3656;
	ld.local.f64 	%fd5147, [%rd3657];
	ld.local.f64 	%fd5148, [%rd3651+24];
	fma.rn.f64 	%fd5149, %fd5147, %fd5148, %fd5144;
	sub.f64 	%fd5150, %fd5134, %fd5147;
	fma.rn.f64 	%fd5151, %fd5150, %fd5148, %fd5146;
	add.s32 	%r4704, %r4703, %r1846;
	mul.wide.u32 	%rd3658, %r4704, 8;
	add.s64 	%rd3659, %rd12, %rd3658;
	ld.local.f64 	%fd5152, [%rd3659];
	ld.local.f64 	%fd5153, [%rd3651+32];
	fma.rn.f64 	%fd5154, %fd5152, %fd5153, %fd5149;
	sub.f64 	%fd5155, %fd5134, %fd5152;
	fma.rn.f64 	%fd5156, %fd5155, %fd5153, %fd5151;
	add.s32 	%r4705, %r4704, %r1846;
	mul.wide.u32 	%rd3660, %r4705, 8;
	add.s64 	%rd3661, %rd12, %rd3660;
	ld.local.f64 	%fd5157, [%rd3661];
	ld.local.f64 	%fd5158, [%rd3651+40];
	fma.rn.f64 	%fd5159, %fd5157, %fd5158, %fd5154;
	sub.f64 	%fd5160, %fd5134, %fd5157;
	fma.rn.f64 	%fd5161, %fd5160, %fd5158, %fd5156;
	add.s32 	%r4706, %r4705, %r1846;
	mul.wide.u32 	%rd3662, %r4706, 8;
	add.s64 	%rd3663, %rd12, %rd3662;
	ld.local.f64 	%fd5162, [%rd3663];
	ld.local.f64 	%fd5163, [%rd3651+48];
	fma.rn.f64 	%fd5164, %fd5162, %fd5163, %fd5159;
	sub.f64 	%fd5165, %fd5134, %fd5162;
	fma.rn.f64 	%fd5166, %fd5165, %fd5163, %fd5161;
	add.s32 	%r4707, %r4706, %r1846;
	mul.wide.u32 	%rd3664, %r4707, 8;
	add.s64 	%rd3665, %rd12, %rd3664;
	ld.local.f64 	%fd5167, [%rd3665];
	ld.local.f64 	%fd5168, [%rd3651+56];
	fma.rn.f64 	%fd7849, %fd5167, %fd5168, %fd5164;
	sub.f64 	%fd5169, %fd5134, %fd5167;
	fma.rn.f64 	%fd7850, %fd5169, %fd5168, %fd5166;
	add.s32 	%r7355, %r7355, 8;
	setp.ne.s32 	%p1532, %r7355, %r1005;
	mov.u32 	%r7357, %r1005;
	@%p1532 bra 	$L__BB1_1755;
$L__BB1_1756:
	setp.eq.s32 	%p1533, %r1002, 0;
	@%p1533 bra 	$L__BB1_1764;
	setp.lt.u32 	%p1534, %r1003, 3;
	@%p1534 bra 	$L__BB1_1759;
	mad.lo.s32 	%r4708, %r7357, %r1846, %r7354;
	mul.wide.u32 	%rd3666, %r4708, 8;
	add.s64 	%rd3667, %rd12, %rd3666;
	ld.local.f64 	%fd5171, [%rd3667];
	mul.wide.u32 	%rd3668, %r7357, 8;
	add.s64 	%rd3669, %rd17, %rd3668;
	ld.local.f64 	%fd5172, [%rd3669];
	fma.rn.f64 	%fd5173, %fd5171, %fd5172, %fd7849;
	mov.f64 	%fd5174, 0d3FF0000000000000;
	sub.f64 	%fd5175, %fd5174, %fd5171;
	fma.rn.f64 	%fd5176, %fd5175, %fd5172, %fd7850;
	add.s32 	%r4709, %r4708, %r1846;
	mul.wide.u32 	%rd3670, %r4709, 8;
	add.s64 	%rd3671, %rd12, %rd3670;
	ld.local.f64 	%fd5177, [%rd3671];
	ld.local.f64 	%fd5178, [%rd3669+8];
	fma.rn.f64 	%fd5179, %fd5177, %fd5178, %fd5173;
	sub.f64 	%fd5180, %fd5174, %fd5177;
	fma.rn.f64 	%fd5181, %fd5180, %fd5178, %fd5176;
	add.s32 	%r4710, %r4709, %r1846;
	mul.wide.u32 	%rd3672, %r4710, 8;
	add.s64 	%rd3673, %rd12, %rd3672;
	ld.local.f64 	%fd5182, [%rd3673];
	ld.local.f64 	%fd5183, [%rd3669+16];
	fma.rn.f64 	%fd5184, %fd5182, %fd5183, %fd5179;
	sub.f64 	%fd5185, %fd5174, %fd5182;
	fma.rn.f64 	%fd5186, %fd5185, %fd5183, %fd5181;
	add.s32 	%r4711, %r4710, %r1846;
	mul.wide.u32 	%rd3674, %r4711, 8;
	add.s64 	%rd3675, %rd12, %rd3674;
	ld.local.f64 	%fd5187, [%rd3675];
	ld.local.f64 	%fd5188, [%rd3669+24];
	fma.rn.f64 	%fd7849, %fd5187, %fd5188, %fd5184;
	sub.f64 	%fd5189, %fd5174, %fd5187;
	fma.rn.f64 	%fd7850, %fd5189, %fd5188, %fd5186;
	add.s32 	%r7357, %r7357, 4;
$L__BB1_1759:
	setp.eq.s32 	%p1535, %r1004, 0;
	@%p1535 bra 	$L__BB1_1764;
	setp.eq.s32 	%p1536, %r1004, 1;
	@%p1536 bra 	$L__BB1_1762;
	mad.lo.s32 	%r4712, %r7357, %r1846, %r7354;
	mul.wide.u32 	%rd3676, %r4712, 8;
	add.s64 	%rd3677, %rd12, %rd3676;
	ld.local.f64 	%fd5191, [%rd3677];
	mul.wide.u32 	%rd3678, %r7357, 8;
	add.s64 	%rd3679, %rd17, %rd3678;
	ld.local.f64 	%fd5192, [%rd3679];
	fma.rn.f64 	%fd5193, %fd5191, %fd5192, %fd7849;
	mov.f64 	%fd5194, 0d3FF0000000000000;
	sub.f64 	%fd5195, %fd5194, %fd5191;
	fma.rn.f64 	%fd5196, %fd5195, %fd5192, %fd7850;
	add.s32 	%r4713, %r4712, %r1846;
	mul.wide.u32 	%rd3680, %r4713, 8;
	add.s64 	%rd3681, %rd12, %rd3680;
	ld.local.f64 	%fd5197, [%rd3681];
	ld.local.f64 	%fd5198, [%rd3679+8];
	fma.rn.f64 	%fd7849, %fd5197, %fd5198, %fd5193;
	sub.f64 	%fd5199, %fd5194, %fd5197;
	fma.rn.f64 	%fd7850, %fd5199, %fd5198, %fd5196;
	add.s32 	%r7357, %r7357, 2;
$L__BB1_1762:
	setp.eq.s32 	%p1537, %r1006, 0;
	@%p1537 bra 	$L__BB1_1764;
	mad.lo.s32 	%r4714, %r7357, %r1846, %r7354;
	mul.wide.u32 	%rd3682, %r4714, 8;
	add.s64 	%rd3683, %rd12, %rd3682;
	ld.local.f64 	%fd5200, [%rd3683];
	mul.wide.u32 	%rd3684, %r7357, 8;
	add.s64 	%rd3685, %rd17, %rd3684;
	ld.local.f64 	%fd5201, [%rd3685];
	fma.rn.f64 	%fd7849, %fd5200, %fd5201, %fd7849;
	mov.f64 	%fd5202, 0d3FF0000000000000;
	sub.f64 	%fd5203, %fd5202, %fd5200;
	fma.rn.f64 	%fd7850, %fd5203, %fd5201, %fd7850;
$L__BB1_1764:
	st.local.f64 	[%rd984], %fd7849;
	st.local.f64 	[%rd985], %fd7850;
$L__BB1_1765:
	add.s32 	%r7354, %r7354, 1;
	setp.eq.s32 	%p1538, %r7354, %r1846;
	@%p1538 bra 	$L__BB1_1766;
	bra.uni 	$L__BB1_1752;
$L__BB1_1766:
	mov.b32 	%r7377, 0;
	@%p1480 bra 	$L__BB1_1804;
	mov.b32 	%r7360, 0;
$L__BB1_1768:
	mul.wide.u32 	%rd3686, %r7360, 8;
	add.s64 	%rd3687, %rd19, %rd3686;
	ld.local.v2.f64 	{%fd5204, %fd5205}, [%rd3687];
	add.s64 	%rd3688, %rd18, %rd3686;
	ld.local.v2.f64 	{%fd5206, %fd5207}, [%rd3688];
	add.s64 	%rd3689, %rd16, %rd3686;
	ld.local.v2.f64 	{%fd5208, %fd5209}, [%rd3689];
	add.s64 	%rd3690, %rd15, %rd3686;
	ld.local.v2.f64 	{%fd5210, %fd5211}, [%rd3690];
	add.s64 	%rd3691, %rd32, %rd3686;
	ld.local.v2.f64 	{%fd936, %fd935}, [%rd3691];
	fma.rn.f64 	%fd5212, %fd848, %fd5208, %fd5204;
	fma.rn.f64 	%fd937, %fd848, %fd5209, %fd5205;
	fma.rn.f64 	%fd938, %fd848, %fd5210, %fd5206;
	fma.rn.f64 	%fd939, %fd848, %fd5211, %fd5207;
	max.f64 	%fd7851, %fd5212, 0d37A16C262777579C;
	{
	.reg .b32 %temp; 
	mov.b64 	{%temp, %r7361}, %fd7851;
	}
	{
	.reg .b32 %temp; 
	mov.b64 	{%r7362, %temp}, %fd7851;
	}
	setp.gt.s32 	%p1540, %r7361, 1048575;
	mov.b32 	%r7363, -1023;
	@%p1540 bra 	$L__BB1_1770;
	mul.f64 	%fd7851, %fd7851, 0d4350000000000000;
	{
	.reg .b32 %temp; 
	mov.b64 	{%temp, %r7361}, %fd7851;
	}
	{
	.reg .b32 %temp; 
	mov.b64 	{%r7362, %temp}, %fd7851;
	}
	mov.b32 	%r7363, -1077;
$L__BB1_1770:
	add.s32 	%r4719, %r7361, -1;
	setp.gt.u32 	%p1541, %r4719, 2146435070;
	@%p1541 bra 	$L__BB1_1781;
	shr.u32 	%r4722, %r7361, 20;
	add.s32 	%r7364, %r7363, %r4722;
	and.b32  	%r4723, %r7361, 1048575;
	or.b32  	%r4724, %r4723, 1072693248;
	mov.b64 	%fd7852, {%r7362, %r4724};
	setp.lt.u32 	%p1543, %r4724, 1073127583;
	@%p1543 bra 	$L__BB1_1773;
	{
	.reg .b32 %temp; 
	mov.b64 	{%r4725, %temp}, %fd7852;
	}
	{
	.reg .b32 %temp; 
	mov.b64 	{%temp, %r4726}, %fd7852;
	}
	add.s32 	%r4727, %r4726, -1048576;
	mov.b64 	%fd7852, {%r4725, %r4727};
	add.s32 	%r7364, %r7364, 1;
$L__BB1_1773:
	add.f64 	%fd5214, %fd7852, 0dBFF0000000000000;
	add.f64 	%fd5215, %fd7852, 0d3FF0000000000000;
	rcp.approx.ftz.f64 	%fd5216, %fd5215;
	neg.f64 	%fd5217, %fd5215;
	fma.rn.f64 	%fd5218, %fd5217, %fd5216, 0d3FF0000000000000;
	fma.rn.f64 	%fd5219, %fd5218, %fd5218, %fd5218;
	fma.rn.f64 	%fd5220, %fd5219, %fd5216, %fd5216;
	mul.f64 	%fd5221, %fd5214, %fd5220;
	fma.rn.f64 	%fd5222, %fd5214, %fd5220, %fd5221;
	mul.f64 	%fd5223, %fd5222, %fd5222;
	fma.rn.f64 	%fd5224, %fd5223, 0d3EB1380B3AE80F1E, 0d3ED0EE258B7A8B04;
	fma.rn.f64 	%fd5225, %fd5224, %fd5223, 0d3EF3B2669F02676F;
	fma.rn.f64 	%fd5226, %fd5225, %fd5223, 0d3F1745CBA9AB0956;
	fma.rn.f64 	%fd5227, %fd5226, %fd5223, 0d3F3C71C72D1B5154;
	fma.rn.f64 	%fd5228, %fd5227, %fd5223, 0d3F624924923BE72D;
	fma.rn.f64 	%fd5229, %fd5228, %fd5223, 0d3F8999999999A3C4;
	fma.rn.f64 	%fd5230, %fd5229, %fd5223, 0d3FB5555555555554;
	sub.f64 	%fd5231, %fd5214, %fd5222;
	add.f64 	%fd5232, %fd5231, %fd5231;
	neg.f64 	%fd5233, %fd5222;
	fma.rn.f64 	%fd5234, %fd5233, %fd5214, %fd5232;
	mul.f64 	%fd5235, %fd5220, %fd5234;
	mul.f64 	%fd5236, %fd5223, %fd5230;
	fma.rn.f64 	%fd5237, %fd5236, %fd5222, %fd5235;
	xor.b32  	%r4728, %r7364, -2147483648;
	mov.b32 	%r4729, 1127219200;
	mov.b64 	%fd5238, {%r4728, %r4729};
	sub.f64 	%fd5239, %fd5238, %fd1;
	fma.rn.f64 	%fd5240, %fd5239, 0d3FE62E42FEFA39EF, %fd5222;
	fma.rn.f64 	%fd5241, %fd5239, 0dBFE62E42FEFA39EF, %fd5240;
	sub.f64 	%fd5242, %fd5241, %fd5222;
	sub.f64 	%fd5243, %fd5237, %fd5242;
	fma.rn.f64 	%fd5244, %fd5239, 0d3C7ABC9E3B39803F, %fd5243;
	add.f64 	%fd7853, %fd5240, %fd5244;
	bra.uni 	$L__BB1_1782;
$L__BB1_1774:
	mul.wide.u32 	%rd3641, %r7351, 8;
	add.s64 	%rd977, %rd32, %rd3641;
	ld.local.f64 	%fd864, [%rd977];
	fma.rn.f64 	%fd4928, %fd864, 0d3FF71547652B82FE, 0d4338000000000000;
	{
	.reg .b32 %temp; 
	mov.b64 	{%r971, %temp}, %fd4928;
	}
	mov.f64 	%fd4929, 0dC338000000000000;
	add.rn.f64 	%fd4930, %fd4928, %fd4929;
	fma.rn.f64 	%fd4931, %fd4930, 0dBFE62E42FEFA39EF, %fd864;
	fma.rn.f64 	%fd4932, %fd4930, 0dBC7ABC9E3B39803F, %fd4931;
	fma.rn.f64 	%fd4933, %fd4932, 0d3E5ADE1569CE2BDF, 0d3E928AF3FCA213EA;
	fma.rn.f64 	%fd4934, %fd4933, %fd4932, 0d3EC71DEE62401315;
	fma.rn.f64 	%fd4935, %fd4934, %fd4932, 0d3EFA01997C89EB71;
	fma.rn.f64 	%fd4936, %fd4935, %fd4932, 0d3F2A01A014761F65;
	fma.rn.f64 	%fd4937, %fd4936, %fd4932, 0d3F56C16C1852B7AF;
	fma.rn.f64 	%fd4938, %fd4937, %fd4932, 0d3F81111111122322;
	fma.rn.f64 	%fd4939, %fd4938, %fd4932, 0d3FA55555555502A1;
	fma.rn.f64 	%fd4940, %fd4939, %fd4932, 0d3FC5555555555511;
	fma.rn.f64 	%fd4941, %fd4940, %fd4932, 0d3FE000000000000B;
	fma.rn.f64 	%fd4942, %fd4941, %fd4932, 0d3FF0000000000000;
	fma.rn.f64 	%fd4943, %fd4942, %fd4932, 0d3FF0000000000000;
	{
	.reg .b32 %temp; 
	mov.b64 	{%r972, %temp}, %fd4943;
	}
	{
	.reg .b32 %temp; 
	mov.b64 	{%temp, %r973}, %fd4943;
	}
	shl.b32 	%r4587, %r971, 20;
	add.s32 	%r4588, %r4587, %r973;
	mov.b64 	%fd7826, {%r972, %r4588};
	{
	.reg .b32 %temp; 
	mov.b64 	{%temp, %r4589}, %fd864;
	}
	mov.b32 	%f182, %r4589;
	abs.f32 	%f68, %f182;
	setp.lt.f32 	%p1495, %f68, 0f4086232B;
	@%p1495 bra 	$L__BB1_1777;
	setp.lt.f64 	%p1496, %fd864, 0d0000000000000000;
	add.f64 	%fd4944, %fd864, 0d7FF0000000000000;
	selp.f64 	%fd7826, 0d0000000000000000, %fd4944, %p1496;
	setp.geu.f32 	%p1497, %f68, 0f40874800;
	@%p1497 bra 	$L__BB1_1777;
	shr.u32 	%r4590, %r971, 31;
	add.s32 	%r4591, %r971, %r4590;
	shr.s32 	%r4592, %r4591, 1;
	shl.b32 	%r4593, %r4592, 20;
	add.s32 	%r4594, %r973, %r4593;
	mov.b64 	%fd4945, {%r972, %r4594};
	sub.s32 	%r4595, %r971, %r4592;
	shl.b32 	%r4596, %r4595, 20;
	add.s32 	%r4597, %r4596, 1072693248;
	mov.b32 	%r4598, 0;
	mov.b64 	%fd4946, {%r4598, %r4597};
	mul.f64 	%fd7826, %fd4946, %fd4945;
$L__BB1_1777:
	add.f64 	%fd4947, %fd7826, 0d3FF0000000000000;
	rcp.rn.f64 	%fd4948, %fd4947;
	mul.wide.u32 	%rd3642, %r7351, 8;
	add.s64 	%rd978, %rd15, %rd3642;
	mov.f64 	%fd4949, 0d3FF0000000000000;
	sub.f64 	%fd4950, %fd4949, %fd4948;
	add.s64 	%rd979, %rd16, %rd3642;
	min.f64 	%fd4951, %fd4948, 0d3FF0000000000000;
	max.f64 	%fd4952, %fd4951, 0d37A16C262777579C;
	st.local.f64 	[%rd978], %fd4952;
	min.f64 	%fd4953, %fd4950, 0d3FF0000000000000;
	max.f64 	%fd4954, %fd4953, 0d37A16C262777579C;
	st.local.f64 	[%rd979], %fd4954;
	ld.local.f64 	%fd869, [%rd977+8];
	fma.rn.f64 	%fd4955, %fd869, 0d3FF71547652B82FE, 0d4338000000000000;
	{
	.reg .b32 %temp; 
	mov.b64 	{%r974, %temp}, %fd4955;
	}
	mov.f64 	%fd4956, 0dC338000000000000;
	add.rn.f64 	%fd4957, %fd4955, %fd4956;
	fma.rn.f64 	%fd4958, %fd4957, 0dBFE62E42FEFA39EF, %fd869;
	fma.rn.f64 	%fd4959, %fd4957, 0dBC7ABC9E3B39803F, %fd4958;
	fma.rn.f64 	%fd4960, %fd4959, 0d3E5ADE1569CE2BDF, 0d3E928AF3FCA213EA;
	fma.rn.f64 	%fd4961, %fd4960, %fd4959, 0d3EC71DEE62401315;
	fma.rn.f64 	%fd4962, %fd4961, %fd4959, 0d3EFA01997C89EB71;
	fma.rn.f64 	%fd4963, %fd4962, %fd4959, 0d3F2A01A014761F65;
	fma.rn.f64 	%fd4964, %fd4963, %fd4959, 0d3F56C16C1852B7AF;
	fma.rn.f64 	%fd4965, %fd4964, %fd4959, 0d3F81111111122322;
	fma.rn.f64 	%fd4966, %fd4965, %fd4959, 0d3FA55555555502A1;
	fma.rn.f64 	%fd4967, %fd4966, %fd4959, 0d3FC5555555555511;
	fma.rn.f64 	%fd4968, %fd4967, %fd4959, 0d3FE000000000000B;
	fma.rn.f64 	%fd4969, %fd4968, %fd4959, 0d3FF0000000000000;
	fma.rn.f64 	%fd4970, %fd4969, %fd4959, 0d3FF0000000000000;
	{
	.reg .b32 %temp; 
	mov.b64 	{%r975, %temp}, %fd4970;
	}
	{
	.reg .b32 %temp; 
	mov.b64 	{%temp, %r976}, %fd4970;
	}
	shl.b32 	%r4599, %r974, 20;
	add.s32 	%r4600, %r4599, %r976;
	mov.b64 	%fd7827, {%r975, %r4600};
	{
	.reg .b32 %temp; 
	mov.b64 	{%temp, %r4601}, %fd869;
	}
	mov.b32 	%f183, %r4601;
	abs.f32 	%f69, %f183;
	setp.lt.f32 	%p1498, %f69, 0f4086232B;
	@%p1498 bra 	$L__BB1_1780;
	setp.lt.f64 	%p1499, %fd869, 0d0000000000000000;
	add.f64 	%fd4971, %fd869, 0d7FF0000000000000;
	selp.f64 	%fd7827, 0d0000000000000000, %fd4971, %p1499;
	setp.geu.f32 	%p1500, %f69, 0f40874800;
	@%p1500 bra 	$L__BB1_1780;
	shr.u32 	%r4602, %r974, 31;
	add.s32 	%r4603, %r974, %r4602;
	shr.s32 	%r4604, %r4603, 1;
	shl.b32 	%r4605, %r4604, 20;
	add.s32 	%r4606, %r976, %r4605;
	mov.b64 	%fd4972, {%r975, %r4606};
	sub.s32 	%r4607, %r974, %r4604;
	shl.b32 	%r4608, %r4607, 20;
	add.s32 	%r4609, %r4608, 1072693248;
	mov.b32 	%r4610, 0;
	mov.b64 	%fd4973, {%r4610, %r4609};
	mul.f64 	%fd7827, %fd4973, %fd4972;
$L__BB1_1780:
	add.f64 	%fd4974, %fd7827, 0d3FF0000000000000;
	rcp.rn.f64 	%fd4975, %fd4974;
	mov.f64 	%fd4976, 0d3FF0000000000000;
	sub.f64 	%fd4977, %fd4976, %fd4975;
	min.f64 	%fd4978, %fd4975, 0d3FF0000000000000;
	max.f64 	%fd4979, %fd4978, 0d37A16C262777579C;
	st.local.f64 	[%rd978+8], %fd4979;
	min.f64 	%fd4980, %fd4977, 0d3FF0000000000000;
	max.f64 	%fd4981, %fd4980, 0d37A16C262777579C;
	st.local.f64 	[%rd979+8], %fd4981;
	add.s32 	%r7351, %r7351, 2;
	setp.eq.s32 	%p1501, %r7351, %r1846;
	@%p1501 bra 	$L__BB1_1721;
	bra.uni 	$L__BB1_1774;
$L__BB1_1781:
	fma.rn.f64 	%fd5213, %fd7851, 0d7FF0000000000000, 0d7FF0000000000000;
	{
	.reg .b32 %temp; 
	mov.b64 	{%temp, %r4720}, %fd7851;
	}
	and.b32  	%r4721, %r4720, 2147483647;
	setp.eq.s32 	%p1542, %r4721, 0;
	selp.f64 	%fd7853, 0dFFF0000000000000, %fd5213, %p1542;
$L__BB1_1782:
	max.f64 	%fd7854, %fd938, 0d37A16C262777579C;
	{
	.reg .b32 %temp; 
	mov.b64 	{%temp, %r7365}, %fd7854;
	}
	{
	.reg .b32 %temp; 
	mov.b64 	{%r7366, %temp}, %fd7854;
	}
	setp.gt.s32 	%p1544, %r7365, 1048575;
	mov.b32 	%r7367, -1023;
	@%p1544 bra 	$L__BB1_1784;
	mul.f64 	%fd7854, %fd7854, 0d4350000000000000;
	{
	.reg .b32 %temp; 
	mov.b64 	{%temp, %r7365}, %fd7854;
	}
	{
	.reg .b32 %temp; 
	mov.b64 	{%r7366, %temp}, %fd7854;
	}
	mov.b32 	%r7367, -1077;
$L__BB1_1784:
	add.s32 	%r4732, %r7365, -1;
	setp.gt.u32 	%p1545, %r4732, 2146435070;
	@%p1545 bra 	$L__BB1_1788;
	shr.u32 	%r4735, %r7365, 20;
	add.s32 	%r7368, %r7367, %r4735;
	and.b32  	%r4736, %r7365, 1048575;
	or.b32  	%r4737, %r4736, 1072693248;
	mov.b64 	%fd7855, {%r7366, %r4737};
	setp.lt.u32 	%p1547, %r4737, 1073127583;
	@%p1547 bra 	$L__BB1_1787;
	{
	.reg .b32 %temp; 
	mov.b64 	{%r4738, %temp}, %fd7855;
	}
	{
	.reg .b32 %temp; 
	mov.b64 	{%temp, %r4739}, %fd7855;
	}
	add.s32 	%r4740, %r4739, -1048576;
	mov.b64 	%fd7855, {%r4738, %r4740};
	add.s32 	%r7368, %r7368, 1;
$L__BB1_1787:
	add.f64 	%fd5246, %fd7855, 0dBFF0000000000000;
	add.f64 	%fd5247, %fd7855, 0d3FF0000000000000;
	rcp.approx.ftz.f64 	%fd5248, %fd5247;
	neg.f64 	%fd5249, %fd5247;
	fma.rn.f64 	%fd5250, %fd5249, %fd5248, 0d3FF0000000000000;
	fma.rn.f64 	%fd5251, %fd5250, %fd5250, %fd5250;
	fma.rn.f64 	%fd5252, %fd5251, %fd5248, %fd5248;
	mul.f64 	%fd5253, %fd5246, %fd5252;
	fma.rn.f64 	%fd5254, %fd5246, %fd5252, %fd5253;
	mul.f64 	%fd5255, %fd5254, %fd5254;
	fma.rn.f64 	%fd5256, %fd5255, 0d3EB1380B3AE80F1E, 0d3ED0EE258B7A8B04;
	fma.rn.f64 	%fd5257, %fd5256, %fd5255, 0d3EF3B2669F02676F;
	fma.rn.f64 	%fd5258, %fd5257, %fd5255, 0d3F1745CBA9AB0956;
	fma.rn.f64 	%fd5259, %fd5258, %fd5255, 0d3F3C71C72D1B5154;
	fma.rn.f64 	%fd5260, %fd5259, %fd5255, 0d3F624924923BE72D;
	fma.rn.f64 	%fd5261, %fd5260, %fd5255, 0d3F8999999999A3C4;
	fma.rn.f64 	%fd5262, %fd5261, %fd5255, 0d3FB5555555555554;
	sub.f64 	%fd5263, %fd5246, %fd5254;
	add.f64 	%fd5264, %fd5263, %fd5263;
	neg.f64 	%fd5265, %fd5254;
	fma.rn.f64 	%fd5266, %fd5265, %fd5246, %fd5264;
	mul.f64 	%fd5267, %fd5252, %fd5266;
	mul.f64 	%fd5268, %fd5255, %fd5262;
	fma.rn.f64 	%fd5269, %fd5268, %fd5254, %fd5267;
	xor.b32  	%r4741, %r7368, -2147483648;
	mov.b32 	%r4742, 1127219200;
	mov.b64 	%fd5270, {%r4741, %r4742};
	sub.f64 	%fd5271, %fd5270, %fd1;
	fma.rn.f64 	%fd5272, %fd5271, 0d3FE62E42FEFA39EF, %fd5254;
	fma.rn.f64 	%fd5273, %fd5271, 0dBFE62E42FEFA39EF, %fd5272;
	sub.f64 	%fd5274, %fd5273, %fd5254;
	sub.f64 	%fd5275, %fd5269, %fd5274;
	fma.rn.f64 	%fd5276, %fd5271, 0d3C7ABC9E3B39803F, %fd5275;
	add.f64 	%fd7856, %fd5272, %fd5276;
	bra.uni 	$L__BB1_1789;
$L__BB1_1788:
	fma.rn.f64 	%fd5245, %fd7854, 0d7FF0000000000000, 0d7FF0000000000000;
	{
	.reg .b32 %temp; 
	mov.b64 	{%temp, %r4733}, %fd7854;
	}
	and.b32  	%r4734, %r4733, 2147483647;
	setp.eq.s32 	%p1546, %r4734, 0;
	selp.f64 	%fd7856, 0dFFF0000000000000, %fd5245, %p1546;
$L__BB1_1789:
	sub.f64 	%fd958, %fd7853, %fd7856;
	max.f64 	%fd7857, %fd937, 0d37A16C262777579C;
	{
	.reg .b32 %temp; 
	mov.b64 	{%temp, %r7369}, %fd7857;
	}
	{
	.reg .b32 %temp; 
	mov.b64 	{%r7370, %temp}, %fd7857;
	}
	setp.gt.s32 	%p1548, %r7369, 1048575;
	mov.b32 	%r7371, -1023;
	@%p1548 bra 	$L__BB1_1791;
	mul.f64 	%fd7857, %fd7857, 0d4350000000000000;
	{
	.reg .b32 %temp; 
	mov.b64 	{%temp, %r7369}, %fd7857;
	}
	{
	.reg .b32 %temp; 
	mov.b64 	{%r7370, %temp}, %fd7857;
	}
	mov.b32 	%r7371, -1077;
$L__BB1_1791:
	add.s32 	%r4745, %r7369, -1;
	setp.gt.u32 	%p1549, %r4745, 2146435070;
	@%p1549 bra 	$L__BB1_1795;
	shr.u32 	%r4748, %r7369, 20;
	add.s32 	%r7372, %r7371, %r4748;
	and.b32  	%r4749, %r7369, 1048575;
	or.b32  	%r4750, %r4749, 1072693248;
	mov.b64 	%fd7858, {%r7370, %r4750};
	setp.lt.u32 	%p1551, %r4750, 1073127583;
	@%p1551 bra 	$L__BB1_1794;
	{
	.reg .b32 %temp; 
	mov.b64 	{%r4751, %temp}, %fd7858;
	}
	{
	.reg .b32 %temp; 
	mov.b64 	{%temp, %r4752}, %fd7858;
	}
	add.s32 	%r4753, %r4752, -1048576;
	mov.b64 	%fd7858, {%r4751, %r4753};
	add.s32 	%r7372, %r7372, 1;
$L__BB1_1794:
	add.f64 	%fd5278, %fd7858, 0dBFF0000000000000;
	add.f64 	%fd5279, %fd7858, 0d3FF0000000000000;
	rcp.approx.ftz.f64 	%fd5280, %fd5279;
	neg.f64 	%fd5281, %fd5279;
	fma.rn.f64 	%fd5282, %fd5281, %fd5280, 0d3FF0000000000000;
	fma.rn.f64 	%fd5283, %fd5282, %fd5282, %fd5282;
	fma.rn.f64 	%fd5284, %fd5283, %fd5280, %fd5280;
	mul.f64 	%fd5285, %fd5278, %fd5284;
	fma.rn.f64 	%fd5286, %fd5278, %fd5284, %fd5285;
	mul.f64 	%fd5287, %fd5286, %fd5286;
	fma.rn.f64 	%fd5288, %fd5287, 0d3EB1380B3AE80F1E, 0d3ED0EE258B7A8B04;
	fma.rn.f64 	%fd5289, %fd5288, %fd5287, 0d3EF3B2669F02676F;
	fma.rn.f64 	%fd5290, %fd5289, %fd5287, 0d3F1745CBA9AB0956;
	fma.rn.f64 	%fd5291, %fd5290, %fd5287, 0d3F3C71C72D1B5154;
	fma.rn.f64 	%fd5292, %fd5291, %fd5287, 0d3F624924923BE72D;
	fma.rn.f64 	%fd5293, %fd5292, %fd5287, 0d3F8999999999A3C4;
	fma.rn.f64 	%fd5294, %fd5293, %fd5287, 0d3FB5555555555554;
	sub.f64 	%fd5295, %fd5278, %fd5286;
	add.f64 	%fd5296, %fd5295, %fd5295;
	neg.f64 	%fd5297, %fd5286;
	fma.rn.f64 	%fd5298, %fd5297, %fd5278, %fd5296;
	mul.f64 	%fd5299, %fd5284, %fd5298;
	mul.f64 	%fd5300, %fd5287, %fd5294;
	fma.rn.f64 	%fd5301, %fd5300, %fd5286, %fd5299;
	xor.b32  	%r4754, %r7372, -2147483648;
	mov.b32 	%r4755, 1127219200;
	mov.b64 	%fd5302, {%r4754, %r4755};
	sub.f64 	%fd5303, %fd5302, %fd1;
	fma.rn.f64 	%fd5304, %fd5303, 0d3FE62E42FEFA39EF, %fd5286;
	fma.rn.f64 	%fd5305, %fd5303, 0dBFE62E42FEFA39EF, %fd5304;
	sub.f64 	%fd5306, %fd5305, %fd5286;
	sub.f64 	%fd5307, %fd5301, %fd5306;
	fma.rn.f64 	%fd5308, %fd5303, 0d3C7ABC9E3B39803F, %fd5307;
	add.f64 	%fd7859, %fd5304, %fd5308;
	bra.uni 	$L__BB1_1796;
$L__BB1_1795:
	fma.rn.f64 	%fd5277, %fd7857, 0d7FF0000000000000, 0d7FF0000000000000;
	{
	.reg .b32 %temp; 
	mov.b64 	{%temp, %r4746}, %fd7857;
	}
	and.b32  	%r4747, %r4746, 2147483647;
	setp.eq.s32 	%p1550, %r4747, 0;
	selp.f64 	%fd7859, 0dFFF0000000000000, %fd5277, %p1550;
$L__BB1_1796:
	max.f64 	%fd7860, %fd939, 0d37A16C262777579C;
	{
	.reg .b32 %temp; 
	mov.b64 	{%temp, %r7373}, %fd7860;
	}
	{
	.reg .b32 %temp; 
	mov.b64 	{%r7374, %temp}, %fd7860;
	}
	setp.gt.s32 	%p1552, %r7373, 1048575;
	mov.b32 	%r7375, -1023;
	@%p1552 bra 	$L__BB1_1798;
	mul.f64 	%fd7860, %fd7860, 0d4350000000000000;
	{
	.reg .b32 %temp; 
	mov.b64 	{%temp, %r7373}, %fd7860;
	}
	{
	.reg .b32 %temp; 
	mov.b64 	{%r7374, %temp}, %fd7860;
	}
	mov.b32 	%r7375, -1077;
$L__BB1_1798:
	add.s32 	%r4758, %r7373, -1;
	setp.gt.u32 	%p1553, %r4758, 2146435070;
	@%p1553 bra 	$L__BB1_1802;
	shr.u32 	%r4761, %r7373, 20;
	add.s32 	%r7376, %r7375, %r4761;
	and.b32  	%r4762, %r7373, 1048575;
	or.b32  	%r4763, %r4762, 1072693248;
	mov.b64 	%fd7861, {%r7374, %r4763};
	setp.lt.u32 	%p1555, %r4763, 1073127583;
	@%p1555 bra 	$L__BB1_1801;
	{
	.reg .b32 %temp; 
	mov.b64 	{%r4764, %temp}, %fd7861;
	}
	{
	.reg .b32 %temp; 
	mov.b64 	{%temp, %r4765}, %fd7861;
	}
	add.s32 	%r4766, %r4765, -1048576;
	mov.b64 	%fd7861, {%r4764, %r4766};
	add.s32 	%r7376, %r7376, 1;
$L__BB1_1801:
	add.f64 	%fd5310, %fd7861, 0dBFF0000000000000;
	add.f64 	%fd5311, %fd7861, 0d3FF0000000000000;
	rcp.approx.ftz.f64 	%fd5312, %fd5311;
	neg.f64 	%fd5313, %fd5311;
	fma.rn.f64 	%fd5314, %fd5313, %fd5312, 0d3FF0000000000000;
	fma.rn.f64 	%fd5315, %fd5314, %fd5314, %fd5314;
	fma.rn.f64 	%fd5316, %fd5315, %fd5312, %fd5312;
	mul.f64 	%fd5317, %fd5310, %fd5316;
	fma.rn.f64 	%fd5318, %fd5310, %fd5316, %fd5317;
	mul.f64 	%fd5319, %fd5318, %fd5318;
	fma.rn.f64 	%fd5320, %fd5319, 0d3EB1380B3AE80F1E, 0d3ED0EE258B7A8B04;
	fma.rn.f64 	%fd5321, %fd5320, %fd5319, 0d3EF3B2669F02676F;
	fma.rn.f64 	%fd5322, %fd5321, %fd5319, 0d3F1745CBA9AB0956;
	fma.rn.f64 	%fd5323, %fd5322, %fd5319, 0d3F3C71C72D1B5154;
	fma.rn.f64 	%fd5324, %fd5323, %fd5319, 0d3F624924923BE72D;
	fma.rn.f64 	%fd5325, %fd5324, %fd5319, 0d3F8999999999A3C4;
	fma.rn.f64 	%fd5326, %fd5325, %fd5319, 0d3FB5555555555554;
	sub.f64 	%fd5327, %fd5310, %fd5318;
	add.f64 	%fd5328, %fd5327, %fd5327;
	neg.f64 	%fd5329, %fd5318;
	fma.rn.f64 	%fd5330, %fd5329, %fd5310, %fd5328;
	mul.f64 	%fd5331, %fd5316, %fd5330;
	mul.f64 	%fd5332, %fd5319, %fd5326;
	fma.rn.f64 	%fd5333, %fd5332, %fd5318, %fd5331;
	xor.b32  	%r4767, %r7376, -2147483648;
	mov.b32 	%r4768, 1127219200;
	mov.b64 	%fd5334, {%r4767, %r4768};
	sub.f64 	%fd5335, %fd5334, %fd1;
	fma.rn.f64 	%fd5336, %fd5335, 0d3FE62E42FEFA39EF, %fd5318;
	fma.rn.f64 	%fd5337, %fd5335, 0dBFE62E42FEFA39EF, %fd5336;
	sub.f64 	%fd5338, %fd5337, %fd5318;
	sub.f64 	%fd5339, %fd5333, %fd5338;
	fma.rn.f64 	%fd5340, %fd5335, 0d3C7ABC9E3B39803F, %fd5339;
	add.f64 	%fd7862, %fd5336, %fd5340;
	bra.uni 	$L__BB1_1803;
$L__BB1_1802:
	fma.rn.f64 	%fd5309, %fd7860, 0d7FF0000000000000, 0d7FF0000000000000;
	{
	.reg .b32 %temp; 
	mov.b64 	{%temp, %r4759}, %fd7860;
	}
	and.b32  	%r4760, %r4759, 2147483647;
	setp.eq.s32 	%p1554, %r4760, 0;
	selp.f64 	%fd7862, 0dFFF0000000000000, %fd5309, %p1554;
$L__BB1_1803:
	sub.f64 	%fd5341, %fd7859, %fd7862;
	sub.f64 	%fd5342, %fd958, %fd936;
	sub.f64 	%fd5343, %fd5341, %fd935;
	mul.wide.u32 	%rd3692, %r7360, 8;
	add.s64 	%rd3693, %rd33, %rd3692;
	st.local.v2.f64 	[%rd3693], {%fd958, %fd5341};
	add.s64 	%rd3694, %rd34, %rd3692;
	st.local.v2.f64 	[%rd3694], {%fd5342, %fd5343};
	add.s32 	%r7377, %r7360, 2;
	add.s32 	%r4769, %r7360, 3;
	setp.lt.s32 	%p1556, %r4769, %r1846;
	mov.u32 	%r7360, %r7377;
	@%p1556 bra 	$L__BB1_1768;
$L__BB1_1804:
	setp.ge.s32 	%p1557, %r7377, %r1846;
	@%p1557 bra 	$L__BB1_1820;
$L__BB1_1805:
	mul.wide.u32 	%rd3695, %r7377, 8;
	add.s64 	%rd3696, %rd16, %rd3695;
	ld.local.f64 	%fd5344, [%rd3696];
	add.s64 	%rd3697, %rd19, %rd3695;
	ld.local.f64 	%fd5345, [%rd3697];
	fma.rn.f64 	%fd5346, %fd848, %fd5344, %fd5345;
	st.local.f64 	[%rd3697], %fd5346;
	add.s64 	%rd3698, %rd15, %rd3695;
	ld.local.f64 	%fd5347, [%rd3698];
	add.s64 	%rd3699, %rd18, %rd3695;
	ld.local.f64 	%fd5348, [%rd3699];
	fma.rn.f64 	%fd977, %fd848, %fd5347, %fd5348;
	st.local.f64 	[%rd3699], %fd977;
	max.f64 	%fd7863, %fd5346, 0d37A16C262777579C;
	{
	.reg .b32 %temp; 
	mov.b64 	{%temp, %r7378}, %fd7863;
	}
	{
	.reg .b32 %temp; 
	mov.b64 	{%r7379, %temp}, %fd7863;
	}
	setp.gt.s32 	%p1558, %r7378, 1048575;
	mov.b32 	%r7380, -1023;
	@%p1558 bra 	$L__BB1_1807;
	mul.f64 	%fd7863, %fd7863, 0d4350000000000000;
	{
	.reg .b32 %temp; 
	mov.b64 	{%temp, %r7378}, %fd7863;
	}
	{
	.reg .b32 %temp; 
	mov.b64 	{%r7379, %temp}, %fd7863;
	}
	mov.b32 	%r7380, -1077;
$L__BB1_1807:
	add.s32 	%r4772, %r7378, -1;
	setp.gt.u32 	%p1559, %r4772, 2146435070;
	@%p1559 bra 	$L__BB1_1811;
	shr.u32 	%r4775, %r7378, 20;
	add.s32 	%r7381, %r7380, %r4775;
	and.b32  	%r4776, %r7378, 1048575;
	or.b32  	%r4777, %r4776, 1072693248;
	mov.b64 	%fd7864, {%r7379, %r4777};
	setp.lt.u32 	%p1561, %r4777, 1073127583;
	@%p1561 bra 	$L__BB1_1810;
	{
	.reg .b32 %temp; 
	mov.b64 	{%r4778, %temp}, %fd7864;
	}
	{
	.reg .b32 %temp; 
	mov.b64 	{%temp, %r4779}, %fd7864;
	}
	add.s32 	%r4780, %r4779, -1048576;
	mov.b64 	%fd7864, {%r4778, %r4780};
	add.s32 	%r7381, %r7381, 1;
$L__BB1_1810:
	add.f64 	%fd5350, %fd7864, 0dBFF0000000000000;
	add.f64 	%fd5351, %fd7864, 0d3FF0000000000000;
	rcp.approx.ftz.f64 	%fd5352, %fd5351;
	neg.f64 	%fd5353, %fd5351;
	fma.rn.f64 	%fd5354, %fd5353, %fd5352, 0d3FF0000000000000;
	fma.rn.f64 	%fd5355, %fd5354, %fd5354, %fd5354;
	fma.rn.f64 	%fd5356, %fd5355, %fd5352, %fd5352;
	mul.f64 	%fd5357, %fd5350, %fd5356;
	fma.rn.f64 	%fd5358, %fd5350, %fd5356, %fd5357;
	mul.f64 	%fd5359, %fd5358, %fd5358;
	fma.rn.f64 	%fd5360, %fd5359, 0d3EB1380B3AE80F1E, 0d3ED0EE258B7A8B04;
	fma.rn.f64 	%fd5361, %fd5360, %fd5359, 0d3EF3B2669F02676F;
	fma.rn.f64 	%fd5362, %fd5361, %fd5359, 0d3F1745CBA9AB0956;
	fma.rn.f64 	%fd5363, %fd5362, %fd5359, 0d3F3C71C72D1B5154;
	fma.rn.f64 	%fd5364, %fd5363, %fd5359, 0d3F624924923BE72D;
	fma.rn.f64 	%fd5365, %fd5364, %fd5359, 0d3F8999999999A3C4;
	fma.rn.f64 	%fd5366, %fd5365, %fd5359, 0d3FB5555555555554;
	sub.f64 	%fd5367, %fd5350, %fd5358;
	add.f64 	%fd5368, %fd5367, %fd5367;
	neg.f64 	%fd5369, %fd5358;
	fma.rn.f64 	%fd5370, %fd5369, %fd5350, %fd5368;
	mul.f64 	%fd5371, %fd5356, %fd5370;
	mul.f64 	%fd5372, %fd5359, %fd5366;
	fma.rn.f64 	%fd5373, %fd5372, %fd5358, %fd5371;
	xor.b32  	%r4781, %r7381, -2147483648;
	mov.b32 	%r4782, 1127219200;
	mov.b64 	%fd5374, {%r4781, %r4782};
	sub.f64 	%fd5375, %fd5374, %fd1;
	fma.rn.f64 	%fd5376, %fd5375, 0d3FE62E42FEFA39EF, %fd5358;
	fma.rn.f64 	%fd5377, %fd5375, 0dBFE62E42FEFA39EF, %fd5376;
	sub.f64 	%fd5378, %fd5377, %fd5358;
	sub.f64 	%fd5379, %fd5373, %fd5378;
	fma.rn.f64 	%fd5380, %fd5375, 0d3C7ABC9E3B39803F, %fd5379;
	add.f64 	%fd7865, %fd5376, %fd5380;
	bra.uni 	$L__BB1_1812;
$L__BB1_1811:
	fma.rn.f64 	%fd5349, %fd7863, 0d7FF0000000000000, 0d7FF0000000000000;
	{
	.reg .b32 %temp; 
	mov.b64 	{%temp, %r4773}, %fd7863;
	}
	and.b32  	%r4774, %r4773, 2147483647;
	setp.eq.s32 	%p1560, %r4774, 0;
	selp.f64 	%fd7865, 0dFFF0000000000000, %fd5349, %p1560;
$L__BB1_1812:
	max.f64 	%fd7866, %fd977, 0d37A16C262777579C;
	{
	.reg .b32 %temp; 
	mov.b64 	{%temp, %r7382}, %fd7866;
	}
	{
	.reg .b32 %temp; 
	mov.b64 	{%r7383, %temp}, %fd7866;
	}
	setp.gt.s32 	%p1562, %r7382, 1048575;
	mov.b32 	%r7384, -1023;
	@%p1562 bra 	$L__BB1_1814;
	mul.f64 	%fd7866, %fd7866, 0d4350000000000000;
	{
	.reg .b32 %temp; 
	mov.b64 	{%temp, %r7382}, %fd7866;
	}
	{
	.reg .b32 %temp; 
	mov.b64 	{%r7383, %temp}, %fd7866;
	}
	mov.b32 	%r7384, -1077;
$L__BB1_1814:
	add.s32 	%r4785, %r7382, -1;
	setp.gt.u32 	%p1563, %r4785, 2146435070;
	@%p1563 bra 	$L__BB1_1818;
	shr.u32 	%r4788, %r7382, 20;
	add.s32 	%r7385, %r7384, %r4788;
	and.b32  	%r4789, %r7382, 1048575;
	or.b32  	%r4790, %r4789, 1072693248;
	mov.b64 	%fd7867, {%r7383, %r4790};
	setp.lt.u32 	%p1565, %r4790, 1073127583;
	@%p1565 bra 	$L__BB1_1817;
	{
	.reg .b32 %temp; 
	mov.b64 	{%r4791, %temp}, %fd7867;
	}
	{
	.reg .b32 %temp; 
	mov.b64 	{%temp, %r4792}, %fd7867;
	}
	add.s32 	%r4793, %r4792, -1048576;
	mov.b64 	%fd7867, {%r4791, %r4793};
	add.s32 	%r7385, %r7385, 1;
$L__BB1_1817:
	add.f64 	%fd5382, %fd7867, 0dBFF0000000000000;
	add.f64 	%fd5383, %fd7867, 0d3FF0000000000000;
	rcp.approx.ftz.f64 	%fd5384, %fd5383;
	neg.f64 	%fd5385, %fd5383;
	fma.rn.f64 	%fd5386, %fd5385, %fd5384, 0d3FF0000000000000;
	fma.rn.f64 	%fd5387, %fd5386, %fd5386, %fd5386;
	fma.rn.f64 	%fd5388, %fd5387, %fd5384, %fd5384;
	mul.f64 	%fd5389, %fd5382, %fd5388;
	fma.rn.f64 	%fd5390, %fd5382, %fd5388, %fd5389;
	mul.f64 	%fd5391, %fd5390, %fd5390;
	fma.rn.f64 	%fd5392, %fd5391, 0d3EB1380B3AE80F1E, 0d3ED0EE258B7A8B04;
	fma.rn.f64 	%fd5393, %fd5392, %fd5391, 0d3EF3B2669F02676F;
	fma.rn.f64 	%fd5394, %fd5393, %fd5391, 0d3F1745CBA9AB0956;
	fma.rn.f64 	%fd5395, %fd5394, %fd5391, 0d3F3C71C72D1B5154;
	fma.rn.f64 	%fd5396, %fd5395, %fd5391, 0d3F624924923BE72D;
	fma.rn.f64 	%fd5397, %fd5396, %fd5391, 0d3F8999999999A3C4;
	fma.rn.f64 	%fd5398, %fd5397, %fd5391, 0d3FB5555555555554;
	sub.f64 	%fd5399, %fd5382, %fd5390;
	add.f64 	%fd5400, %fd5399, %fd5399;
	neg.f64 	%fd5401, %fd5390;
	fma.rn.f64 	%fd5402, %fd5401, %fd5382, %fd5400;
	mul.f64 	%fd5403, %fd5388, %fd5402;
	mul.f64 	%fd5404, %fd5391, %fd5398;
	fma.rn.f64 	%fd5405, %fd5404, %fd5390, %fd5403;
	xor.b32  	%r4794, %r7385, -2147483648;
	mov.b32 	%r4795, 1127219200;
	mov.b64 	%fd5406, {%r4794, %r4795};
	sub.f64 	%fd5407, %fd5406, %fd1;
	fma.rn.f64 	%fd5408, %fd5407, 0d3FE62E42FEFA39EF, %fd5390;
	fma.rn.f64 	%fd5409, %fd5407, 0dBFE62E42FEFA39EF, %fd5408;
	sub.f64 	%fd5410, %fd5409, %fd5390;
	sub.f64 	%fd5411, %fd5405, %fd5410;
	fma.rn.f64 	%fd5412, %fd5407, 0d3C7ABC9E3B39803F, %fd5411;
	add.f64 	%fd7868, %fd5408, %fd5412;
	bra.uni 	$L__BB1_1819;
$L__BB1_1818:
	fma.rn.f64 	%fd5381, %fd7866, 0d7FF0000000000000, 0d7FF0000000000000;
	{
	.reg .b32 %temp; 
	mov.b64 	{%temp, %r4786}, %fd7866;
	}
	and.b32  	%r4787, %r4786, 2147483647;
	setp.eq.s32 	%p1564, %r4787, 0;
	selp.f64 	%fd7868, 0dFFF0000000000000, %fd5381, %p1564;
$L__BB1_1819:
	sub.f64 	%fd5413, %fd7865, %fd7868;
	mul.wide.u32 	%rd3700, %r7377, 8;
	add.s64 	%rd3701, %rd33, %rd3700;
	st.local.f64 	[%rd3701], %fd5413;
	add.s64 	%rd3702, %rd32, %rd3700;
	ld.local.f64 	%fd5414, [%rd3702];
	sub.f64 	%fd5415, %fd5413, %fd5414;
	add.s64 	%rd3703, %rd34, %rd3700;
	st.local.f64 	[%rd3703], %fd5415;
	add.s32 	%r7377, %r7377, 1;
	setp.eq.s32 	%p1566, %r7377, %r1846;
	@%p1566 bra 	$L__BB1_1820;
	bra.uni 	$L__BB1_1805;
$L__BB1_1820:
	setp.lt.s32 	%p1583, %r1846, 1;
	cvt.rzi.s32.f64 	%r1088, %fd7822;
	@%p1583 bra 	$L__BB1_1832;
	add.s32 	%r4809, %r1846, -1;
	setp.lt.u32 	%p1584, %r4809, 7;
	shl.b32 	%r4810, %r645, 8;
	shl.b32 	%r4811, %r646, 4;
	add.s32 	%r1089, %r4811, %r4810;
	mov.b32 	%r7391, 0;
	@%p1584 bra 	$L__BB1_1824;
	mov.b32 	%r7389, 0;
$L__BB1_1823:
	.pragma "nounroll";
	add.s32 	%r4813, %r1089, %r7389;
	mul.wide.u32 	%rd3728, %r7389, 8;
	add.s64 	%rd3729, %rd33, %rd3728;
	ld.local.v2.f64 	{%fd5479, %fd5480}, [%rd3729];
	cvt.u64.u32 	%rd3730, %r4813;
	add.s64 	%rd3731, %rd40, %rd3730;
	shl.b64 	%rd3732, %rd3731, 3;
	add.s64 	%rd3733, %rd3, %rd3732;
	st.global.f64 	[%rd3733], %fd5479;
	add.s64 	%rd3734, %rd34, %rd3728;
	ld.local.v2.f64 	{%fd5481, %fd5482}, [%rd3734];
	add.s64 	%rd3735, %rd2, %rd3732;
	st.global.f64 	[%rd3735], %fd5481;
	st.global.f64 	[%rd3733+8], %fd5480;
	st.global.f64 	[%rd3735+8], %fd5482;
	ld.local.v2.f64 	{%fd5483, %fd5484}, [%rd3729+16];
	st.global.f64 	[%rd3733+16], %fd5483;
	ld.local.v2.f64 	{%fd5485, %fd5486}, [%rd3734+16];
	st.global.f64 	[%rd3735+16], %fd5485;
	st.global.f64 	[%rd3733+24], %fd5484;
	st.global.f64 	[%rd3735+24], %fd5486;
	ld.local.v2.f64 	{%fd5487, %fd5488}, [%rd3729+32];
	st.global.f64 	[%rd3733+32], %fd5487;
	ld.local.v2.f64 	{%fd5489, %fd5490}, [%rd3734+32];
	st.global.f64 	[%rd3735+32], %fd5489;
	st.global.f64 	[%rd3733+40], %fd5488;
	st.global.f64 	[%rd3735+40], %fd5490;
	ld.local.v2.f64 	{%fd5491, %fd5492}, [%rd3729+48];
	st.global.f64 	[%rd3733+48], %fd5491;
	ld.local.v2.f64 	{%fd5493, %fd5494}, [%rd3734+48];
	st.global.f64 	[%rd3735+48], %fd5493;
	st.global.f64 	[%rd3733+56], %fd5492;
	st.global.f64 	[%rd3735+56], %fd5494;
	add.s32 	%r7389, %r7389, 8;
	setp.ne.s32 	%p1585, %r7389, %r33;
	mov.u32 	%r7391, %r33;
	@%p1585 bra 	$L__BB1_1823;
$L__BB1_1824:
	and.b32  	%r1093, %r1846, 7;
	setp.eq.s32 	%p1586, %r1093, 0;
	@%p1586 bra 	$L__BB1_1832;
	add.s32 	%r4814, %r1093, -1;
	setp.lt.u32 	%p1587, %r4814, 3;
	@%p1587 bra 	$L__BB1_1827;
	add.s32 	%r4815, %r1089, %r7391;
	cvt.u64.u32 	%rd3736, %r7391;
	mul.wide.u32 	%rd3737, %r7391, 8;
	add.s64 	%rd3738, %rd33, %rd3737;
	ld.local.f64 	%fd5495, [%rd3738];
	cvt.u64.u32 	%rd3739, %r4815;
	add.s64 	%rd3740, %rd40, %rd3739;
	shl.b64 	%rd3741, %rd3740, 3;
	add.s64 	%rd3742, %rd3, %rd3741;
	st.global.f64 	[%rd3742], %fd5495;
	add.s64 	%rd3743, %rd34, %rd3737;
	ld.local.f64 	%fd5496, [%rd3743];
	add.s64 	%rd3744, %rd2, %rd3741;
	st.global.f64 	[%rd3744], %fd5496;
	ld.local.f64 	%fd5497, [%rd3738+8];
	cvt.u64.u32 	%rd3745, %r1089;
	add.s64 	%rd3746, %rd3745, %rd3736;
	add.s64 	%rd3747, %rd40, %rd3746;
	shl.b64 	%rd3748, %rd3747, 3;
	add.s64 	%rd3749, %rd3, %rd3748;
	st.global.f64 	[%rd3749+8], %fd5497;
	ld.local.f64 	%fd5498, [%rd3743+8];
	add.s64 	%rd3750, %rd2, %rd3748;
	st.global.f64 	[%rd3750+8], %fd5498;
	ld.local.f64 	%fd5499, [%rd3738+16];
	st.global.f64 	[%rd3749+16], %fd5499;
	ld.local.f64 	%fd5500, [%rd3743+16];
	st.global.f64 	[%rd3750+16], %fd5500;
	ld.local.f64 	%fd5501, [%rd3738+24];
	st.global.f64 	[%rd3749+24], %fd5501;
	ld.local.f64 	%fd5502, [%rd3743+24];
	st.global.f64 	[%rd3750+24], %fd5502;
	add.s32 	%r7391, %r7391, 4;
$L__BB1_1827:
	and.b32  	%r1096, %r1846, 3;
	setp.eq.s32 	%p1588, %r1096, 0;
	@%p1588 bra 	$L__BB1_1832;
	setp.eq.s32 	%p1589, %r1096, 1;
	@%p1589 bra 	$L__BB1_1830;
	add.s32 	%r4816, %r1089, %r7391;
	cvt.u64.u32 	%rd3751, %r7391;
	mul.wide.u32 	%rd3752, %r7391, 8;
	add.s64 	%rd3753, %rd33, %rd3752;
	ld.local.f64 	%fd5503, [%rd3753];
	cvt.u64.u32 	%rd3754, %r4816;
	add.s64 	%rd3755, %rd40, %rd3754;
	shl.b64 	%rd3756, %rd3755, 3;
	add.s64 	%rd3757, %rd3, %rd3756;
	st.global.f64 	[%rd3757], %fd5503;
	add.s64 	%rd3758, %rd34, %rd3752;
	ld.local.f64 	%fd5504, [%rd3758];
	add.s64 	%rd3759, %rd2, %rd3756;
	st.global.f64 	[%rd3759], %fd5504;
	ld.local.f64 	%fd5505, [%rd3753+8];
	cvt.u64.u32 	%rd3760, %r1089;
	add.s64 	%rd3761, %rd3760, %rd3751;
	add.s64 	%rd3762, %rd40, %rd3761;
	shl.b64 	%rd3763, %rd3762, 3;
	add.s64 	%rd3764, %rd3, %rd3763;
	st.global.f64 	[%rd3764+8], %fd5505;
	ld.local.f64 	%fd5506, [%rd3758+8];
	add.s64 	%rd3765, %rd2, %rd3763;
	st.global.f64 	[%rd3765+8], %fd5506;
	add.s32 	%r7391, %r7391, 2;
$L__BB1_1830:
	setp.eq.s32 	%p1590, %r34, 0;
	@%p1590 bra 	$L__BB1_1832;
	add.s32 	%r4817, %r1089, %r7391;
	mul.wide.u32 	%rd3766, %r7391, 8;
	add.s64 	%rd3767, %rd33, %rd3766;
	ld.local.f64 	%fd5507, [%rd3767];
	cvt.u64.u32 	%rd3768, %r4817;
	add.s64 	%rd3769, %rd40, %rd3768;
	shl.b64 	%rd3770, %rd3769, 3;
	add.s64 	%rd3771, %rd3, %rd3770;
	st.global.f64 	[%rd3771], %fd5507;
	add.s64 	%rd3772, %rd34, %rd3766;
	ld.local.f64 	%fd5508, [%rd3772];
	add.s64 	%rd3773, %rd2, %rd3770;
	st.global.f64 	[%rd3773], %fd5508;
$L__BB1_1832:
	add.s32 	%r7393, %r1088, %r7393;
$L__BB1_1833:
	shr.u32 	%r1101, %r2, 5;
	and.b32  	%r1102, %r2, 31;
	setp.ne.s32 	%p1591, %r1102, 0;
	shfl.sync.down.b32	%r4818|%p1592, %r7393, 16, 31, -1;
	add.s32 	%r4819, %r4818, %r7393;
	shfl.sync.down.b32	%r4820|%p1593, %r4819, 8, 31, -1;
	add.s32 	%r4821, %r4820, %r4819;
	shfl.sync.down.b32	%r4822|%p1594, %r4821, 4, 31, -1;
	add.s32 	%r4823, %r4822, %r4821;
	shfl.sync.down.b32	%r4824|%p1595, %r4823, 2, 31, -1;
	add.s32 	%r4825, %r4824, %r4823;
	shfl.sync.down.b32	%r4826|%p1596, %r4825, 1, 31, -1;
	add.s32 	%r1103, %r4826, %r4825;
	@%p1591 bra 	$L__BB1_1835;
	shl.b32 	%r4827, %r1101, 2;
	mov.u32 	%r4828, _ZZ24optimized_sogrand_kernelPKdPdS1_PiS2_S1_iiimdiiiE14warp_NG_totals;
	add.s32 	%r4829, %r4828, %r4827;
	atom.shared.add.u32 	%r4830, [%r4829], %r1103;
$L__BB1_1835:
	setp.gt.s32 	%p1597, %r4, 4096;
	bar.sync 	0;
	@%p1597 bra 	$L__BB1_1957;
	add.s32 	%r1104, %r2, %r19;
	add.s32 	%r1105, %r1104, %r19;
	add.s32 	%r1106, %r1105, %r19;
	setp.ge.s32 	%p1598, %r2, %r4;
	@%p1598 bra 	$L__BB1_1843;
	setp.eq.s32 	%p1599, %r35, 0;
	mov.u32 	%r7394, %r2;
	@%p1599 bra 	$L__BB1_1841;
	setp.eq.s32 	%p1600, %r35, 1;
	cvt.u64.u32 	%rd3774, %r2;
	add.s64 	%rd3775, %rd40, %rd3774;
	shl.b64 	%rd3776, %rd3775, 3;
	add.s64 	%rd3777, %rd3, %rd3776;
	ld.global.f64 	%fd5509, [%rd3777];
	setp.leu.f64 	%p1601, %fd5509, 0d0000000000000000;
	selp.u16 	%rs2639, 1, 0, %p1601;
	mov.u32 	%r4831, _ZZ24optimized_sogrand_kernelPKdPdS1_PiS2_S1_iiimdiiiE11shared_c_HD;
	add.s32 	%r4832, %r4831, %r2;
	st.shared.u8 	[%r4832], %rs2639;
	mov.u32 	%r4833, _ZZ24optimized_sogrand_kernelPKdPdS1_PiS2_S1_iiimdiiiE13shared_c_test;
	add.s32 	%r1107, %r4833, %r2;
	mov.b16 	%rs2640, 0;
	st.shared.u8 	[%r1107], %rs2640;
	mov.u32 	%r7394, %r1104;
	@%p1600 bra 	$L__BB1_1841;
	setp.eq.s32 	%p1602, %r35, 2;
	cvt.u64.u32 	%rd3778, %r1104;
	add.s64 	%rd3779, %rd40, %rd3778;
	shl.b64 	%rd3780, %rd3779, 3;
	add.s64 	%rd3781, %rd3, %rd3780;
	ld.global.f64 	%fd5510, [%rd3781];
	setp.leu.f64 	%p1603, %fd5510, 0d0000000000000000;
	selp.u16 	%rs2641, 1, 0, %p1603;
	mov.u32 	%r4834, _ZZ24optimized_sogrand_kernelPKdPdS1_PiS2_S1_iiimdiiiE11shared_c_HD;
	add.s32 	%r4835, %r4834, %r2;
	add.s32 	%r1108, %r4835, %r19;
	st.shared.u8 	[%r1108], %rs2641;
	add.s32 	%r1109, %r1107, %r19;
	mov.b16 	%rs2642, 0;
	st.shared.u8 	[%r1109], %rs2642;
	mov.u32 	%r7394, %r1105;
	@%p1602 bra 	$L__BB1_1841;
	cvt.u64.u32 	%rd3782, %r1105;
	add.s64 	%rd3783, %rd40, %rd3782;
	shl.b64 	%rd3784, %rd3783, 3;
	add.s64 	%rd3785, %rd3, %rd3784;
	ld.global.f64 	%fd5511, [%rd3785];
	setp.leu.f64 	%p1604, %fd5511, 0d0000000000000000;
	selp.u16 	%rs2643, 1, 0, %p1604;
	add.s32 	%r4836, %r1108, %r19;
	st.shared.u8 	[%r4836], %rs2643;
	add.s32 	%r4837, %r1109, %r19;
	mov.b16 	%rs2644, 0;
	st.shared.u8 	[%r4837], %rs2644;
	mov.u32 	%r7394, %r1106;
$L__BB1_1841:
	setp.lt.u32 	%p1605, %r26, 3;
	@%p1605 bra 	$L__BB1_1843;
$L__BB1_1842:
	cvt.u64.u32 	%rd3786, %r7394;
	add.s64 	%rd3787, %rd40, %rd3786;
	shl.b64 	%rd3788, %rd3787, 3;
	add.s64 	%rd3789, %rd3, %rd3788;
	ld.global.f64 	%fd5512, [%rd3789];
	setp.leu.f64 	%p1606, %fd5512, 0d0000000000000000;
	selp.u16 	%rs2645, 1, 0, %p1606;
	mov.u32 	%r4838, _ZZ24optimized_sogrand_kernelPKdPdS1_PiS2_S1_iiimdiiiE11shared_c_HD;
	add.s32 	%r4839, %r4838, %r7394;
	st.shared.u8 	[%r4839], %rs2645;
	mov.u32 	%r4840, _ZZ24optimized_sogrand_kernelPKdPdS1_PiS2_S1_iiimdiiiE13shared_c_test;
	add.s32 	%r4841, %r4840, %r7394;
	mov.b16 	%rs2646, 0;
	st.shared.u8 	[%r4841], %rs2646;
	add.s32 	%r4842, %r7394, %r19;
	cvt.u64.u32 	%rd3790, %r4842;
	add.s64 	%rd3791, %rd40, %rd3790;
	shl.b64 	%rd3792, %rd3791, 3;
	add.s64 	%rd3793, %rd3, %rd3792;
	ld.global.f64 	%fd5513, [%rd3793];
	setp.leu.f64 	%p1607, %fd5513, 0d0000000000000000;
	selp.u16 	%rs2647, 1, 0, %p1607;
	add.s32 	%r4843, %r4839, %r19;
	st.shared.u8 	[%r4843], %rs2647;
	add.s32 	%r4844, %r4841, %r19;
	st.shared.u8 	[%r4844], %rs2646;
	add.s32 	%r4845, %r4842, %r19;
	cvt.u64.u32 	%rd3794, %r4845;
	add.s64 	%rd3795, %rd40, %rd3794;
	shl.b64 	%rd3796, %rd3795, 3;
	add.s64 	%rd3797, %rd3, %rd3796;
	ld.global.f64 	%fd5514, [%rd3797];
	setp.leu.f64 	%p1608, %fd5514, 0d0000000000000000;
	selp.u16 	%rs2648, 1, 0, %p1608;
	add.s32 	%r4846, %r4843, %r19;
	st.shared.u8 	[%r4846], %rs2648;
	add.s32 	%r4847, %r4844, %r19;
	st.shared.u8 	[%r4847], %rs2646;
	add.s32 	%r4848, %r4845, %r19;
	cvt.u64.u32 	%rd3798, %r4848;
	add.s64 	%rd3799, %rd40, %rd3798;
	shl.b64 	%rd3800, %rd3799, 3;
	add.s64 	%rd3801, %rd3, %rd3800;
	ld.global.f64 	%fd5515, [%rd3801];
	setp.leu.f64 	%p1609, %fd5515, 0d0000000000000000;
	selp.u16 	%rs2649, 1, 0, %p1609;
	add.s32 	%r4849, %r4846, %r19;
	st.shared.u8 	[%r4849], %rs2649;
	add.s32 	%r4850, %r4847, %r19;
	st.shared.u8 	[%r4850], %rs2646;
	add.s32 	%r7394, %r4848, %r19;
	setp.lt.s32 	%p1610, %r7394, %r4;
	@%p1610 bra 	$L__BB1_1842;
$L__BB1_1843:
	setp.ge.s32 	%p1611, %r2, %r22;
	bar.sync 	0;
	@%p1611 bra 	$L__BB1_1850;
	and.b32  	%r1113, %r27, 3;
	setp.eq.s32 	%p1612, %r1113, 3;
	mov.u32 	%r7396, %r2;
	@%p1612 bra 	$L__BB1_1848;
	setp.eq.s32 	%p1613, %r1113, 0;
	div.u32 	%r4851, %r2, %r21;
	mul.lo.s32 	%r4852, %r4851, %r21;
	sub.s32 	%r4853, %r2, %r4852;
	div.s32 	%r4854, %r4853, %r1847;
	mul.lo.s32 	%r4855, %r4854, %r1847;
	sub.s32 	%r4856, %r4853, %r4855;
	shl.b32 	%r4857, %r4851, 8;
	shl.b32 	%r4858, %r4854, 4;
	add.s32 	%r4859, %r4858, %r4857;
	add.s32 	%r4860, %r4859, %r4856;
	mov.u32 	%r4861, _ZZ24optimized_sogrand_kernelPKdPdS1_PiS2_S1_iiimdiiiE11shared_c_HD;
	add.s32 	%r4862, %r4861, %r4860;
	ld.shared.u8 	%rs2650, [%r4862];
	mov.u32 	%r4863, _ZZ24optimized_sogrand_kernelPKdPdS1_PiS2_S1_iiimdiiiE13shared_c_test;
	add.s32 	%r4864, %r4863, %r4860;
	st.shared.u8 	[%r4864], %rs2650;
	mov.u32 	%r7396, %r1104;
	@%p1613 bra 	$L__BB1_1848;
	setp.eq.s32 	%p1614, %r1113, 1;
	div.u32 	%r4865, %r1104, %r21;
	mul.lo.s32 	%r4866, %r4865, %r21;
	sub.s32 	%r4867, %r1104, %r4866;
	div.s32 	%r4868, %r4867, %r1847;
	mul.lo.s32 	%r4869, %r4868, %r1847;
	sub.s32 	%r4870, %r4867, %r4869;
	shl.b32 	%r4871, %r4865, 8;
	shl.b32 	%r4872, %r4868, 4;
	add.s32 	%r4873, %r4872, %r4871;
	add.s32 	%r4874, %r4873, %r4870;
	mov.u32 	%r4875, _ZZ24optimized_sogrand_kernelPKdPdS1_PiS2_S1_iiimdiiiE11shared_c_HD;
	add.s32 	%r4876, %r4875, %r4874;
	ld.shared.u8 	%rs2651, [%r4876];
	mov.u32 	%r4877, _ZZ24optimized_sogrand_kernelPKdPdS1_PiS2_S1_iiimdiiiE13shared_c_test;
	add.s32 	%r4878, %r4877, %r4874;
	st.shared.u8 	[%r4878], %rs2651;
	mov.u32 	%r7396, %r1105;
	@%p1614 bra 	$L__BB1_1848;
	div.u32 	%r4879, %r1105, %r21;
	mul.lo.s32 	%r4880, %r4879, %r21;
	sub.s32 	%r4881, %r1105, %r4880;
	div.s32 	%r4882, %r4881, %r1847;
	mul.lo.s32 	%r4883, %r4882, %r1847;
	sub.s32 	%r4884, %r4881, %r4883;
	shl.b32 	%r4885, %r4879, 8;
	shl.b32 	%r4886, %r4882, 4;
	add.s32 	%r4887, %r4886, %r4885;
	add.s32 	%r4888, %r4887, %r4884;
	mov.u32 	%r4889, _ZZ24optimized_sogrand_kernelPKdPdS1_PiS2_S1_iiimdiiiE11shared_c_HD;
	add.s32 	%r4890, %r4889, %r4888;
	ld.shared.u8 	%rs2652, [%r4890];
	mov.u32 	%r4891, _ZZ24optimized_sogrand_kernelPKdPdS1_PiS2_S1_iiimdiiiE13shared_c_test;
	add.s32 	%r4892, %r4891, %r4888;
	st.shared.u8 	[%r4892], %rs2652;
	mov.u32 	%r7396, %r1106;
$L__BB1_1848:
	setp.lt.u32 	%p1615, %r27, 3;
	@%p1615 bra 	$L__BB1_1850;
$L__BB1_1849:
	div.u32 	%r4893, %r7396, %r21;
	mul.lo.s32 	%r4894, %r4893, %r21;
	sub.s32 	%r4895, %r7396, %r4894;
	div.s32 	%r4896, %r4895, %r1847;
	mul.lo.s32 	%r4897, %r4896, %r1847;
	sub.s32 	%r4898, %r4895, %r4897;
	shl.b32 	%r4899, %r4893, 8;
	shl.b32 	%r4900, %r4896, 4;
	add.s32 	%r4901, %r4900, %r4899;
	add.s32 	%r4902, %r4901, %r4898;
	mov.u32 	%r4903, _ZZ24optimized_sogrand_kernelPKdPdS1_PiS2_S1_iiimdiiiE11shared_c_HD;
	add.s32 	%r4904, %r4903, %r4902;
	ld.shared.u8 	%rs2653, [%r4904];
	mov.u32 	%r4905, _ZZ24optimized_sogrand_kernelPKdPdS1_PiS2_S1_iiimdiiiE13shared_c_test;
	add.s32 	%r4906, %r4905, %r4902;
	st.shared.u8 	[%r4906], %rs2653;
	add.s32 	%r4907, %r7396, %r19;
	div.u32 	%r4908, %r4907, %r21;
	mul.lo.s32 	%r4909, %r4908, %r21;
	sub.s32 	%r4910, %r4907, %r4909;
	div.s32 	%r4911, %r4910, %r1847;
	mul.lo.s32 	%r4912, %r4911, %r1847;
	sub.s32 	%r4913, %r4910, %r4912;
	shl.b32 	%r4914, %r4908, 8;
	shl.b32 	%r4915, %r4911, 4;
	add.s32 	%r4916, %r4915, %r4914;
	add.s32 	%r4917, %r4916, %r4913;
	add.s32 	%r4918, %r4903, %r4917;
	ld.shared.u8 	%rs2654, [%r4918];
	add.s32 	%r4919, %r4905, %r4917;
	st.shared.u8 	[%r4919], %rs2654;
	add.s32 	%r4920, %r4907, %r19;
	div.u32 	%r4921, %r4920, %r21;
	mul.lo.s32 	%r4922, %r4921, %r21;
	sub.s32 	%r4923, %r4920, %r4922;
	div.s32 	%r4924, %r4923, %r1847;
	mul.lo.s32 	%r4925, %r4924, %r1847;
	sub.s32 	%r4926, %r4923, %r4925;
	shl.b32 	%r4927, %r4921, 8;
	shl.b32 	%r4928, %r4924, 4;
	add.s32 	%r4929, %r4928, %r4927;
	add.s32 	%r4930, %r4929, %r4926;
	add.s32 	%r4931, %r4903, %r4930;
	ld.shared.u8 	%rs2655, [%r4931];
	add.s32 	%r4932, %r4905, %r4930;
	st.shared.u8 	[%r4932], %rs2655;
	add.s32 	%r4933, %r4920, %r19;
	div.u32 	%r4934, %r4933, %r21;
	mul.lo.s32 	%r4935, %r4934, %r21;
	sub.s32 	%r4936, %r4933, %r4935;
	div.s32 	%r4937, %r4936, %r1847;
	mul.lo.s32 	%r4938, %r4937, %r1847;
	sub.s32 	%r4939, %r4936, %r4938;
	shl.b32 	%r4940, %r4934, 8;
	shl.b32 	%r4941, %r4937, 4;
	add.s32 	%r4942, %r4941, %r4940;
	add.s32 	%r4943, %r4942, %r4939;
	add.s32 	%r4944, %r4903, %r4943;
	ld.shared.u8 	%rs2656, [%r4944];
	add.s32 	%r4945, %r4905, %r4943;
	st.shared.u8 	[%r4945], %rs2656;
	add.s32 	%r7396, %r4933, %r19;
	setp.lt.s32 	%p1616, %r7396, %r22;
	@%p1616 bra 	$L__BB1_1849;
$L__BB1_1850:
	setp.le.s32 	%p1617, %r1846, %r1847;
	bar.sync 	0;
	@%p1617 bra 	$L__BB1_1939;
	add.s32 	%r1117, %r30, -1;
	add.s32 	%r1118, %r31, -1;
	shr.u32 	%r4946, %r28, 5;
	add.s32 	%r4947, %r4946, 1;
	and.b32  	%r1119, %r4947, 7;
	add.s32 	%r1120, %r1119, -1;
	and.b32  	%r1121, %r28, 32;
	and.b32  	%r1122, %r4947, 3;
	add.s32 	%r1123, %r1122, -1;
	setp.ge.u32 	%p1618, %r1101, %r21;
	@%p1618 bra 	$L__BB1_1880;
	mov.u32 	%r7398, %r1101;
$L__BB1_1853:
	setp.ge.s32 	%p1619, %r23, %r1846;
	@%p1619 bra 	$L__BB1_1879;
	setp.lt.s32 	%p1620, %r1847, 1;
	div.s32 	%r4948, %r7398, %r1847;
	shl.b32 	%r4949, %r4948, 8;
	mul.lo.s32 	%r4950, %r4948, %r1847;
	sub.s32 	%r4951, %r7398, %r4950;
	shl.b32 	%r4952, %r4951, 4;
	add.s32 	%r1125, %r4952, %r4949;
	@%p1620 bra 	$L__BB1_1868;
	mov.u32 	%r7399, %r23;
$L__BB1_1856:
	setp.lt.u32 	%p1628, %r29, 7;
	mov.b32 	%r7406, 0;
	mov.u32 	%r7411, %r7406;
	@%p1628 bra 	$L__BB1_1859;
	mov.b32 	%r7400, 0;
	mov.u32 	%r7411, %r7400;
$L__BB1_1858:
	.pragma "nounroll";
	add.s32 	%r4969, %r1125, %r7400;
	mov.u32 	%r4970, _ZZ24optimized_sogrand_kernelPKdPdS1_PiS2_S1_iiimdiiiE13shared_c_test;
	add.s32 	%r4971, %r4970, %r4969;
	ld.shared.u8 	%r4972, [%r4971];
	mad.lo.s32 	%r4973, %r7400, %r1846, %r7399;
	mul.wide.s32 	%rd3802, %r4973, 4;
	mov.u64 	%rd3803, d_G_const;
	add.s64 	%rd3804, %rd3803, %rd3802;
	ld.const.u32 	%r4974, [%rd3804];
	and.b32  	%r4975, %r4974, %r4972;
	xor.b32  	%r4976, %r4975, %r7411;
	ld.shared.u8 	%r4977, [%r4971+1];
	shl.b64 	%rd3805, %rd42, 2;
	add.s64 	%rd3806, %rd3804, %rd3805;
	ld.const.u32 	%r4978, [%rd3806];
	and.b32  	%r4979, %r4978, %r4977;
	xor.b32  	%r4980, %r4979, %r4976;
	ld.shared.u8 	%r4981, [%r4971+2];
	add.s64 	%rd3807, %rd3806, %rd3805;
	ld.const.u32 	%r4982, [%rd3807];
	and.b32  	%r4983, %r4982, %r4981;
	xor.b32  	%r4984, %r4983, %r4980;
	ld.shared.u8 	%r4985, [%r4971+3];
	add.s64 	%rd3808, %rd3807, %rd3805;
	ld.const.u32 	%r4986, [%rd3808];
	and.b32  	%r4987, %r4986, %r4985;
	xor.b32  	%r4988, %r4987, %r4984;
	ld.shared.u8 	%r4989, [%r4971+4];
	add.s64 	%rd3809, %rd3808, %rd3805;
	ld.const.u32 	%r4990, [%rd3809];
	and.b32  	%r4991, %r4990, %r4989;
	xor.b32  	%r4992, %r4991, %r4988;
	ld.shared.u8 	%r4993, [%r4971+5];
	add.s64 	%rd3810, %rd3809, %rd3805;
	ld.const.u32 	%r4994, [%rd3810];
	and.b32  	%r4995, %r4994, %r4993;
	xor.b32  	%r4996, %r4995, %r4992;
	ld.shared.u8 	%r4997, [%r4971+6];
	add.s64 	%rd3811, %rd3810, %rd3805;
	ld.const.u32 	%r4998, [%rd3811];
	and.b32  	%r4999, %r4998, %r4997;
	xor.b32  	%r5000, %r4999, %r4996;
	ld.shared.u8 	%r5001, [%r4971+7];
	add.s64 	%rd3812, %rd3811, %rd3805;
	ld.const.u32 	%r5002, [%rd3812];
	and.b32  	%r5003, %r5002, %r5001;
	xor.b32  	%r7411, %r5003, %r5000;
	add.s32 	%r7400, %r7400, 8;
	setp.ne.s32 	%p1629, %r7400, %r37;
	mov.u32 	%r7406, %r37;
	@%p1629 bra 	$L__BB1_1858;
$L__BB1_1859:
	setp.eq.s32 	%p1630, %r30, 0;
	@%p1630 bra 	$L__BB1_1867;
	setp.lt.u32 	%p1631, %r1117, 3;
	@%p1631 bra 	$L__BB1_1862;
	add.s32 	%r5005, %r1125, %r7406;
	mov.u32 	%r5006, _ZZ24optimized_sogrand_kernelPKdPdS1_PiS2_S1_iiimdiiiE13shared_c_test;
	add.s32 	%r5007, %r5006, %r5005;
	ld.shared.u8 	%r5008, [%r5007];
	mad.lo.s32 	%r5009, %r7406, %r1846, %r7399;
	mul.wide.s32 	%rd3813, %r5009, 4;
	mov.u64 	%rd3814, d_G_const;
	add.s64 	%rd3815, %rd3814, %rd3813;
	ld.const.u32 	%r5010, [%rd3815];
	and.b32  	%r5011, %r5010, %r5008;
	ld.shared.u8 	%r5012, [%r5007+1];
	shl.b64 	%rd3816, %rd42, 2;
	add.s64 	%rd3817, %rd3815, %rd3816;
	ld.const.u32 	%r5013, [%rd3817];
	and.b32  	%r5014, %r5013, %r5012;
	xor.b32  	%r5015, %r5011, %r5014;
	ld.shared.u8 	%r5016, [%r5007+2];
	add.s64 	%rd3818, %rd3817, %rd3816;
	ld.const.u32 	%r5017, [%rd3818];
	and.b32  	%r5018, %r5017, %r5016;
	xor.b32  	%r5019, %r5015, %r5018;
	ld.shared.u8 	%r5020, [%r5007+3];
	add.s64 	%rd3819, %rd3818, %rd3816;
	ld.const.u32 	%r5021, [%rd3819];
	and.b32  	%r5022, %r5021, %r5020;
	xor.b32  	%r5023, %r5019, %r5022;
	xor.b32  	%r7411, %r5023, %r7411;
	add.s32 	%r7406, %r7406, 4;
$L__BB1_1862:
	setp.eq.s32 	%p1632, %r31, 0;
	@%p1632 bra 	$L__BB1_1867;
	setp.eq.s32 	%p1633, %r1118, 0;
	@%p1633 bra 	$L__BB1_1865;
	add.s32 	%r5025, %r1125, %r7406;
	mov.u32 	%r5026, _ZZ24optimized_sogrand_kernelPKdPdS1_PiS2_S1_iiimdiiiE13shared_c_test;
	add.s32 	%r5027, %r5026, %r5025;
	ld.shared.u8 	%r5028, [%r5027];
	mad.lo.s32 	%r5029, %r7406, %r1846, %r7399;
	mul.wide.s32 	%rd3820, %r5029, 4;
	mov.u64 	%rd3821, d_G_const;
	add.s64 	%rd3822, %rd3821, %rd3820;
	ld.const.u32 	%r5030, [%rd3822];
	and.b32  	%r5031, %r5030, %r5028;
	ld.shared.u8 	%r5032, [%r5027+1];
	shl.b64 	%rd3823, %rd42, 2;
	add.s64 	%rd3824, %rd3822, %rd3823;
	ld.const.u32 	%r5033, [%rd3824];
	and.b32  	%r5034, %r5033, %r5032;
	xor.b32  	%r5035, %r5031, %r5034;
	xor.b32  	%r7411, %r5035, %r7411;
	add.s32 	%r7406, %r7406, 2;
$L__BB1_1865:
	setp.eq.s32 	%p1634, %r38, 0;
	@%p1634 bra 	$L__BB1_1867;
	add.s32 	%r5036, %r1125, %r7406;
	mov.u32 	%r5037, _ZZ24optimized_sogrand_kernelPKdPdS1_PiS2_S1_iiimdiiiE13shared_c_test;
	add.s32 	%r5038, %r5037, %r5036;
	ld.shared.u8 	%r5039, [%r5038];
	mad.lo.s32 	%r5040, %r7406, %r1846, %r7399;
	mul.wide.s32 	%rd3825, %r5040, 4;
	mov.u64 	%rd3826, d_G_const;
	add.s64 	%rd3827, %rd3826, %rd3825;
	ld.const.u32 	%r5041, [%rd3827];
	and.b32  	%r5042, %r5041, %r5039;
	xor.b32  	%r7411, %r5042, %r7411;
$L__BB1_1867:
	cvt.u16.u32 	%rs2661, %r7411;
	and.b16  	%rs2662, %rs2661, 1;
	add.s32 	%r5043, %r1125, %r7399;
	mov.u32 	%r5044, _ZZ24optimized_sogrand_kernelPKdPdS1_PiS2_S1_iiimdiiiE13shared_c_test;
	add.s32 	%r5045, %r5044, %r5043;
	st.shared.u8 	[%r5045], %rs2662;
	add.s32 	%r7399, %r7399, 32;
	setp.lt.s32 	%p1635, %r7399, %r1846;
	@%p1635 bra 	$L__BB1_1856;
	bra.uni 	$L__BB1_1879;
$L__BB1_1868:
	setp.lt.u32 	%p1621, %r28, 224;
	mov.u32 	%r7414, %r23;
	@%p1621 bra 	$L__BB1_1871;
	mov.b32 	%r7413, 0;
	mov.u32 	%r7414, %r23;
$L__BB1_1870:
	.pragma "nounroll";
	add.s32 	%r4954, %r1125, %r7414;
	mov.u32 	%r4955, _ZZ24optimized_sogrand_kernelPKdPdS1_PiS2_S1_iiimdiiiE13shared_c_test;
	add.s32 	%r4956, %r4955, %r4954;
	mov.b16 	%rs2657, 0;
	st.shared.u8 	[%r4956], %rs2657;
	st.shared.u8 	[%r4956+32], %rs2657;
	st.shared.u8 	[%r4956+64], %rs2657;
	st.shared.u8 	[%r4956+96], %rs2657;
	st.shared.u8 	[%r4956+128], %rs2657;
	st.shared.u8 	[%r4956+160], %rs2657;
	st.shared.u8 	[%r4956+192], %rs2657;
	st.shared.u8 	[%r4956+224], %rs2657;
	add.s32 	%r7414, %r7414, 256;
	add.s32 	%r7413, %r7413, 8;
	setp.ne.s32 	%p1622, %r7413, %r36;
	@%p1622 bra 	$L__BB1_1870;
$L__BB1_1871:
	setp.eq.s32 	%p1623, %r1119, 0;
	@%p1623 bra 	$L__BB1_1879;
	setp.lt.u32 	%p1624, %r1120, 3;
	@%p1624 bra 	$L__BB1_1874;
	add.s32 	%r4957, %r1125, %r7414;
	mov.u32 	%r4958, _ZZ24optimized_sogrand_kernelPKdPdS1_PiS2_S1_iiimdiiiE13shared_c_test;
	add.s32 	%r4959, %r4958, %r4957;
	mov.b16 	%rs2658, 0;
	st.shared.u8 	[%r4959], %rs2658;
	st.shared.u8 	[%r4959+32], %rs2658;
	st.shared.u8 	[%r4959+64], %rs2658;
	st.shared.u8 	[%r4959+96], %rs2658;
	add.s32 	%r7414, %r7414, 128;
$L__BB1_1874:
	setp.eq.s32 	%p1625, %r1122, 0;
	@%p1625 bra 	$L__BB1_1879;
	setp.eq.s32 	%p1626, %r1123, 0;
	@%p1626 bra 	$L__BB1_1877;
	add.s32 	%r4960, %r1125, %r7414;
	mov.u32 	%r4961, _ZZ24optimized_sogrand_kernelPKdPdS1_PiS2_S1_iiimdiiiE13shared_c_test;
	add.s32 	%r4962, %r4961, %r4960;
	mov.b16 	%rs2659, 0;
	st.shared.u8 	[%r4962], %rs2659;
	st.shared.u8 	[%r4962+32], %rs2659;
	add.s32 	%r7414, %r7414, 64;
$L__BB1_1877:
	setp.ne.s32 	%p1627, %r1121, 0;
	@%p1627 bra 	$L__BB1_1879;
	add.s32 	%r4963, %r1125, %r7414;
	mov.u32 	%r4964, _ZZ24optimized_sogrand_kernelPKdPdS1_PiS2_S1_iiimdiiiE13shared_c_test;
	add.s32 	%r4965, %r4964, %r4963;
	mov.b16 	%rs2660, 0;
	st.shared.u8 	[%r4965], %rs2660;
$L__BB1_1879:
	add.s32 	%r7398, %r7398, %r20;
	setp.lt.u32 	%p1636, %r7398, %r21;
	@%p1636 bra 	$L__BB1_1853;
$L__BB1_1880:
	setp.ge.s32 	%p1637, %r1101, %r24;
	bar.sync 	0;
	@%p1637 bra 	$L__BB1_1909;
	mov.u32 	%r7417, %r1101;
$L__BB1_1882:
	setp.ge.s32 	%p1638, %r23, %r1846;
	@%p1638 bra 	$L__BB1_1908;
	setp.lt.s32 	%p1639, %r1847, 1;
	div.s32 	%r5046, %r7417, %r1846;
	shl.b32 	%r5047, %r5046, 8;
	mul.lo.s32 	%r5048, %r5046, %r1846;
	sub.s32 	%r5049, %r7417, %r5048;
	add.s32 	%r1158, %r5049, %r5047;
	@%p1639 bra 	$L__BB1_1897;
	mov.u32 	%r7418, %r23;
$L__BB1_1885:
	setp.lt.u32 	%p1647, %r29, 7;
	mov.b32 	%r7425, 0;
	mov.u32 	%r7430, %r7425;
	@%p1647 bra 	$L__BB1_1888;
	mov.b32 	%r7419, 0;
	mov.u32 	%r7430, %r7419;
$L__BB1_1887:
	.pragma "nounroll";
	shl.b32 	%r5070, %r7419, 4;
	add.s32 	%r5071, %r1158, %r5070;
	mov.u32 	%r5072, _ZZ24optimized_sogrand_kernelPKdPdS1_PiS2_S1_iiimdiiiE13shared_c_test;
	add.s32 	%r5073, %r5072, %r5071;
	ld.shared.u8 	%r5074, [%r5073];
	mad.lo.s32 	%r5075, %r7419, %r1846, %r7418;
	mul.wide.s32 	%rd3828, %r5075, 4;
	mov.u64 	%rd3829, d_G_const;
	add.s64 	%rd3830, %rd3829, %rd3828;
	ld.const.u32 	%r5076, [%rd3830];
	and.b32  	%r5077, %r5076, %r5074;
	xor.b32  	%r5078, %r5077, %r7430;
	ld.shared.u8 	%r5079, [%r5073+16];
	shl.b64 	%rd3831, %rd42, 2;
	add.s64 	%rd3832, %rd3830, %rd3831;
	ld.const.u32 	%r5080, [%rd3832];
	and.b32  	%r5081, %r5080, %r5079;
	xor.b32  	%r5082, %r5081, %r5078;
	ld.shared.u8 	%r5083, [%r5073+32];
	add.s64 	%rd3833, %rd3832, %rd3831;
	ld.const.u32 	%r5084, [%rd3833];
	and.b32  	%r5085, %r5084, %r5083;
	xor.b32  	%r5086, %r5085, %r5082;
	ld.shared.u8 	%r5087, [%r5073+48];
	add.s64 	%rd3834, %rd3833, %rd3831;
	ld.const.u32 	%r5088, [%rd3834];
	and.b32  	%r5089, %r5088, %r5087;
	xor.b32  	%r5090, %r5089, %r5086;
	ld.shared.u8 	%r5091, [%r5073+64];
	add.s64 	%rd3835, %rd3834, %rd3831;
	ld.const.u32 	%r5092, [%rd3835];
	and.b32  	%r5093, %r5092, %r5091;
	xor.b32  	%r5094, %r5093, %r5090;
	ld.shared.u8 	%r5095, [%r5073+80];
	add.s64 	%rd3836, %rd3835, %rd3831;
	ld.const.u32 	%r5096, [%rd3836];
	and.b32  	%r5097, %r5096, %r5095;
	xor.b32  	%r5098, %r5097, %r5094;
	ld.shared.u8 	%r5099, [%r5073+96];
	add.s64 	%rd3837, %rd3836, %rd3831;
	ld.const.u32 	%r5100, [%rd3837];
	and.b32  	%r5101, %r5100, %r5099;
	xor.b32  	%r5102, %r5101, %r5098;
	ld.shared.u8 	%r5103, [%r5073+112];
	add.s64 	%rd3838, %rd3837, %rd3831;
	ld.const.u32 	%r5104, [%rd3838];
	and.b32  	%r5105, %r5104, %r5103;
	xor.b32  	%r7430, %r5105, %r5102;
	add.s32 	%r7419, %r7419, 8;
	setp.ne.s32 	%p1648, %r7419, %r37;
	mov.u32 	%r7425, %r37;
	@%p1648 bra 	$L__BB1_1887;
$L__BB1_1888:
	setp.eq.s32 	%p1649, %r30, 0;
	@%p1649 bra 	$L__BB1_1896;
	setp.lt.u32 	%p1650, %r1117, 3;
	@%p1650 bra 	$L__BB1_1891;
	shl.b32 	%r5107, %r7425, 4;
	add.s32 	%r5108, %r1158, %r5107;
	mov.u32 	%r5109, _ZZ24optimized_sogrand_kernelPKdPdS1_PiS2_S1_iiimdiiiE13shared_c_test;
	add.s32 	%r5110, %r5109, %r5108;
	ld.shared.u8 	%r5111, [%r5110];
	mad.lo.s32 	%r5112, %r7425, %r1846, %r7418;
	mul.wide.s32 	%rd3839, %r5112, 4;
	mov.u64 	%rd3840, d_G_const;
	add.s64 	%rd3841, %rd3840, %rd3839;
	ld.const.u32 	%r5113, [%rd3841];
	and.b32  	%r5114, %r5113, %r5111;
	ld.shared.u8 	%r5115, [%r5110+16];
	shl.b64 	%rd3842, %rd42, 2;
	add.s64 	%rd3843, %rd3841, %rd3842;
	ld.const.u32 	%r5116, [%rd3843];
	and.b32  	%r5117, %r5116, %r5115;
	xor.b32  	%r5118, %r5114, %r5117;
	ld.shared.u8 	%r5119, [%r5110+32];
	add.s64 	%rd3844, %rd3843, %rd3842;
	ld.const.u32 	%r5120, [%rd3844];
	and.b32  	%r5121, %r5120, %r5119;
	xor.b32  	%r5122, %r5118, %r5121;
	ld.shared.u8 	%r5123, [%r5110+48];
	add.s64 	%rd3845, %rd3844, %rd3842;
	ld.const.u32 	%r5124, [%rd3845];
	and.b32  	%r5125, %r5124, %r5123;
	xor.b32  	%r5126, %r5122, %r5125;
	xor.b32  	%r7430, %r5126, %r7430;
	add.s32 	%r7425, %r7425, 4;
$L__BB1_1891:
	setp.eq.s32 	%p1651, %r31, 0;
	@%p1651 bra 	$L__BB1_1896;
	setp.eq.s32 	%p1652, %r1118, 0;
	@%p1652 bra 	$L__BB1_1894;
	shl.b32 	%r5128, %r7425, 4;
	add.s32 	%r5129, %r1158, %r5128;
	mov.u32 	%r5130, _ZZ24optimized_sogrand_kernelPKdPdS1_PiS2_S1_iiimdiiiE13shared_c_test;
	add.s32 	%r5131, %r5130, %r5129;
	ld.shared.u8 	%r5132, [%r5131];
	mad.lo.s32 	%r5133, %r7425, %r1846, %r7418;
	mul.wide.s32 	%rd3846, %r5133, 4;
	mov.u64 	%rd3847, d_G_const;
	add.s64 	%rd3848, %rd3847, %rd3846;
	ld.const.u32 	%r5134, [%rd3848];
	and.b32  	%r5135, %r5134, %r5132;
	ld.shared.u8 	%r5136, [%r5131+16];
	shl.b64 	%rd3849, %rd42, 2;
	add.s64 	%rd3850, %rd3848, %rd3849;
	ld.const.u32 	%r5137, [%rd3850];
	and.b32  	%r5138, %r5137, %r5136;
	xor.b32  	%r5139, %r5135, %r5138;
	xor.b32  	%r7430, %r5139, %r7430;
	add.s32 	%r7425, %r7425, 2;
$L__BB1_1894:
	setp.eq.s32 	%p1653, %r38, 0;
	@%p1653 bra 	$L__BB1_1896;
	shl.b32 	%r5140, %r7425, 4;
	add.s32 	%r5141, %r1158, %r5140;
	mov.u32 	%r5142, _ZZ24optimized_sogrand_kernelPKdPdS1_PiS2_S1_iiimdiiiE13shared_c_test;
	add.s32 	%r5143, %r5142, %r5141;
	ld.shared.u8 	%r5144, [%r5143];
	mad.lo.s32 	%r5145, %r7425, %r1846, %r7418;
	mul.wide.s32 	%rd3851, %r5145, 4;
	mov.u64 	%rd3852, d_G_const;
	add.s64 	%rd3853, %rd3852, %rd3851;
	ld.const.u32 	%r5146, [%rd3853];
	and.b32  	%r5147, %r5146, %r5144;
	xor.b32  	%r7430, %r5147, %r7430;
$L__BB1_1896:
	cvt.u16.u32 	%rs2667, %r7430;
	and.b16  	%rs2668, %rs2667, 1;
	shl.b32 	%r5148, %r7418, 4;
	add.s32 	%r5149, %r1158, %r5148;
	mov.u32 	%r5150, _ZZ24optimized_sogrand_kernelPKdPdS1_PiS2_S1_iiimdiiiE13shared_c_test;
	add.s32 	%r5151, %r5150, %r5149;
	st.shared.u8 	[%r5151], %rs2668;
	add.s32 	%r7418, %r7418, 32;
	setp.lt.s32 	%p1654, %r7418, %r1846;
	@%p1654 bra 	$L__BB1_1885;
	bra.uni 	$L__BB1_1908;
$L__BB1_1897:
	setp.lt.u32 	%p1640, %r28, 224;
	mov.u32 	%r7433, %r23;
	@%p1640 bra 	$L__BB1_1900;
	mov.b32 	%r7432, 0;
	mov.u32 	%r7433, %r23;
$L__BB1_1899:
	.pragma "nounroll";
	shl.b32 	%r5051, %r7433, 4;
	add.s32 	%r5052, %r1158, %r5051;
	mov.u32 	%r5053, _ZZ24optimized_sogrand_kernelPKdPdS1_PiS2_S1_iiimdiiiE13shared_c_test;
	add.s32 	%r5054, %r5053, %r5052;
	mov.b16 	%rs2663, 0;
	st.shared.u8 	[%r5054], %rs2663;
	st.shared.u8 	[%r5054+512], %rs2663;
	st.shared.u8 	[%r5054+1024], %rs2663;
	st.shared.u8 	[%r5054+1536], %rs2663;
	st.shared.u8 	[%r5054+2048], %rs2663;
	st.shared.u8 	[%r5054+2560], %rs2663;
	st.shared.u8 	[%r5054+3072], %rs2663;
	st.shared.u8 	[%r5054+3584], %rs2663;
	add.s32 	%r7433, %r7433, 256;
	add.s32 	%r7432, %r7432, 8;
	setp.ne.s32 	%p1641, %r7432, %r36;
	@%p1641 bra 	$L__BB1_1899;
$L__BB1_1900:
	setp.eq.s32 	%p1642, %r1119, 0;
	@%p1642 bra 	$L__BB1_1908;
	setp.lt.u32 	%p1643, %r1120, 3;
	@%p1643 bra 	$L__BB1_1903;
	shl.b32 	%r5055, %r7433, 4;
	add.s32 	%r5056, %r1158, %r5055;
	mov.u32 	%r5057, _ZZ24optimized_sogrand_kernelPKdPdS1_PiS2_S1_iiimdiiiE13shared_c_test;
	add.s32 	%r5058, %r5057, %r5056;
	mov.b16 	%rs2664, 0;
	st.shared.u8 	[%r5058], %rs2664;
	st.shared.u8 	[%r5058+512], %rs2664;
	st.shared.u8 	[%r5058+1024], %rs2664;
	st.shared.u8 	[%r5058+1536], %rs2664;
	add.s32 	%r7433, %r7433, 128;
$L__BB1_1903:
	setp.eq.s32 	%p1644, %r1122, 0;
	@%p1644 bra 	$L__BB1_1908;
	setp.eq.s32 	%p1645, %r1123, 0;
	@%p1645 bra 	$L__BB1_1906;
	shl.b32 	%r5059, %r7433, 4;
	add.s32 	%r5060, %r1158, %r5059;
	mov.u32 	%r5061, _ZZ24optimized_sogrand_kernelPKdPdS1_PiS2_S1_iiimdiiiE13shared_c_test;
	add.s32 	%r5062, %r5061, %r5060;
	mov.b16 	%rs2665, 0;
	st.shared.u8 	[%r5062], %rs2665;
	st.shared.u8 	[%r5062+512], %rs2665;
	add.s32 	%r7433, %r7433, 64;
$L__BB1_1906:
	setp.ne.s32 	%p1646, %r1121, 0;
	@%p1646 bra 	$L__BB1_1908;
	shl.b32 	%r5063, %r7433, 4;
	add.s32 	%r5064, %r1158, %r5063;
	mov.u32 	%r5065, _ZZ24optimized_sogrand_kernelPKdPdS1_PiS2_S1_iiimdiiiE13shared_c_test;
	add.s32 	%r5066, %r5065, %r5064;
	mov.b16 	%rs2666, 0;
	st.shared.u8 	[%r5066], %rs2666;
$L__BB1_1908:
	add.s32 	%r7417, %r7417, %r20;
	setp.lt.s32 	%p1655, %r7417, %r24;
	@%p1655 bra 	$L__BB1_1882;
$L__BB1_1909:
	setp.ge.u32 	%p1656, %r1101, %r3;
	bar.sync 	0;
	@%p1656 bra 	$L__BB1_1938;
	mov.u32 	%r7436, %r1101;
$L__BB1_1911:
	setp.ge.s32 	%p1657, %r23, %r1846;
	@%p1657 bra 	$L__BB1_1937;
	setp.lt.s32 	%p1658, %r1847, 1;
	div.s32 	%r5152, %r7436, %r1846;
	shl.b32 	%r5153, %r5152, 4;
	mul.lo.s32 	%r5154, %r5152, %r1846;
	sub.s32 	%r5155, %r7436, %r5154;
	add.s32 	%r1191, %r5155, %r5153;
	@%p1658 bra 	$L__BB1_1926;
	mov.u32 	%r7437, %r23;
$L__BB1_1914:
	setp.lt.u32 	%p1666, %r29, 7;
	mov.b32 	%r7444, 0;
	mov.u32 	%r7449, %r7444;
	@%p1666 bra 	$L__BB1_1917;
	mov.b32 	%r7438, 0;
	mov.u32 	%r7449, %r7438;
$L__BB1_1916:
	.pragma "nounroll";
	shl.b32 	%r5176, %r7438, 8;
	add.s32 	%r5177, %r1191, %r5176;
	mov.u32 	%r5178, _ZZ24optimized_sogrand_kernelPKdPdS1_PiS2_S1_iiimdiiiE13shared_c_test;
	add.s32 	%r5179, %r5178, %r5177;
	ld.shared.u8 	%r5180, [%r5179];
	mad.lo.s32 	%r5181, %r7438, %r1846, %r7437;
	mul.wide.s32 	%rd3854, %r5181, 4;
	mov.u64 	%rd3855, d_G_const;
	add.s64 	%rd3856, %rd3855, %rd3854;
	ld.const.u32 	%r5182, [%rd3856];
	and.b32  	%r5183, %r5182, %r5180;
	xor.b32  	%r5184, %r5183, %r7449;
	ld.shared.u8 	%r5185, [%r5179+256];
	shl.b64 	%rd3857, %rd42, 2;
	add.s64 	%rd3858, %rd3856, %rd3857;
	ld.const.u32 	%r5186, [%rd3858];
	and.b32  	%r5187, %r5186, %r5185;
	xor.b32  	%r5188, %r5187, %r5184;
	ld.shared.u8 	%r5189, [%r5179+512];
	add.s64 	%rd3859, %rd3858, %rd3857;
	ld.const.u32 	%r5190, [%rd3859];
	and.b32  	%r5191, %r5190, %r5189;
	xor.b32  	%r5192, %r5191, %r5188;
	ld.shared.u8 	%r5193, [%r5179+768];
	add.s64 	%rd3860, %rd3859, %rd3857;
	ld.const.u32 	%r5194, [%rd3860];
	and.b32  	%r5195, %r5194, %r5193;
	xor.b32  	%r5196, %r5195, %r5192;
	ld.shared.u8 	%r5197, [%r5179+1024];
	add.s64 	%rd3861, %rd3860, %rd3857;
	ld.const.u32 	%r5198, [%rd3861];
	and.b32  	%r5199, %r5198, %r5197;
	xor.b32  	%r5200, %r5199, %r5196;
	ld.shared.u8 	%r5201, [%r5179+1280];
	add.s64 	%rd3862, %rd3861, %rd3857;
	ld.const.u32 	%r5202, [%rd3862];
	and.b32  	%r5203, %r5202, %r5201;
	xor.b32  	%r5204, %r5203, %r5200;
	ld.shared.u8 	%r5205, [%r5179+1536];
	add.s64 	%rd3863, %rd3862, %rd3857;
	ld.const.u32 	%r5206, [%rd3863];
	and.b32  	%r5207, %r5206, %r5205;
	xor.b32  	%r5208, %r5207, %r5204;
	ld.shared.u8 	%r5209, [%r5179+1792];
	add.s64 	%rd3864, %rd3863, %rd3857;
	ld.const.u32 	%r5210, [%rd3864];
	and.b32  	%r5211, %r5210, %r5209;
	xor.b32  	%r7449, %r5211, %r5208;
	add.s32 	%r7438, %r7438, 8;
	setp.ne.s32 	%p1667, %r7438, %r37;
	mov.u32 	%r7444, %r37;
	@%p1667 bra 	$L__BB1_1916;
$L__BB1_1917:
	setp.eq.s32 	%p1668, %r30, 0;
	@%p1668 bra 	$L__BB1_1925;
	setp.lt.u32 	%p1669, %r1117, 3;
	@%p1669 bra 	$L__BB1_1920;
	shl.b32 	%r5213, %r7444, 8;
	add.s32 	%r5214, %r1191, %r5213;
	mov.u32 	%r5215, _ZZ24optimized_sogrand_kernelPKdPdS1_PiS2_S1_iiimdiiiE13shared_c_test;
	add.s32 	%r5216, %r5215, %r5214;
	ld.shared.u8 	%r5217, [%r5216];
	mad.lo.s32 	%r5218, %r7444, %r1846, %r7437;
	mul.wide.s32 	%rd3865, %r5218, 4;
	mov.u64 	%rd3866, d_G_const;
	add.s64 	%rd3867, %rd3866, %rd3865;
	ld.const.u32 	%r5219, [%rd3867];
	and.b32  	%r5220, %r5219, %r5217;
	ld.shared.u8 	%r5221, [%r5216+256];
	shl.b64 	%rd3868, %rd42, 2;
	add.s64 	%rd3869, %rd3867, %rd3868;
	ld.const.u32 	%r5222, [%rd3869];
	and.b32  	%r5223, %r5222, %r5221;
	xor.b32  	%r5224, %r5220, %r5223;
	ld.shared.u8 	%r5225, [%r5216+512];
	add.s64 	%rd3870, %rd3869, %rd3868;
	ld.const.u32 	%r5226, [%rd3870];
	and.b32  	%r5227, %r5226, %r5225;
	xor.b32  	%r5228, %r5224, %r5227;
	ld.shared.u8 	%r5229, [%r5216+768];
	add.s64 	%rd3871, %rd3870, %rd3868;
	ld.const.u32 	%r5230, [%rd3871];
	and.b32  	%r5231, %r5230, %r5229;
	xor.b32  	%r5232, %r5228, %r5231;
	xor.b32  	%r7449, %r5232, %r7449;
	add.s32 	%r7444, %r7444, 4;
$L__BB1_1920:
	setp.eq.s32 	%p1670, %r31, 0;
	@%p1670 bra 	$L__BB1_1925;
	setp.eq.s32 	%p1671, %r1118, 0;
	@%p1671 bra 	$L__BB1_1923;
	shl.b32 	%r5234, %r7444, 8;
	add.s32 	%r5235, %r1191, %r5234;
	mov.u32 	%r5236, _ZZ24optimized_sogrand_kernelPKdPdS1_PiS2_S1_iiimdiiiE13shared_c_test;
	add.s32 	%r5237, %r5236, %r5235;
	ld.shared.u8 	%r5238, [%r5237];
	mad.lo.s32 	%r5239, %r7444, %r1846, %r7437;
	mul.wide.s32 	%rd3872, %r5239, 4;
	mov.u64 	%rd3873, d_G_const;
	add.s64 	%rd3874, %rd3873, %rd3872;
	ld.const.u32 	%r5240, [%rd3874];
	and.b32  	%r5241, %r5240, %r5238;
	ld.shared.u8 	%r5242, [%r5237+256];
	shl.b64 	%rd3875, %rd42, 2;
	add.s64 	%rd3876, %rd3874, %rd3875;
	ld.const.u32 	%r5243, [%rd3876];
	and.b32  	%r5244, %r5243, %r5242;
	xor.b32  	%r5245, %r5241, %r5244;
	xor.b32  	%r7449, %r5245, %r7449;
	add.s32 	%r7444, %r7444, 2;
$L__BB1_1923:
	setp.eq.s32 	%p1672, %r38, 0;
	@%p1672 bra 	$L__BB1_1925;
	shl.b32 	%r5246, %r7444, 8;
	add.s32 	%r5247, %r1191, %r5246;
	mov.u32 	%r5248, _ZZ24optimized_sogrand_kernelPKdPdS1_PiS2_S1_iiimdiiiE13shared_c_test;
	add.s32 	%r5249, %r5248, %r5247;
	ld.shared.u8 	%r5250, [%r5249];
	mad.lo.s32 	%r5251, %r7444, %r1846, %r7437;
	mul.wide.s32 	%rd3877, %r5251, 4;
	mov.u64 	%rd3878, d_G_const;
	add.s64 	%rd3879, %rd3878, %rd3877;
	ld.const.u32 	%r5252, [%rd3879];
	and.b32  	%r5253, %r5252, %r5250;
	xor.b32  	%r7449, %r5253, %r7449;
$L__BB1_1925:
	cvt.u16.u32 	%rs2673, %r7449;
	and.b16  	%rs2674, %rs2673, 1;
	shl.b32 	%r5254, %r7437, 8;
	add.s32 	%r5255, %r1191, %r5254;
	mov.u32 	%r5256, _ZZ24optimized_sogrand_kernelPKdPdS1_PiS2_S1_iiimdiiiE13shared_c_test;
	add.s32 	%r5257, %r5256, %r5255;
	st.shared.u8 	[%r5257], %rs2674;
	add.s32 	%r7437, %r7437, 32;
	setp.lt.s32 	%p1673, %r7437, %r1846;
	@%p1673 bra 	$L__BB1_1914;
	bra.uni 	$L__BB1_1937;
$L__BB1_1926:
	setp.lt.u32 	%p1659, %r28, 224;
	mov.u32 	%r7452, %r23;
	@%p1659 bra 	$L__BB1_1929;
	mov.b32 	%r7451, 0;
	mov.u32 	%r7452, %r23;
$L__BB1_1928:
	.pragma "nounroll";
	shl.b32 	%r5157, %r7452, 8;
	add.s32 	%r5158, %r1191, %r5157;
	mov.u32 	%r5159, _ZZ24optimized_sogrand_kernelPKdPdS1_PiS2_S1_iiimdiiiE13shared_c_test;
	add.s32 	%r5160, %r5159, %r5158;
	mov.b16 	%rs2669, 0;
	st.shared.u8 	[%r5160], %rs2669;
	st.shared.u8 	[%r5160+8192], %rs2669;
	st.shared.u8 	[%r5160+16384], %rs2669;
	st.shared.u8 	[%r5160+24576], %rs2669;
	st.shared.u8 	[%r5160+32768], %rs2669;
	st.shared.u8 	[%r5160+40960], %rs2669;
	st.shared.u8 	[%r5160+49152], %rs2669;
	st.shared.u8 	[%r5160+57344], %rs2669;
	add.s32 	%r7452, %r7452, 256;
	add.s32 	%r7451, %r7451, 8;
	setp.ne.s32 	%p1660, %r7451, %r36;
	@%p1660 bra 	$L__BB1_1928;
$L__BB1_1929:
	setp.eq.s32 	%p1661, %r1119, 0;
	@%p1661 bra 	$L__BB1_1937;
	setp.lt.u32 	%p1662, %r1120, 3;
	@%p1662 bra 	$L__BB1_1932;
	shl.b32 	%r5161, %r7452, 8;
	add.s32 	%r5162, %r1191, %r5161;
	mov.u32 	%r5163, _ZZ24optimized_sogrand_kernelPKdPdS1_PiS2_S1_iiimdiiiE13shared_c_test;
	add.s32 	%r5164, %r5163, %r5162;
	mov.b16 	%rs2670, 0;
	st.shared.u8 	[%r5164], %rs2670;
	st.shared.u8 	[%r5164+8192], %rs2670;
	st.shared.u8 	[%r5164+16384], %rs2670;
	st.shared.u8 	[%r5164+24576], %rs2670;
	add.s32 	%r7452, %r7452, 128;
$L__BB1_1932:
	setp.eq.s32 	%p1663, %r1122, 0;
	@%p1663 bra 	$L__BB1_1937;
	setp.eq.s32 	%p1664, %r1123, 0;
	@%p1664 bra 	$L__BB1_1935;
	shl.b32 	%r5165, %r7452, 8;
	add.s32 	%r5166, %r1191, %r5165;
	mov.u32 	%r5167, _ZZ24optimized_sogrand_kernelPKdPdS1_PiS2_S1_iiimdiiiE13shared_c_test;
	add.s32 	%r5168, %r5167, %r5166;
	mov.b16 	%rs2671, 0;
	st.shared.u8 	[%r5168], %rs2671;
	st.shared.u8 	[%r5168+8192], %rs2671;
	add.s32 	%r7452, %r7452, 64;
$L__BB1_1935:
	setp.ne.s32 	%p1665, %r1121, 0;
	@%p1665 bra 	$L__BB1_1937;
	shl.b32 	%r5169, %r7452, 8;
	add.s32 	%r5170, %r1191, %r5169;
	mov.u32 	%r5171, _ZZ24optimized_sogrand_kernelPKdPdS1_PiS2_S1_iiimdiiiE13shared_c_test;
	add.s32 	%r5172, %r5171, %r5170;
	mov.b16 	%rs2672, 0;
	st.shared.u8 	[%r5172], %rs2672;
$L__BB1_1937:
	add.s32 	%r7436, %r7436, %r20;
	setp.lt.u32 	%p1674, %r7436, %r3;
	@%p1674 bra 	$L__BB1_1911;
$L__BB1_1938:
	bar.sync 	0;
$L__BB1_1939:
	mov.pred 	%p2541, 0;
	@%p1598 bra 	$L__BB1_1948;
	setp.lt.u32 	%p1677, %r26, 3;
	mov.b32 	%r7461, 0;
	mov.u32 	%r7459, %r2;
	@%p1677 bra 	$L__BB1_1943;
	mov.b32 	%r7461, 0;
	mov.u32 	%r7459, %r2;
	mov.u32 	%r7457, %r7461;
$L__BB1_1942:
	mov.u32 	%r5261, _ZZ24optimized_sogrand_kernelPKdPdS1_PiS2_S1_iiimdiiiE13shared_c_test;
	add.s32 	%r5262, %r5261, %r7459;
	ld.shared.u8 	%rs2675, [%r5262];
	mov.u32 	%r5263, _ZZ24optimized_sogrand_kernelPKdPdS1_PiS2_S1_iiimdiiiE11shared_c_HD;
	add.s32 	%r5264, %r5263, %r7459;
	ld.shared.u8 	%rs2676, [%r5264];
	setp.ne.s16 	%p1678, %rs2675, %rs2676;
	selp.u32 	%r5265, 1, 0, %p1678;
	or.b32  	%r5266, %r7461, %r5265;
	add.s32 	%r5267, %r5262, %r19;
	ld.shared.u8 	%rs2677, [%r5267];
	add.s32 	%r5268, %r5264, %r19;
	ld.shared.u8 	%rs2678, [%r5268];
	setp.ne.s16 	%p1679, %rs2677, %rs2678;
	selp.u32 	%r5269, 1, 0, %p1679;
	or.b32  	%r5270, %r5266, %r5269;
	add.s32 	%r5271, %r5267, %r19;
	ld.shared.u8 	%rs2679, [%r5271];
	add.s32 	%r5272, %r5268, %r19;
	ld.shared.u8 	%rs2680, [%r5272];
	setp.ne.s16 	%p1680, %rs2679, %rs2680;
	selp.u32 	%r5273, 1, 0, %p1680;
	or.b32  	%r5274, %r5270, %r5273;
	add.s32 	%r5275, %r5271, %r19;
	ld.shared.u8 	%rs2681, [%r5275];
	add.s32 	%r5276, %r5272, %r19;
	ld.shared.u8 	%rs2682, [%r5276];
	setp.ne.s16 	%p1681, %rs2681, %rs2682;
	selp.u32 	%r5277, 1, 0, %p1681;
	or.b32  	%r7461, %r5274, %r5277;
	shl.b32 	%r5278, %r19, 2;
	add.s32 	%r7459, %r5278, %r7459;
	add.s32 	%r7457, %r7457, 4;
	add.s32 	%r5279, %r26, 1;
	and.b32  	%r5280, %r5279, -4;
	setp.ne.s32 	%p1682, %r7457, %r5280;
	@%p1682 bra 	$L__BB1_1942;
$L__BB1_1943:
	setp.eq.s32 	%p1683, %r35, 0;
	@%p1683 bra 	$L__BB1_1947;
	setp.eq.s32 	%p1684, %r35, 1;
	mov.u32 	%r5281, _ZZ24optimized_sogrand_kernelPKdPdS1_PiS2_S1_iiimdiiiE13shared_c_test;
	add.s32 	%r1232, %r5281, %r7459;
	ld.shared.u8 	%rs2683, [%r1232];
	mov.u32 	%r5282, _ZZ24optimized_sogrand_kernelPKdPdS1_PiS2_S1_iiimdiiiE11shared_c_HD;
	add.s32 	%r1233, %r5282, %r7459;
	ld.shared.u8 	%rs2684, [%r1233];
	setp.ne.s16 	%p1685, %rs2683, %rs2684;
	selp.u32 	%r5283, 1, 0, %p1685;
	or.b32  	%r7461, %r7461, %r5283;
	@%p1684 bra 	$L__BB1_1947;
	setp.eq.s32 	%p1686, %r35, 2;
	add.s32 	%r1235, %r1232, %r19;
	ld.shared.u8 	%rs2685, [%r1235];
	add.s32 	%r1236, %r1233, %r19;
	ld.shared.u8 	%rs2686, [%r1236];
	setp.ne.s16 	%p1687, %rs2685, %rs2686;
	selp.u32 	%r5284, 1, 0, %p1687;
	or.b32  	%r7461, %r7461, %r5284;
	@%p1686 bra 	$L__BB1_1947;
	add.s32 	%r5285, %r1235, %r19;
	ld.shared.u8 	%rs2687, [%r5285];
	add.s32 	%r5286, %r1236, %r19;
	ld.shared.u8 	%rs2688, [%r5286];
	setp.ne.s16 	%p1688, %rs2687, %rs2688;
	selp.u32 	%r5287, 1, 0, %p1688;
	or.b32  	%r7461, %r7461, %r5287;
$L__BB1_1947:
	setp.ne.s32 	%p2541, %r7461, 0;
$L__BB1_1948:
	// begin inline asm
	activemask.b32 %r5288;
	// end inline asm
	vote.sync.ballot.b32 	%r1240, %p2541, %r5288;
	@%p1591 bra 	$L__BB1_1950;
	setp.ne.s32 	%p1691, %r1240, 0;
	selp.u32 	%r5289, 1, 0, %p1691;
	shl.b32 	%r5290, %r1101, 2;
	mov.u32 	%r5291, _ZZ24optimized_sogrand_kernelPKdPdS1_PiS2_S1_iiimdiiiE21convergence_workspace;
	add.s32 	%r5292, %r5291, %r5290;
	st.shared.u32 	[%r5292], %r5289;
$L__BB1_1950:
	setp.gt.u32 	%p1692, %r2, 31;
	bar.sync 	0;
	@%p1692 bra 	$L__BB1_1955;
	setp.ge.u32 	%p1693, %r1102, %r20;
	mov.b32 	%r7462, 0;
	@%p1693 bra 	$L__BB1_1953;
	shl.b32 	%r5294, %r1102, 2;
	mov.u32 	%r5295, _ZZ24optimized_sogrand_kernelPKdPdS1_PiS2_S1_iiimdiiiE21convergence_workspace;
	add.s32 	%r5296, %r5295, %r5294;
	ld.shared.u32 	%r7462, [%r5296];
$L__BB1_1953:
	setp.ne.s32 	%p1694, %r1102, 0;
	shfl.sync.down.b32	%r5297|%p1695, %r7462, 16, 31, -1;
	add.s32 	%r5298, %r5297, %r7462;
	shfl.sync.down.b32	%r5299|%p1696, %r5298, 8, 31, -1;
	add.s32 	%r5300, %r5299, %r5298;
	shfl.sync.down.b32	%r5301|%p1697, %r5300, 4, 31, -1;
	add.s32 	%r5302, %r5301, %r5300;
	shfl.sync.down.b32	%r5303|%p1698, %r5302, 2, 31, -1;
	add.s32 	%r5304, %r5303, %r5302;
	shfl.sync.down.b32	%r5305|%p1699, %r5304, 1, 31, -1;
	add.s32 	%r1243, %r5305, %r5304;
	@%p1694 bra 	$L__BB1_1955;
	st.shared.u32 	[_ZZ24optimized_sogrand_kernelPKdPdS1_PiS2_S1_iiimdiiiE21convergence_workspace], %r1243;
$L__BB1_1955:
	bar.sync 	0;
	ld.shared.u32 	%r5306, [_ZZ24optimized_sogrand_kernelPKdPdS1_PiS2_S1_iiimdiiiE21convergence_workspace];
	or.b32  	%r5308, %r2, %r5306;
	setp.ne.s32 	%p1700, %r5308, 0;
	@%p1700 bra 	$L__BB1_1957;
	mov.b32 	%r5309, 1;
	st.shared.u32 	[_ZZ24optimized_sogrand_kernelPKdPdS1_PiS2_S1_iiimdiiiE15batch_converged], %r5309;
$L__BB1_1957:
	bar.sync 	0;
	ld.shared.u32 	%r7660, [_ZZ24optimized_sogrand_kernelPKdPdS1_PiS2_S1_iiimdiiiE15batch_converged];
	setp.ne.s32 	%p1701, %r7660, 0;
	@%p1701 bra 	$L__BB1_2931;
	setp.ne.s32 	%p1702, %r2, 0;
	@%p1702 bra 	$L__BB1_1960;
	ld.shared.f64 	%fd5516, [_ZZ24optimized_sogrand_kernelPKdPdS1_PiS2_S1_iiimdiiiE11phase_count];
	add.f64 	%fd5517, %fd5516, 0d3FE0000000000000;
	st.shared.f64 	[_ZZ24optimized_sogrand_kernelPKdPdS1_PiS2_S1_iiimdiiiE11phase_count], %fd5517;
$L__BB1_1960:
	setp.ge.u32 	%p1703, %r2, %r3;
	@%p1703 bra 	$L__BB1_2803;
	setp.lt.s32 	%p1704, %r1846, 1;
	div.s32 	%r1245, %r2, %r1846;
	mul.lo.s32 	%r5310, %r1245, %r1846;
	sub.s32 	%r1246, %r2, %r5310;
	@%p1704 bra 	$L__BB1_1973;
	add.s32 	%r5312, %r1846, -1;
	setp.lt.u32 	%p1705, %r5312, 7;
	shl.b32 	%r5313, %r1245, 4;
	add.s32 	%r1247, %r1246, %r5313;
	ld.shared.u32 	%r5314, [_ZZ24optimized_sogrand_kernelPKdPdS1_PiS2_S1_iiimdiiiE15iteration_count];
	shl.b32 	%r5315, %r5314, 1;
	mul.wide.s32 	%rd3880, %r5315, 8;
	mov.u64 	%rd3881, d_alpha_const;
	add.s64 	%rd3882, %rd3881, %rd3880;
	ld.const.f64 	%fd997, [%rd3882+-8];
	mov.b32 	%r7465, 0;
	@%p1705 bra 	$L__BB1_1965;
	mov.b32 	%r7463, 0;
$L__BB1_1964:
	.pragma "nounroll";
	shl.b32 	%r5317, %r7463, 8;
	add.s32 	%r5318, %r1247, %r5317;
	cvt.s64.s32 	%rd3883, %r5318;
	add.s64 	%rd3884, %rd40, %rd3883;
	shl.b64 	%rd3885, %rd3884, 3;
	add.s64 	%rd3886, %rd1, %rd3885;
	ld.global.nc.f64 	%fd5518, [%rd3886];
	add.s64 	%rd3887, %rd2, %rd3885;
	ld.global.f64 	%fd5519, [%rd3887];
	fma.rn.f64 	%fd5520, %fd997, %fd5519, %fd5518;
	mul.wide.u32 	%rd3888, %r7463, 8;
	add.s64 	%rd3889, %rd36, %rd3888;
	add.s32 	%r5319, %r5318, 256;
	cvt.s64.s32 	%rd3890, %r5319;
	add.s64 	%rd3891, %rd40, %rd3890;
	shl.b64 	%rd3892, %rd3891, 3;
	add.s64 	%rd3893, %rd1, %rd3892;
	ld.global.nc.f64 	%fd5521, [%rd3893];
	add.s64 	%rd3894, %rd2, %rd3892;
	ld.global.f64 	%fd5522, [%rd3894];
	fma.rn.f64 	%fd5523, %fd997, %fd5522, %fd5521;
	st.local.v2.f64 	[%rd3889], {%fd5520, %fd5523};
	add.s32 	%r5320, %r5318, 512;
	cvt.s64.s32 	%rd3895, %r5320;
	add.s64 	%rd3896, %rd40, %rd3895;
	shl.b64 	%rd3897, %rd3896, 3;
	add.s64 	%rd3898, %rd1, %rd3897;
	ld.global.nc.f64 	%fd5524, [%rd3898];
	add.s64 	%rd3899, %rd2, %rd3897;
	ld.global.f64 	%fd5525, [%rd3899];
	fma.rn.f64 	%fd5526, %fd997, %fd5525, %fd5524;
	add.s32 	%r5321, %r5318, 768;
	cvt.s64.s32 	%rd3900, %r5321;
	add.s64 	%rd3901, %rd40, %rd3900;
	shl.b64 	%rd3902, %rd3901, 3;
	add.s64 	%rd3903, %rd1, %rd3902;
	ld.global.nc.f64 	%fd5527, [%rd3903];
	add.s64 	%rd3904, %rd2, %rd3902;
	ld.global.f64 	%fd5528, [%rd3904];
	fma.rn.f64 	%fd5529, %fd997, %fd5528, %fd5527;
	st.local.v2.f64 	[%rd3889+16], {%fd5526, %fd5529};
	add.s32 	%r5322, %r5318, 1024;
	cvt.s64.s32 	%rd3905, %r5322;
	add.s64 	%rd3906, %rd40, %rd3905;
	shl.b64 	%rd3907, %rd3906, 3;
	add.s64 	%rd3908, %rd1, %rd3907;
	ld.global.nc.f64 	%fd5530, [%rd3908];
	add.s64 	%rd3909, %rd2, %rd3907;
	ld.global.f64 	%fd5531, [%rd3909];
	fma.rn.f64 	%fd5532, %fd997, %fd5531, %fd5530;
	add.s32 	%r5323, %r5318, 1280;
	cvt.s64.s32 	%rd3910, %r5323;
	add.s64 	%rd3911, %rd40, %rd3910;
	shl.b64 	%rd3912, %rd3911, 3;
	add.s64 	%rd3913, %rd1, %rd3912;
	ld.global.nc.f64 	%fd5533, [%rd3913];
	add.s64 	%rd3914, %rd2, %rd3912;
	ld.global.f64 	%fd5534, [%rd3914];
	fma.rn.f64 	%fd5535, %fd997, %fd5534, %fd5533;
	st.local.v2.f64 	[%rd3889+32], {%fd5532, %fd5535};
	add.s32 	%r5324, %r5318, 1536;
	cvt.s64.s32 	%rd3915, %r5324;
	add.s64 	%rd3916, %rd40, %rd3915;
	shl.b64 	%rd3917, %rd3916, 3;
	add.s64 	%rd3918, %rd1, %rd3917;
	ld.global.nc.f64 	%fd5536, [%rd3918];
	add.s64 	%rd3919, %rd2, %rd3917;
	ld.global.f64 	%fd5537, [%rd3919];
	fma.rn.f64 	%fd5538, %fd997, %fd5537, %fd5536;
	add.s32 	%r5325, %r5318, 1792;
	cvt.s64.s32 	%rd3920, %r5325;
	add.s64 	%rd3921, %rd40, %rd3920;
	shl.b64 	%rd3922, %rd3921, 3;
	add.s64 	%rd3923, %rd1, %rd3922;
	ld.global.nc.f64 	%fd5539, [%rd3923];
	add.s64 	%rd3924, %rd2, %rd3922;
	ld.global.f64 	%fd5540, [%rd3924];
	fma.rn.f64 	%fd5541, %fd997, %fd5540, %fd5539;
	st.local.v2.f64 	[%rd3889+48], {%fd5538, %fd5541};
	add.s32 	%r7463, %r7463, 8;
	setp.ne.s32 	%p1706, %r7463, %r33;
	mov.u32 	%r7465, %r33;
	@%p1706 bra 	$L__BB1_1964;
$L__BB1_1965:
	and.b32  	%r1251, %r1846, 7;
	setp.eq.s32 	%p1707, %r1251, 0;
	@%p1707 bra 	$L__BB1_1973;
	add.s32 	%r5326, %r1251, -1;
	setp.lt.u32 	%p1708, %r5326, 3;
	@%p1708 bra 	$L__BB1_1968;
	shl.b32 	%r5327, %r7465, 8;
	add.s32 	%r5328, %r1247, %r5327;
	cvt.s64.s32 	%rd3925, %r5328;
	add.s64 	%rd3926, %rd40, %rd3925;
	shl.b64 	%rd3927, %rd3926, 3;
	add.s64 	%rd3928, %rd1, %rd3927;
	ld.global.nc.f64 	%fd5542, [%rd3928];
	add.s64 	%rd3929, %rd2, %rd3927;
	ld.global.f64 	%fd5543, [%rd3929];
	fma.rn.f64 	%fd5544, %fd997, %fd5543, %fd5542;
	mul.wide.u32 	%rd3930, %r7465, 8;
	add.s64 	%rd3931, %rd36, %rd3930;
	st.local.f64 	[%rd3931], %fd5544;
	add.s32 	%r5329, %r5328, 256;
	cvt.s64.s32 	%rd3932, %r5329;
	add.s64 	%rd3933, %rd40, %rd3932;
	shl.b64 	%rd3934, %rd3933, 3;
	add.s64 	%rd3935, %rd1, %rd3934;
	ld.global.nc.f64 	%fd5545, [%rd3935];
	add.s64 	%rd3936, %rd2, %rd3934;
	ld.global.f64 	%fd5546, [%rd3936];
	fma.rn.f64 	%fd5547, %fd997, %fd5546, %fd5545;
	st.local.f64 	[%rd3931+8], %fd5547;
	add.s32 	%r5330, %r5328, 512;
	cvt.s64.s32 	%rd3937, %r5330;
	add.s64 	%rd3938, %rd40, %rd3937;
	shl.b64 	%rd3939, %rd3938, 3;
	add.s64 	%rd3940, %rd1, %rd3939;
	ld.global.nc.f64 	%fd5548, [%rd3940];
	add.s64 	%rd3941, %rd2, %rd3939;
	ld.global.f64 	%fd5549, [%rd3941];
	fma.rn.f64 	%fd5550, %fd997, %fd5549, %fd5548;
	st.local.f64 	[%rd3931+16], %fd5550;
	add.s32 	%r5331, %r5328, 768;
	cvt.s64.s32 	%rd3942, %r5331;
	add.s64 	%rd3943, %rd40, %rd3942;
	shl.b64 	%rd3944, %rd3943, 3;
	add.s64 	%rd3945, %rd1, %rd3944;
	ld.global.nc.f64 	%fd5551, [%rd3945];
	add.s64 	%rd3946, %rd2, %rd3944;
	ld.global.f64 	%fd5552, [%rd3946];
	fma.rn.f64 	%fd5553, %fd997, %fd5552, %fd5551;
	st.local.f64 	[%rd3931+24], %fd5553;
	add.s32 	%r7465, %r7465, 4;
$L__BB1_1968:
	and.b32  	%r1254, %r1846, 3;
	setp.eq.s32 	%p1709, %r1254, 0;
	@%p1709 bra 	$L__BB1_1973;
	setp.eq.s32 	%p1710, %r1254, 1;
	@%p1710 bra 	$L__BB1_1971;
	shl.b32 	%r5332, %r7465, 8;
	add.s32 	%r5333, %r1247, %r5332;
	cvt.s64.s32 	%rd3947, %r5333;
	add.s64 	%rd3948, %rd40, %rd3947;
	shl.b64 	%rd3949, %rd3948, 3;
	add.s64 	%rd3950, %rd1, %rd3949;
	ld.global.nc.f64 	%fd5554, [%rd3950];
	add.s64 	%rd3951, %rd2, %rd3949;
	ld.global.f64 	%fd5555, [%rd3951];
	fma.rn.f64 	%fd5556, %fd997, %fd5555, %fd5554;
	mul.wide.u32 	%rd3952, %r7465, 8;
	add.s64 	%rd3953, %rd36, %rd3952;
	st.local.f64 	[%rd3953], %fd5556;
	add.s32 	%r5334, %r5333, 256;
	cvt.s64.s32 	%rd3954, %r5334;
	add.s64 	%rd3955, %rd40, %rd3954;
	shl.b64 	%rd3956, %rd3955, 3;
	add.s64 	%rd3957, %rd1, %rd3956;
	ld.global.nc.f64 	%fd5557, [%rd3957];
	add.s64 	%rd3958, %rd2, %rd3956;
	ld.global.f64 	%fd5558, [%rd3958];
	fma.rn.f64 	%fd5559, %fd997, %fd5558, %fd5557;
	st.local.f64 	[%rd3953+8], %fd5559;
	add.s32 	%r7465, %r7465, 2;
$L__BB1_1971:
	setp.eq.s32 	%p1711, %r34, 0;
	@%p1711 bra 	$L__BB1_1973;
	shl.b32 	%r5335, %r7465, 8;
	add.s32 	%r5336, %r1247, %r5335;
	cvt.s64.s32 	%rd3959, %r5336;
	add.s64 	%rd3960, %rd40, %rd3959;
	shl.b64 	%rd3961, %rd3960, 3;
	add.s64 	%rd3962, %rd1, %rd3961;
	ld.global.nc.f64 	%fd5560, [%rd3962];
	add.s64 	%rd3963, %rd2, %rd3961;
	ld.global.f64 	%fd5561, [%rd3963];
	fma.rn.f64 	%fd5562, %fd997, %fd5561, %fd5560;
	mul.wide.u32 	%rd3964, %r7465, 8;
	add.s64 	%rd3965, %rd36, %rd3964;
	st.local.f64 	[%rd3965], %fd5562;
$L__BB1_1973:
	setp.eq.s32 	%p1712, %r1846, 0;
	@%p1712 bra 	$L__BB1_1987;
	setp.lt.u64 	%p1713, %rd48, 15;
	mov.b64 	%rd5423, 0;
	@%p1713 bra 	$L__BB1_1977;
	mov.b64 	%rd5425, 0;
$L__BB1_1976:
	.pragma "nounroll";
	shl.b64 	%rd3968, %rd5425, 3;
	add.s64 	%rd3969, %rd39, %rd3968;
	add.s64 	%rd3970, %rd5425, 1;
	st.local.v2.u64 	[%rd3969], {%rd5425, %rd3970};
	add.s64 	%rd3971, %rd5425, 2;
	add.s64 	%rd3972, %rd5425, 3;
	st.local.v2.u64 	[%rd3969+16], {%rd3971, %rd3972};
	add.s64 	%rd3973, %rd5425, 4;
	add.s64 	%rd3974, %rd5425, 5;
	st.local.v2.u64 	[%rd3969+32], {%rd3973, %rd3974};
	add.s64 	%rd3975, %rd5425, 6;
	add.s64 	%rd3976, %rd5425, 7;
	st.local.v2.u64 	[%rd3969+48], {%rd3975, %rd3976};
	add.s64 	%rd3977, %rd5425, 8;
	add.s64 	%rd3978, %rd5425, 9;
	st.local.v2.u64 	[%rd3969+64], {%rd3977, %rd3978};
	add.s64 	%rd3979, %rd5425, 10;
	add.s64 	%rd3980, %rd5425, 11;
	st.local.v2.u64 	[%rd3969+80], {%rd3979, %rd3980};
	add.s64 	%rd3981, %rd5425, 12;
	add.s64 	%rd3982, %rd5425, 13;
	st.local.v2.u64 	[%rd3969+96], {%rd3981, %rd3982};
	add.s64 	%rd3983, %rd5425, 14;
	add.s64 	%rd3984, %rd5425, 15;
	st.local.v2.u64 	[%rd3969+112], {%rd3983, %rd3984};
	add.s64 	%rd5425, %rd5425, 16;
	setp.eq.s64 	%p1714, %rd5425, %rd54;
	mov.u64 	%rd5423, %rd54;
	@%p1714 bra 	$L__BB1_1977;
	bra.uni 	$L__BB1_1976;
$L__BB1_1977:
	setp.eq.s32 	%p1715, %r25, 0;
	@%p1715 bra 	$L__BB1_1987;
	setp.lt.u64 	%p1716, %rd49, 7;
	@%p1716 bra 	$L__BB1_1980;
	shl.b64 	%rd3985, %rd5423, 3;
	add.s64 	%rd3986, %rd39, %rd3985;
	st.local.u64 	[%rd3986], %rd5423;
	add.s64 	%rd3987, %rd5423, 1;
	st.local.u64 	[%rd3986+8], %rd3987;
	add.s64 	%rd3988, %rd5423, 2;
	st.local.u64 	[%rd3986+16], %rd3988;
	add.s64 	%rd3989, %rd5423, 3;
	st.local.u64 	[%rd3986+24], %rd3989;
	add.s64 	%rd3990, %rd5423, 4;
	st.local.u64 	[%rd3986+32], %rd3990;
	add.s64 	%rd3991, %rd5423, 5;
	st.local.u64 	[%rd3986+40], %rd3991;
	add.s64 	%rd3992, %rd5423, 6;
	st.local.u64 	[%rd3986+48], %rd3992;
	add.s64 	%rd3993, %rd5423, 7;
	st.local.u64 	[%rd3986+56], %rd3993;
	add.s64 	%rd5423, %rd5423, 8;
$L__BB1_1980:
	setp.eq.s64 	%p1717, %rd55, 0;
	@%p1717 bra 	$L__BB1_1987;
	setp.lt.u64 	%p1718, %rd50, 3;
	@%p1718 bra 	$L__BB1_1983;
	shl.b64 	%rd3994, %rd5423, 3;
	add.s64 	%rd3995, %rd39, %rd3994;
	st.local.u64 	[%rd3995], %rd5423;
	add.s64 	%rd3996, %rd5423, 1;
	st.local.u64 	[%rd3995+8], %rd3996;
	add.s64 	%rd3997, %rd5423, 2;
	st.local.u64 	[%rd3995+16], %rd3997;
	add.s64 	%rd3998, %rd5423, 3;
	st.local.u64 	[%rd3995+24], %rd3998;
	add.s64 	%rd5423, %rd5423, 4;
$L__BB1_1983:
	setp.eq.s64 	%p1719, %rd56, 0;
	@%p1719 bra 	$L__BB1_1987;
	setp.eq.s64 	%p1720, %rd56, 1;
	shl.b64 	%rd3999, %rd5423, 3;
	add.s64 	%rd994, %rd39, %rd3999;
	st.local.u64 	[%rd994], %rd5423;
	@%p1720 bra 	$L__BB1_1987;
	setp.eq.s64 	%p1721, %rd56, 2;
	add.s64 	%rd4000, %rd5423, 1;
	st.local.u64 	[%rd994+8], %rd4000;
	@%p1721 bra 	$L__BB1_1987;
	add.s64 	%rd4001, %rd5423, 2;
	st.local.u64 	[%rd994+16], %rd4001;
$L__BB1_1987:
	ld.param.u32 	%r7060, [_Z24optimized_sogrand_kernelPKdPdS1_PiS2_S1_iiimdiii_param_8];
	setp.eq.s32 	%p1722, %r7060, 0;
	@%p1722 bra 	$L__BB1_1999;
	shl.b64 	%rd4003, %rd41, 2;
	setp.lt.u64 	%p1723, %rd4003, 16;
	mov.b64 	%rd5427, 0;
	@%p1723 bra 	$L__BB1_1991;
	mov.b64 	%rd5429, 0;
$L__BB1_1990:
	.pragma "nounroll";
	shl.b64 	%rd4005, %rd5429, 3;
	add.s64 	%rd4006, %rd5, %rd4005;
	mov.f64 	%fd5563, 0d0000000000000000;
	st.local.v2.f64 	[%rd4006], {%fd5563, %fd5563};
	st.local.v2.f64 	[%rd4006+16], {%fd5563, %fd5563};
	st.local.v2.f64 	[%rd4006+32], {%fd5563, %fd5563};
	st.local.v2.f64 	[%rd4006+48], {%fd5563, %fd5563};
	st.local.v2.f64 	[%rd4006+64], {%fd5563, %fd5563};
	st.local.v2.f64 	[%rd4006+80], {%fd5563, %fd5563};
	st.local.v2.f64 	[%rd4006+96], {%fd5563, %fd5563};
	st.local.v2.f64 	[%rd4006+112], {%fd5563, %fd5563};
	add.s64 	%rd5429, %rd5429, 16;
	setp.eq.s64 	%p1724, %rd5429, %rd57;
	mov.u64 	%rd5427, %rd57;
	@%p1724 bra 	$L__BB1_1991;
	bra.uni 	$L__BB1_1990;
$L__BB1_1991:
	setp.eq.s64 	%p1725, %rd51, 0;
	@%p1725 bra 	$L__BB1_1999;
	add.s64 	%rd4007, %rd51, -1;
	setp.lt.u64 	%p1726, %rd4007, 7;
	@%p1726 bra 	$L__BB1_1994;
	shl.b64 	%rd4008, %rd5427, 3;
	add.s64 	%rd4009, %rd5, %rd4008;
	mov.b64 	%rd4010, 0;
	st.local.u64 	[%rd4009], %rd4010;
	st.local.u64 	[%rd4009+8], %rd4010;
	st.local.u64 	[%rd4009+16], %rd4010;
	st.local.u64 	[%rd4009+24], %rd4010;
	st.local.u64 	[%rd4009+32], %rd4010;
	st.local.u64 	[%rd4009+40], %rd4010;
	st.local.u64 	[%rd4009+48], %rd4010;
	st.local.u64 	[%rd4009+56], %rd4010;
	add.s64 	%rd5427, %rd5427, 8;
$L__BB1_1994:
	setp.eq.s64 	%p1727, %rd52, 0;
	@%p1727 bra 	$L__BB1_1999;
	add.s64 	%rd4011, %rd52, -1;
	setp.lt.u64 	%p1728, %rd4011, 3;
	@%p1728 bra 	$L__BB1_1997;
	shl.b64 	%rd4012, %rd5427, 3;
	add.s64 	%rd4013, %rd5, %rd4012;
	mov.b64 	%rd4014, 0;
	st.local.u64 	[%rd4013], %rd4014;
	st.local.u64 	[%rd4013+8], %rd4014;
	st.local.u64 	[%rd4013+16], %rd4014;
	st.local.u64 	[%rd4013+24], %rd4014;
	add.s64 	%rd5427, %rd5427, 4;
$L__BB1_1997:
	setp.eq.s64 	%p1729, %rd58, 0;
	@%p1729 bra 	$L__BB1_1999;
	shl.b64 	%rd4015, %rd5427, 3;
	add.s64 	%rd4016, %rd5, %rd4015;
	mov.b64 	%rd4017, 0;
	st.local.u64 	[%rd4016], %rd4017;
$L__BB1_1999:
	setp.lt.u32 	%p1730, %r1846, 4;
	mov.b64 	%rd5432, 0;
	@%p1730 bra 	$L__BB1_2007;
	setp.lt.u64 	%p1731, %rd53, 12;
	mov.b64 	%rd5433, 0;
	@%p1731 bra 	$L__BB1_2003;
	mov.b64 	%rd5433, 0;
	mov.u64 	%rd5434, %rd5433;
$L__BB1_2002:
	shl.b64 	%rd4022, %rd5433, 3;
	add.s64 	%rd4023, %rd36, %rd4022;
	ld.local.v2.f64 	{%fd5564, %fd5565}, [%rd4023];
	ld.local.v2.f64 	{%fd5566, %fd5567}, [%rd4023+16];
	setp.leu.f64 	%p1732, %fd5564, 0d0000000000000000;
	setp.leu.f64 	%p1733, %fd5565, 0d0000000000000000;
	setp.leu.f64 	%p1734, %fd5566, 0d0000000000000000;
	setp.leu.f64 	%p1735, %fd5567, 0d0000000000000000;
	add.s64 	%rd4024, %rd39, %rd5433;
	ld.local.v2.f64 	{%fd5568, %fd5569}, [%rd4023+32];
	ld.local.v2.f64 	{%fd5570, %fd5571}, [%rd4023+48];
	setp.leu.f64 	%p1736, %fd5568, 0d0000000000000000;
	setp.leu.f64 	%p1737, %fd5569, 0d0000000000000000;
	setp.leu.f64 	%p1738, %fd5570, 0d0000000000000000;
	setp.leu.f64 	%p1739, %fd5571, 0d0000000000000000;
	ld.local.v2.f64 	{%fd5572, %fd5573}, [%rd4023+64];
	ld.local.v2.f64 	{%fd5574, %fd5575}, [%rd4023+80];
	setp.leu.f64 	%p1740, %fd5572, 0d0000000000000000;
	setp.leu.f64 	%p1741, %fd5573, 0d0000000000000000;
	setp.leu.f64 	%p1742, %fd5574, 0d0000000000000000;
	setp.leu.f64 	%p1743, %fd5575, 0d0000000000000000;
	ld.local.v2.f64 	{%fd5576, %fd5577}, [%rd4023+96];
	ld.local.v2.f64 	{%fd5578, %fd5579}, [%rd4023+112];
	setp.leu.f64 	%p1744, %fd5576, 0d0000000000000000;
	setp.leu.f64 	%p1745, %fd5577, 0d0000000000000000;
	setp.leu.f64 	%p1746, %fd5578, 0d0000000000000000;
	setp.leu.f64 	%p1747, %fd5579, 0d0000000000000000;
	selp.u32 	%r5337, 1, 0, %p1747;
	selp.u32 	%r5338, 1, 0, %p1746;
	prmt.b32 	%r5339, %r5338, %r5337, 0x3340U;
	selp.u32 	%r5340, 1, 0, %p1745;
	selp.u32 	%r5341, 1, 0, %p1744;
	prmt.b32 	%r5342, %r5341, %r5340, 0x3340U;
	prmt.b32 	%r5343, %r5342, %r5339, 0x5410U;
	selp.u32 	%r5344, 1, 0, %p1743;
	selp.u32 	%r5345, 1, 0, %p1742;
	prmt.b32 	%r5346, %r5345, %r5344, 0x3340U;
	selp.u32 	%r5347, 1, 0, %p1741;
	selp.u32 	%r5348, 1, 0, %p1740;
	prmt.b32 	%r5349, %r5348, %r5347, 0x3340U;
	prmt.b32 	%r5350, %r5349, %r5346, 0x5410U;
	selp.u32 	%r5351, 1, 0, %p1739;
	selp.u32 	%r5352, 1, 0, %p1738;
	prmt.b32 	%r5353, %r5352, %r5351, 0x3340U;
	selp.u32 	%r5354, 1, 0, %p1737;
	selp.u32 	%r5355, 1, 0, %p1736;
	prmt.b32 	%r5356, %r5355, %r5354, 0x3340U;
	prmt.b32 	%r5357, %r5356, %r5353, 0x5410U;
	selp.u32 	%r5358, 1, 0, %p1735;
	selp.u32 	%r5359, 1, 0, %p1734;
	prmt.b32 	%r5360, %r5359, %r5358, 0x3340U;
	selp.u32 	%r5361, 1, 0, %p1733;
	selp.u32 	%r5362, 1, 0, %p1732;
	prmt.b32 	%r5363, %r5362, %r5361, 0x3340U;
	prmt.b32 	%r5364, %r5363, %r5360, 0x5410U;
	st.local.v4.b32 	[%rd4024+128], {%r5364, %r5357, %r5350, %r5343};
	add.s64 	%rd5433, %rd5433, 16;
	add.s64 	%rd5434, %rd5434, 4;
	setp.eq.s64 	%p1748, %rd5434, %rd60;
	@%p1748 bra 	$L__BB1_2003;
	bra.uni 	$L__BB1_2002;
$L__BB1_2003:
	setp.eq.s64 	%p1749, %rd59, 0;
	mov.u64 	%rd5432, %rd5433;
	@%p1749 bra 	$L__BB1_2007;
	setp.eq.s64 	%p1750, %rd59, 1;
	shl.b64 	%rd4025, %rd5433, 3;
	add.s64 	%rd1006, %rd36, %rd4025;
	ld.local.v2.f64 	{%fd5580, %fd5581}, [%rd1006];
	ld.local.v2.f64 	{%fd5582, %fd5583}, [%rd1006+16];
	setp.leu.f64 	%p1751, %fd5580, 0d0000000000000000;
	setp.leu.f64 	%p1752, %fd5581, 0d0000000000000000;
	setp.leu.f64 	%p1753, %fd5582, 0d0000000000000000;
	setp.leu.f64 	%p1754, %fd5583, 0d0000000000000000;
	selp.u16 	%rs2689, 1, 0, %p1751;
	add.s64 	%rd1007, %rd39, %rd5433;
	st.local.u8 	[%rd1007+128], %rs2689;
	selp.u16 	%rs2690, 1, 0, %p1752;
	st.local.u8 	[%rd1007+129], %rs2690;
	selp.u16 	%rs2691, 1, 0, %p1753;
	st.local.u8 	[%rd1007+130], %rs2691;
	selp.u16 	%rs2692, 1, 0, %p1754;
	st.local.u8 	[%rd1007+131], %rs2692;
	add.s64 	%rd5432, %rd5433, 4;
	@%p1750 bra 	$L__BB1_2007;
	setp.eq.s64 	%p1755, %rd59, 2;
	ld.local.v2.f64 	{%fd5584, %fd5585}, [%rd1006+32];
	ld.local.v2.f64 	{%fd5586, %fd5587}, [%rd1006+48];
	setp.leu.f64 	%p1756, %fd5584, 0d0000000000000000;
	setp.leu.f64 	%p1757, %fd5585, 0d0000000000000000;
	setp.leu.f64 	%p1758, %fd5586, 0d0000000000000000;
	setp.leu.f64 	%p1759, %fd5587, 0d0000000000000000;
	selp.u16 	%rs2693, 1, 0, %p1756;
	st.local.u8 	[%rd1007+132], %rs2693;
	selp.u16 	%rs2694, 1, 0, %p1757;
	st.local.u8 	[%rd1007+133], %rs2694;
	selp.u16 	%rs2695, 1, 0, %p1758;
	st.local.u8 	[%rd1007+134], %rs2695;
	selp.u16 	%rs2696, 1, 0, %p1759;
	st.local.u8 	[%rd1007+135], %rs2696;
	add.s64 	%rd5432, %rd5433, 8;
	@%p1755 bra 	$L__BB1_2007;
	ld.local.v2.f64 	{%fd5588, %fd5589}, [%rd1006+64];
	ld.local.v2.f64 	{%fd5590, %fd5591}, [%rd1006+80];
	setp.leu.f64 	%p1760, %fd5588, 0d0000000000000000;
	setp.leu.f64 	%p1761, %fd5589, 0d0000000000000000;
	setp.leu.f64 	%p1762, %fd5590, 0d0000000000000000;
	setp.leu.f64 	%p1763, %fd5591, 0d0000000000000000;
	selp.u16 	%rs2697, 1, 0, %p1760;
	st.local.u8 	[%rd1007+136], %rs2697;
	selp.u16 	%rs2698, 1, 0, %p1761;
	st.local.u8 	[%rd1007+137], %rs2698;
	selp.u16 	%rs2699, 1, 0, %p1762;
	st.local.u8 	[%rd1007+138], %rs2699;
	selp.u16 	%rs2700, 1, 0, %p1763;
	st.local.u8 	[%rd1007+139], %rs2700;
	add.s64 	%rd5432, %rd5433, 12;
$L__BB1_2007:
	setp.ge.u64 	%p1764, %rd5432, %rd42;
	@%p1764 bra 	$L__BB1_2021;
	sub.s64 	%rd1012, %rd42, %rd5432;
	and.b64  	%rd1013, %rd1012, 15;
	sub.s64 	%rd4026, %rd5432, %rd42;
	setp.gt.u64 	%p1765, %rd4026, -16;
	@%p1765 bra 	$L__BB1_2011;
	and.b64  	%rd1014, %rd1012, -16;
	mov.b64 	%rd5439, 0;
$L__BB1_2010:
	.pragma "nounroll";
	shl.b64 	%rd4028, %rd5432, 3;
	add.s64 	%rd4029, %rd36, %rd4028;
	ld.local.f64 	%fd5592, [%rd4029];
	setp.leu.f64 	%p1766, %fd5592, 0d0000000000000000;
	selp.u16 	%rs2701, 1, 0, %p1766;
	add.s64 	%rd4030, %rd39, %rd5432;
	st.local.u8 	[%rd4030+128], %rs2701;
	ld.local.f64 	%fd5593, [%rd4029+8];
	setp.leu.f64 	%p1767, %fd5593, 0d0000000000000000;
	selp.u16 	%rs2702, 1, 0, %p1767;
	st.local.u8 	[%rd4030+129], %rs2702;
	ld.local.f64 	%fd5594, [%rd4029+16];
	setp.leu.f64 	%p1768, %fd5594, 0d0000000000000000;
	selp.u16 	%rs2703, 1, 0, %p1768;
	st.local.u8 	[%rd4030+130], %rs2703;
	ld.local.f64 	%fd5595, [%rd4029+24];
	setp.leu.f64 	%p1769, %fd5595, 0d0000000000000000;
	selp.u16 	%rs2704, 1, 0, %p1769;
	st.local.u8 	[%rd4030+131], %rs2704;
	ld.local.f64 	%fd5596, [%rd4029+32];
	setp.leu.f64 	%p1770, %fd5596, 0d0000000000000000;
	selp.u16 	%rs2705, 1, 0, %p1770;
	st.local.u8 	[%rd4030+132], %rs2705;
	ld.local.f64 	%fd5597, [%rd4029+40];
	setp.leu.f64 	%p1771, %fd5597, 0d0000000000000000;
	selp.u16 	%rs2706, 1, 0, %p1771;
	st.local.u8 	[%rd4030+133], %rs2706;
	ld.local.f64 	%fd5598, [%rd4029+48];
	setp.leu.f64 	%p1772, %fd5598, 0d0000000000000000;
	selp.u16 	%rs2707, 1, 0, %p1772;
	st.local.u8 	[%rd4030+134], %rs2707;
	ld.local.f64 	%fd5599, [%rd4029+56];
	setp.leu.f64 	%p1773, %fd5599, 0d0000000000000000;
	selp.u16 	%rs2708, 1, 0, %p1773;
	st.local.u8 	[%rd4030+135], %rs2708;
	ld.local.f64 	%fd5600, [%rd4029+64];
	setp.leu.f64 	%p1774, %fd5600, 0d0000000000000000;
	selp.u16 	%rs2709, 1, 0, %p1774;
	st.local.u8 	[%rd4030+136], %rs2709;
	ld.local.f64 	%fd5601, [%rd4029+72];
	setp.leu.f64 	%p1775, %fd5601, 0d0000000000000000;
	selp.u16 	%rs2710, 1, 0, %p1775;
	st.local.u8 	[%rd4030+137], %rs2710;
	ld.local.f64 	%fd5602, [%rd4029+80];
	setp.leu.f64 	%p1776, %fd5602, 0d0000000000000000;
	selp.u16 	%rs2711, 1, 0, %p1776;
	st.local.u8 	[%rd4030+138], %rs2711;
	ld.local.f64 	%fd5603, [%rd4029+88];
	setp.leu.f64 	%p1777, %fd5603, 0d0000000000000000;
	selp.u16 	%rs2712, 1, 0, %p1777;
	st.local.u8 	[%rd4030+139], %rs2712;
	ld.local.f64 	%fd5604, [%rd4029+96];
	setp.leu.f64 	%p1778, %fd5604, 0d0000000000000000;
	selp.u16 	%rs2713, 1, 0, %p1778;
	st.local.u8 	[%rd4030+140], %rs2713;
	ld.local.f64 	%fd5605, [%rd4029+104];
	setp.leu.f64 	%p1779, %fd5605, 0d0000000000000000;
	selp.u16 	%rs2714, 1, 0, %p1779;
	st.local.u8 	[%rd4030+141], %rs2714;
	ld.local.f64 	%fd5606, [%rd4029+112];
	setp.leu.f64 	%p1780, %fd5606, 0d0000000000000000;
	selp.u16 	%rs2715, 1, 0, %p1780;
	st.local.u8 	[%rd4030+142], %rs2715;
	ld.local.f64 	%fd5607, [%rd4029+120];
	setp.leu.f64 	%p1781, %fd5607, 0d0000000000000000;
	selp.u16 	%rs2716, 1, 0, %p1781;
	st.local.u8 	[%rd4030+143], %rs2716;
	add.s64 	%rd5432, %rd5432, 16;
	add.s64 	%rd5439, %rd5439, 16;
	setp.eq.s64 	%p1782, %rd5439, %rd1014;
	@%p1782 bra 	$L__BB1_2011;
	bra.uni 	$L__BB1_2010;
$L__BB1_2011:
	setp.eq.s64 	%p1783, %rd1013, 0;
	@%p1783 bra 	$L__BB1_2021;
	and.b64  	%rd1020, %rd1012, 7;
	setp.lt.u64 	%p1784, %rd1013, 8;
	@%p1784 bra 	$L__BB1_2014;
	shl.b64 	%rd4031, %rd5432, 3;
	add.s64 	%rd4032, %rd36, %rd4031;
	ld.local.f64 	%fd5608, [%rd4032];
	setp.leu.f64 	%p1785, %fd5608, 0d0000000000000000;
	selp.u16 	%rs2717, 1, 0, %p1785;
	add.s64 	%rd4033, %rd39, %rd5432;
	st.local.u8 	[%rd4033+128], %rs2717;
	ld.local.f64 	%fd5609, [%rd4032+8];
	setp.leu.f64 	%p1786, %fd5609, 0d0000000000000000;
	selp.u16 	%rs2718, 1, 0, %p1786;
	st.local.u8 	[%rd4033+129], %rs2718;
	ld.local.f64 	%fd5610, [%rd4032+16];
	setp.leu.f64 	%p1787, %fd5610, 0d0000000000000000;
	selp.u16 	%rs2719, 1, 0, %p1787;
	st.local.u8 	[%rd4033+130], %rs2719;
	ld.local.f64 	%fd5611, [%rd4032+24];
	setp.leu.f64 	%p1788, %fd5611, 0d0000000000000000;
	selp.u16 	%rs2720, 1, 0, %p1788;
	st.local.u8 	[%rd4033+131], %rs2720;
	ld.local.f64 	%fd5612, [%rd4032+32];
	setp.leu.f64 	%p1789, %fd5612, 0d0000000000000000;
	selp.u16 	%rs2721, 1, 0, %p1789;
	st.local.u8 	[%rd4033+132], %rs2721;
	ld.local.f64 	%fd5613, [%rd4032+40];
	setp.leu.f64 	%p1790, %fd5613, 0d0000000000000000;
	selp.u16 	%rs2722, 1, 0, %p1790;
	st.local.u8 	[%rd4033+133], %rs2722;
	ld.local.f64 	%fd5614, [%rd4032+48];
	setp.leu.f64 	%p1791, %fd5614, 0d0000000000000000;
	selp.u16 	%rs2723, 1, 0, %p1791;
	st.local.u8 	[%rd4033+134], %rs2723;
	ld.local.f64 	%fd5615, [%rd4032+56];
	setp.leu.f64 	%p1792, %fd5615, 0d0000000000000000;
	selp.u16 	%rs2724, 1, 0, %p1792;
	st.local.u8 	[%rd4033+135], %rs2724;
	add.s64 	%rd5432, %rd5432, 8;
$L__BB1_2014:
	setp.eq.s64 	%p1793, %rd1020, 0;
	@%p1793 bra 	$L__BB1_2021;
	and.b64  	%rd1023, %rd1012, 3;
	setp.lt.u64 	%p1794, %rd1020, 4;
	@%p1794 bra 	$L__BB1_2017;
	shl.b64 	%rd4034, %rd5432, 3;
	add.s64 	%rd4035, %rd36, %rd4034;
	ld.local.f64 	%fd5616, [%rd4035];
	setp.leu.f64 	%p1795, %fd5616, 0d0000000000000000;
	selp.u16 	%rs2725, 1, 0, %p1795;
	add.s64 	%rd4036, %rd39, %rd5432;
	st.local.u8 	[%rd4036+128], %rs2725;
	ld.local.f64 	%fd5617, [%rd4035+8];
	setp.leu.f64 	%p1796, %fd5617, 0d0000000000000000;
	selp.u16 	%rs2726, 1, 0, %p1796;
	st.local.u8 	[%rd4036+129], %rs2726;
	ld.local.f64 	%fd5618, [%rd4035+16];
	setp.leu.f64 	%p1797, %fd5618, 0d0000000000000000;
	selp.u16 	%rs2727, 1, 0, %p1797;
	st.local.u8 	[%rd4036+130], %rs2727;
	ld.local.f64 	%fd5619, [%rd4035+24];
	setp.leu.f64 	%p1798, %fd5619, 0d0000000000000000;
	selp.u16 	%rs2728, 1, 0, %p1798;
	st.local.u8 	[%rd4036+131], %rs2728;
	add.s64 	%rd5432, %rd5432, 4;
$L__BB1_2017:
	setp.eq.s64 	%p1799, %rd1023, 0;
	@%p1799 bra 	$L__BB1_2021;
	shl.b64 	%rd4037, %rd5432, 3;
	add.s64 	%rd1026, %rd36, %rd4037;
	ld.local.f64 	%fd5620, [%rd1026];
	setp.leu.f64 	%p1800, %fd5620, 0d0000000000000000;
	selp.u16 	%rs2729, 1, 0, %p1800;
	add.s64 	%rd1027, %rd39, %rd5432;
	st.local.u8 	[%rd1027+128], %rs2729;
	setp.eq.s64 	%p1801, %rd1023, 1;
	@%p1801 bra 	$L__BB1_2021;
	ld.local.f64 	%fd5621, [%rd1026+8];
	setp.leu.f64 	%p1802, %fd5621, 0d0000000000000000;
	selp.u16 	%rs2730, 1, 0, %p1802;
	st.local.u8 	[%rd1027+129], %rs2730;
	setp.eq.s64 	%p1803, %rd1023, 2;
	@%p1803 bra 	$L__BB1_2021;
	ld.local.f64 	%fd5622, [%rd1026+16];
	setp.leu.f64 	%p1804, %fd5622, 0d0000000000000000;
	selp.u16 	%rs2731, 1, 0, %p1804;
	st.local.u8 	[%rd1027+130], %rs2731;
$L__BB1_2021:
	setp.lt.u32 	%p1805, %r1846, 4;
	mov.b64 	%rd5442, 0;
	mov.b32 	%r7478, 0;
	@%p1805 bra 	$L__BB1_2029;
	setp.lt.u64 	%p1806, %rd53, 12;
	mov.b32 	%r7478, 0;
	mov.b64 	%rd5443, 0;
	@%p1806 bra 	$L__BB1_2025;
	mov.b32 	%r7478, 0;
	mov.b64 	%rd5443, 0;
	mov.u64 	%rd5444, %rd5443;
$L__BB1_2024:
	add.s64 	%rd4042, %rd39, %rd5443;
	ld.local.v4.b32 	{%r5369, %r5370, %r5371, %r5372}, [%rd4042+128];
	bfe.u32 	%r5373, %r5369, 0, 8;
	bfe.u32 	%r5374, %r5369, 8, 8;
	bfe.u32 	%r5375, %r5369, 16, 8;
	bfe.u32 	%r5376, %r5369, 24, 8;
	add.s32 	%r5377, %r7478, %r5373;
	add.s32 	%r5378, %r5377, %r5374;
	add.s32 	%r5379, %r5378, %r5375;
	add.s32 	%r5380, %r5379, %r5376;
	bfe.u32 	%r5381, %r5370, 0, 8;
	bfe.u32 	%r5382, %r5370, 8, 8;
	bfe.u32 	%r5383, %r5370, 16, 8;
	bfe.u32 	%r5384, %r5370, 24, 8;
	add.s32 	%r5385, %r5380, %r5381;
	add.s32 	%r5386, %r5385, %r5382;
	add.s32 	%r5387, %r5386, %r5383;
	add.s32 	%r5388, %r5387, %r5384;
	bfe.u32 	%r5389, %r5371, 0, 8;
	bfe.u32 	%r5390, %r5371, 8, 8;
	bfe.u32 	%r5391, %r5371, 16, 8;
	bfe.u32 	%r5392, %r5371, 24, 8;
	add.s32 	%r5393, %r5388, %r5389;
	add.s32 	%r5394, %r5393, %r5390;
	add.s32 	%r5395, %r5394, %r5391;
	add.s32 	%r5396, %r5395, %r5392;
	bfe.u32 	%r5397, %r5372, 0, 8;
	bfe.u32 	%r5398, %r5372, 8, 8;
	bfe.u32 	%r5399, %r5372, 16, 8;
	bfe.u32 	%r5400, %r5372, 24, 8;
	add.s32 	%r5401, %r5396, %r5397;
	add.s32 	%r5402, %r5401, %r5398;
	add.s32 	%r5403, %r5402, %r5399;
	add.s32 	%r7478, %r5403, %r5400;
	add.s64 	%rd5443, %rd5443, 16;
	add.s64 	%rd5444, %rd5444, 4;
	setp.eq.s64 	%p1807, %rd5444, %rd60;
	@%p1807 bra 	$L__BB1_2025;
	bra.uni 	$L__BB1_2024;
$L__BB1_2025:
	setp.eq.s64 	%p1808, %rd59, 0;
	mov.u64 	%rd5442, %rd5443;
	@%p1808 bra 	$L__BB1_2029;
	setp.eq.s64 	%p1809, %rd59, 1;
	add.s64 	%rd1034, %rd39, %rd5443;
	ld.local.u8 	%r5404, [%rd1034+128];
	ld.local.u8 	%r5405, [%rd1034+129];
	ld.local.u8 	%r5406, [%rd1034+130];
	ld.local.u8 	%r5407, [%rd1034+131];
	add.s32 	%r5408, %r7478, %r5404;
	add.s32 	%r5409, %r5408, %r5405;
	add.s32 	%r5410, %r5409, %r5406;
	add.s32 	%r7478, %r5410, %r5407;
	add.s64 	%rd5442, %rd5443, 4;
	@%p1809 bra 	$L__BB1_2029;
	setp.eq.s64 	%p1810, %rd59, 2;
	ld.local.u8 	%r5411, [%rd1034+132];
	ld.local.u8 	%r5412, [%rd1034+133];
	ld.local.u8 	%r5413, [%rd1034+134];
	ld.local.u8 	%r5414, [%rd1034+135];
	add.s32 	%r5415, %r7478, %r5411;
	add.s32 	%r5416, %r5415, %r5412;
	add.s32 	%r5417, %r5416, %r5413;
	add.s32 	%r7478, %r5417, %r5414;
	add.s64 	%rd5442, %rd5443, 8;
	@%p1810 bra 	$L__BB1_2029;
	ld.local.u8 	%r5418, [%rd1034+136];
	ld.local.u8 	%r5419, [%rd1034+137];
	ld.local.u8 	%r5420, [%rd1034+138];
	ld.local.u8 	%r5421, [%rd1034+139];
	add.s32 	%r5422, %r7478, %r5418;
	add.s32 	%r5423, %r5422, %r5419;
	add.s32 	%r5424, %r5423, %r5420;
	add.s32 	%r7478, %r5424, %r5421;
	add.s64 	%rd5442, %rd5443, 12;
$L__BB1_2029:
	setp.ge.u64 	%p1811, %rd5442, %rd42;
	@%p1811 bra 	$L__BB1_2043;
	sub.s64 	%rd1039, %rd42, %rd5442;
	and.b64  	%rd1040, %rd1039, 15;
	sub.s64 	%rd4043, %rd5442, %rd42;
	setp.gt.u64 	%p1812, %rd4043, -16;
	@%p1812 bra 	$L__BB1_2033;
	and.b64  	%rd1041, %rd1039, -16;
	mov.b64 	%rd5446, 0;
$L__BB1_2032:
	.pragma "nounroll";
	add.s64 	%rd4045, %rd39, %rd5442;
	ld.local.u8 	%r5426, [%rd4045+128];
	add.s32 	%r5427, %r7478, %r5426;
	ld.local.u8 	%r5428, [%rd4045+129];
	add.s32 	%r5429, %r5427, %r5428;
	ld.local.u8 	%r5430, [%rd4045+130];
	add.s32 	%r5431, %r5429, %r5430;
	ld.local.u8 	%r5432, [%rd4045+131];
	add.s32 	%r5433, %r5431, %r5432;
	ld.local.u8 	%r5434, [%rd4045+132];
	add.s32 	%r5435, %r5433, %r5434;
	ld.local.u8 	%r5436, [%rd4045+133];
	add.s32 	%r5437, %r5435, %r5436;
	ld.local.u8 	%r5438, [%rd4045+134];
	add.s32 	%r5439, %r5437, %r5438;
	ld.local.u8 	%r5440, [%rd4045+135];
	add.s32 	%r5441, %r5439, %r5440;
	ld.local.u8 	%r5442, [%rd4045+136];
	add.s32 	%r5443, %r5441, %r5442;
	ld.local.u8 	%r5444, [%rd4045+137];
	add.s32 	%r5445, %r5443, %r5444;
	ld.local.u8 	%r5446, [%rd4045+138];
	add.s32 	%r5447, %r5445, %r5446;
	ld.local.u8 	%r5448, [%rd4045+139];
	add.s32 	%r5449, %r5447, %r5448;
	ld.local.u8 	%r5450, [%rd4045+140];
	add.s32 	%r5451, %r5449, %r5450;
	ld.local.u8 	%r5452, [%rd4045+141];
	add.s32 	%r5453, %r5451, %r5452;
	ld.local.u8 	%r5454, [%rd4045+142];
	add.s32 	%r5455, %r5453, %r5454;
	ld.local.u8 	%r5456, [%rd4045+143];
	add.s32 	%r7478, %r5455, %r5456;
	add.s64 	%rd5442, %rd5442, 16;
	add.s64 	%rd5446, %rd5446, 16;
	setp.ne.s64 	%p1813, %rd5446, %rd1041;
	@%p1813 bra 	$L__BB1_2032;
$L__BB1_2033:
	setp.eq.s64 	%p1814, %rd1040, 0;
	@%p1814 bra 	$L__BB1_2043;
	and.b64  	%rd1051, %rd1039, 7;
	setp.lt.u64 	%p1815, %rd1040, 8;
	@%p1815 bra 	$L__BB1_2036;
	add.s64 	%rd4046, %rd39, %rd5442;
	ld.local.u8 	%r5458, [%rd4046+128];
	add.s32 	%r5459, %r7478, %r5458;
	ld.local.u8 	%r5460, [%rd4046+129];
	add.s32 	%r5461, %r5459, %r5460;
	ld.local.u8 	%r5462, [%rd4046+130];
	add.s32 	%r5463, %r5461, %r5462;
	ld.local.u8 	%r5464, [%rd4046+131];
	add.s32 	%r5465, %r5463, %r5464;
	ld.local.u8 	%r5466, [%rd4046+132];
	add.s32 	%r5467, %r5465, %r5466;
	ld.local.u8 	%r5468, [%rd4046+133];
	add.s32 	%r5469, %r5467, %r5468;
	ld.local.u8 	%r5470, [%rd4046+134];
	add.s32 	%r5471, %r5469, %r5470;
	ld.local.u8 	%r5472, [%rd4046+135];
	add.s32 	%r7478, %r5471, %r5472;
	add.s64 	%rd5442, %rd5442, 8;
$L__BB1_2036:
	setp.eq.s64 	%p1816, %rd1051, 0;
	@%p1816 bra 	$L__BB1_2043;
	and.b64  	%rd1054, %rd1039, 3;
	setp.lt.u64 	%p1817, %rd1051, 4;
	@%p1817 bra 	$L__BB1_2039;
	add.s64 	%rd4047, %rd39, %rd5442;
	ld.local.u8 	%r5474, [%rd4047+128];
	add.s32 	%r5475, %r7478, %r5474;
	ld.local.u8 	%r5476, [%rd4047+129];
	add.s32 	%r5477, %r5475, %r5476;
	ld.local.u8 	%r5478, [%rd4047+130];
	add.s32 	%r5479, %r5477, %r5478;
	ld.local.u8 	%r5480, [%rd4047+131];
	add.s32 	%r7478, %r5479, %r5480;
	add.s64 	%rd5442, %rd5442, 4;
$L__BB1_2039:
	setp.eq.s64 	%p1818, %rd1054, 0;
	@%p1818 bra 	$L__BB1_2043;
	add.s64 	%rd1057, %rd39, %rd5442;
	ld.local.u8 	%r5481, [%rd1057+128];
	add.s32 	%r7478, %r7478, %r5481;
	setp.eq.s64 	%p1819, %rd1054, 1;
	@%p1819 bra 	$L__BB1_2043;
	ld.local.u8 	%r5482, [%rd1057+129];
	add.s32 	%r7478, %r7478, %r5482;
	setp.eq.s64 	%p1820, %rd1054, 2;
	@%p1820 bra 	$L__BB1_2043;
	ld.local.u8 	%r5483, [%rd1057+130];
	add.s32 	%r7478, %r7478, %r5483;
$L__BB1_2043:
	setp.eq.s32 	%p1821, %r1846, 0;
	shr.u32 	%r5484, %r7478, 31;
	add.s32 	%r5485, %r7478, %r5484;
	and.b32  	%r5486, %r5485, -2;
	sub.s32 	%r1279, %r7478, %r5486;
	@%p1821 bra 	$L__BB1_2057;
	setp.lt.u64 	%p1822, %rd48, 15;
	mov.b64 	%rd5452, 0;
	@%p1822 bra 	$L__BB1_2047;
	mov.b64 	%rd5450, 0;
$L__BB1_2046:
	.pragma "nounroll";
	add.s64 	%rd4050, %rd39, %rd5450;
	mov.b16 	%rs2732, 0;
	st.local.u8 	[%rd4050+144], %rs2732;
	shl.b64 	%rd4051, %rd5450, 3;
	add.s64 	%rd4052, %rd36, %rd4051;
	ld.local.v2.f64 	{%fd5623, %fd5624}, [%rd4052];
	abs.f64 	%fd5625, %fd5623;
	mad.lo.s64 	%rd4053, %rd5450, 7, %rd4050;
	st.local.f64 	[%rd4053+176], %fd5625;
	st.local.u8 	[%rd4050+145], %rs2732;
	abs.f64 	%fd5626, %fd5624;
	st.local.f64 	[%rd4053+184], %fd5626;
	st.local.u8 	[%rd4050+146], %rs2732;
	ld.local.v2.f64 	{%fd5627, %fd5628}, [%rd4052+16];
	abs.f64 	%fd5629, %fd5627;
	st.local.f64 	[%rd4053+192], %fd5629;
	st.local.u8 	[%rd4050+147], %rs2732;
	abs.f64 	%fd5630, %fd5628;
	st.local.f64 	[%rd4053+200], %fd5630;
	st.local.u8 	[%rd4050+148], %rs2732;
	ld.local.v2.f64 	{%fd5631, %fd5632}, [%rd4052+32];
	abs.f64 	%fd5633, %fd5631;
	st.local.f64 	[%rd4053+208], %fd5633;
	st.local.u8 	[%rd4050+149], %rs2732;
	abs.f64 	%fd5634, %fd5632;
	st.local.f64 	[%rd4053+216], %fd5634;
	st.local.u8 	[%rd4050+150], %rs2732;
	ld.local.v2.f64 	{%fd5635, %fd5636}, [%rd4052+48];
	abs.f64 	%fd5637, %fd5635;
	st.local.f64 	[%rd4053+224], %fd5637;
	st.local.u8 	[%rd4050+151], %rs2732;
	abs.f64 	%fd5638, %fd5636;
	st.local.f64 	[%rd4053+232], %fd5638;
	st.local.u8 	[%rd4050+152], %rs2732;
	ld.local.v2.f64 	{%fd5639, %fd5640}, [%rd4052+64];
	abs.f64 	%fd5641, %fd5639;
	st.local.f64 	[%rd4053+240], %fd5641;
	st.local.u8 	[%rd4050+153], %rs2732;
	abs.f64 	%fd5642, %fd5640;
	st.local.f64 	[%rd4053+248], %fd5642;
	st.local.u8 	[%rd4050+154], %rs2732;
	ld.local.v2.f64 	{%fd5643, %fd5644}, [%rd4052+80];
	abs.f64 	%fd5645, %fd5643;
	st.local.f64 	[%rd4053+256], %fd5645;
	st.local.u8 	[%rd4050+155], %rs2732;
	abs.f64 	%fd5646, %fd5644;
	st.local.f64 	[%rd4053+264], %fd5646;
	st.local.u8 	[%rd4050+156], %rs2732;
	ld.local.v2.f64 	{%fd5647, %fd5648}, [%rd4052+96];
	abs.f64 	%fd5649, %fd5647;
	st.local.f64 	[%rd4053+272], %fd5649;
	st.local.u8 	[%rd4050+157], %rs2732;
	abs.f64 	%fd5650, %fd5648;
	st.local.f64 	[%rd4053+280], %fd5650;
	st.local.u8 	[%rd4050+158], %rs2732;
	ld.local.v2.f64 	{%fd5651, %fd5652}, [%rd4052+112];
	abs.f64 	%fd5653, %fd5651;
	st.local.f64 	[%rd4053+288], %fd5653;
	st.local.u8 	[%rd4050+159], %rs2732;
	abs.f64 	%fd5654, %fd5652;
	st.local.f64 	[%rd4053+296], %fd5654;
	add.s64 	%rd5450, %rd5450, 16;
	setp.ne.s64 	%p1823, %rd5450, %rd54;
	mov.u64 	%rd5452, %rd54;
	@%p1823 bra 	$L__BB1_2046;
$L__BB1_2047:
	setp.eq.s32 	%p1824, %r25, 0;
	@%p1824 bra 	$L__BB1_2057;
	setp.lt.u64 	%p1825, %rd49, 7;
	@%p1825 bra 	$L__BB1_2050;
	add.s64 	%rd4054, %rd39, %rd5452;
	mov.b16 	%rs2733, 0;
	st.local.u8 	[%rd4054+144], %rs2733;
	shl.b64 	%rd4055, %rd5452, 3;
	add.s64 	%rd4056, %rd36, %rd4055;
	ld.local.f64 	%fd5655, [%rd4056];
	abs.f64 	%fd5656, %fd5655;
	mad.lo.s64 	%rd4057, %rd5452, 7, %rd4054;
	st.local.f64 	[%rd4057+176], %fd5656;
	st.local.u8 	[%rd4054+145], %rs2733;
	ld.local.f64 	%fd5657, [%rd4056+8];
	abs.f64 	%fd5658, %fd5657;
	st.local.f64 	[%rd4057+184], %fd5658;
	st.local.u8 	[%rd4054+146], %rs2733;
	ld.local.f64 	%fd5659, [%rd4056+16];
	abs.f64 	%fd5660, %fd5659;
	st.local.f64 	[%rd4057+192], %fd5660;
	st.local.u8 	[%rd4054+147], %rs2733;
	ld.local.f64 	%fd5661, [%rd4056+24];
	abs.f64 	%fd5662, %fd5661;
	st.local.f64 	[%rd4057+200], %fd5662;
	st.local.u8 	[%rd4054+148], %rs2733;
	ld.local.f64 	%fd5663, [%rd4056+32];
	abs.f64 	%fd5664, %fd5663;
	st.local.f64 	[%rd4057+208], %fd5664;
	st.local.u8 	[%rd4054+149], %rs2733;
	ld.local.f64 	%fd5665, [%rd4056+40];
	abs.f64 	%fd5666, %fd5665;
	st.local.f64 	[%rd4057+216], %fd5666;
	st.local.u8 	[%rd4054+150], %rs2733;
	ld.local.f64 	%fd5667, [%rd4056+48];
	abs.f64 	%fd5668, %fd5667;
	st.local.f64 	[%rd4057+224], %fd5668;
	st.local.u8 	[%rd4054+151], %rs2733;
	ld.local.f64 	%fd5669, [%rd4056+56];
	abs.f64 	%fd5670, %fd5669;
	st.local.f64 	[%rd4057+232], %fd5670;
	add.s64 	%rd5452, %rd5452, 8;
$L__BB1_2050:
	setp.eq.s64 	%p1826, %rd55, 0;
	@%p1826 bra 	$L__BB1_2057;
	setp.lt.u64 	%p1827, %rd50, 3;
	@%p1827 bra 	$L__BB1_2053;
	add.s64 	%rd4058, %rd39, %rd5452;
	mov.b16 	%rs2734, 0;
	st.local.u8 	[%rd4058+144], %rs2734;
	shl.b64 	%rd4059, %rd5452, 3;
	add.s64 	%rd4060, %rd36, %rd4059;
	ld.local.f64 	%fd5671, [%rd4060];
	abs.f64 	%fd5672, %fd5671;
	mad.lo.s64 	%rd4061, %rd5452, 7, %rd4058;
	st.local.f64 	[%rd4061+176], %fd5672;
	st.local.u8 	[%rd4058+145], %rs2734;
	ld.local.f64 	%fd5673, [%rd4060+8];
	abs.f64 	%fd5674, %fd5673;
	st.local.f64 	[%rd4061+184], %fd5674;
	st.local.u8 	[%rd4058+146], %rs2734;
	ld.local.f64 	%fd5675, [%rd4060+16];
	abs.f64 	%fd5676, %fd5675;
	st.local.f64 	[%rd4061+192], %fd5676;
	st.local.u8 	[%rd4058+147], %rs2734;
	ld.local.f64 	%fd5677, [%rd4060+24];
	abs.f64 	%fd5678, %fd5677;
	st.local.f64 	[%rd4061+200], %fd5678;
	add.s64 	%rd5452, %rd5452, 4;
$L__BB1_2053:
	setp.eq.s64 	%p1828, %rd56, 0;
	@%p1828 bra 	$L__BB1_2057;
	setp.eq.s64 	%p1829, %rd56, 1;
	add.s64 	%rd1065, %rd39, %rd5452;
	mov.b16 	%rs2735, 0;
	st.local.u8 	[%rd1065+144], %rs2735;
	shl.b64 	%rd4062, %rd5452, 3;
	add.s64 	%rd1066, %rd36, %rd4062;
	ld.local.f64 	%fd5679, [%rd1066];
	abs.f64 	%fd5680, %fd5679;
	mad.lo.s64 	%rd1067, %rd5452, 7, %rd1065;
	st.local.f64 	[%rd1067+176], %fd5680;
	@%p1829 bra 	$L__BB1_2057;
	setp.eq.s64 	%p1830, %rd56, 2;
	mov.b16 	%rs2736, 0;
	st.local.u8 	[%rd1065+145], %rs2736;
	ld.local.f64 	%fd5681, [%rd1066+8];
	abs.f64 	%fd5682, %fd5681;
	st.local.f64 	[%rd1067+184], %fd5682;
	@%p1830 bra 	$L__BB1_2057;
	mov.b16 	%rs2737, 0;
	st.local.u8 	[%rd1065+146], %rs2737;
	ld.local.f64 	%fd5683, [%rd1066+16];
	abs.f64 	%fd5684, %fd5683;
	st.local.f64 	[%rd1067+192], %fd5684;
$L__BB1_2057:
	setp.ne.s32 	%p1831, %r1849, 1;
	mov.f64 	%fd7995, 0d3FF0000000000000;
	@%p1831 bra 	$L__BB1_2075;
	mov.f64 	%fd7877, 0d3FF0000000000000;
	@%p1821 bra 	$L__BB1_2074;
	setp.eq.s64 	%p1833, %rd48, 0;
	mov.f64 	%fd7873, 0d3FF0000000000000;
	mov.b64 	%rd5455, 0;
	@%p1833 bra 	$L__BB1_2068;
	mov.f64 	%fd7873, 0d3FF0000000000000;
	mov.b64 	%rd5454, 0;
$L__BB1_2061:
	shl.b64 	%rd4065, %rd5454, 3;
	add.s64 	%rd1069, %rd39, %rd4065;
	ld.local.f64 	%fd999, [%rd1069+176];
	neg.f64 	%fd5690, %fd999;
	fma.rn.f64 	%fd5691, %fd999, 0dBFF71547652B82FE, 0d4338000000000000;
	{
	.reg .b32 %temp; 
	mov.b64 	{%r1280, %temp}, %fd5691;
	}
	mov.f64 	%fd5692, 0dC338000000000000;
	add.rn.f64 	%fd5693, %fd5691, %fd5692;
	fma.rn.f64 	%fd5694, %fd5693, 0dBFE62E42FEFA39EF, %fd5690;
	fma.rn.f64 	%fd5695, %fd5693, 0dBC7ABC9E3B39803F, %fd5694;
	fma.rn.f64 	%fd5696, %fd5695, 0d3E5ADE1569CE2BDF, 0d3E928AF3FCA213EA;
	fma.rn.f64 	%fd5697, %fd5696, %fd5695, 0d3EC71DEE62401315;
	fma.rn.f64 	%fd5698, %fd5697, %fd5695, 0d3EFA01997C89EB71;
	fma.rn.f64 	%fd5699, %fd5698, %fd5695, 0d3F2A01A014761F65;
	fma.rn.f64 	%fd5700, %fd5699, %fd5695, 0d3F56C16C1852B7AF;
	fma.rn.f64 	%fd5701, %fd5700, %fd5695, 0d3F81111111122322;
	fma.rn.f64 	%fd5702, %fd5701, %fd5695, 0d3FA55555555502A1;
	fma.rn.f64 	%fd5703, %fd5702, %fd5695, 0d3FC5555555555511;
	fma.rn.f64 	%fd5704, %fd5703, %fd5695, 0d3FE000000000000B;
	fma.rn.f64 	%fd5705, %fd5704, %fd5695, 0d3FF0000000000000;
	fma.rn.f64 	%fd5706, %fd5705, %fd5695, 0d3FF0000000000000;
	{
	.reg .b32 %temp; 
	mov.b64 	{%r1281, %temp}, %fd5706;
	}
	{
	.reg .b32 %temp; 
	mov.b64 	{%temp, %r1282}, %fd5706;
	}
	shl.b32 	%r5487, %r1280, 20;
	add.s32 	%r5488, %r5487, %r1282;
	mov.b64 	%fd7871, {%r1281, %r5488};
	{
	.reg .b32 %temp; 
	mov.b64 	{%temp, %r5489}, %fd5690;
	}
	mov.b32 	%f191, %r5489;
	abs.f32 	%f77, %f191;
	setp.lt.f32 	%p1834, %f77, 0f4086232B;
	@%p1834 bra 	$L__BB1_2064;
	setp.gt.f64 	%p1835, %fd999, 0d0000000000000000;
	mov.f64 	%fd5707, 0d7FF0000000000000;
	sub.f64 	%fd5708, %fd5707, %fd999;
	selp.f64 	%fd7871, 0d0000000000000000, %fd5708, %p1835;
	setp.geu.f32 	%p1836, %f77, 0f40874800;
	@%p1836 bra 	$L__BB1_2064;
	shr.u32 	%r5490, %r1280, 31;
	add.s32 	%r5491, %r1280, %r5490;
	shr.s32 	%r5492, %r5491, 1;
	shl.b32 	%r5493, %r5492, 20;
	add.s32 	%r5494, %r1282, %r5493;
	mov.b64 	%fd5709, {%r1281, %r5494};
	sub.s32 	%r5495, %r1280, %r5492;
	shl.b32 	%r5496, %r5495, 20;
	add.s32 	%r5497, %r5496, 1072693248;
	mov.b32 	%r5498, 0;
	mov.b64 	%fd5710, {%r5498, %r5497};
	mul.f64 	%fd7871, %fd5710, %fd5709;
$L__BB1_2064:
	add.f64 	%fd5711, %fd7871, %fd7871;
	add.f64 	%fd5712, %fd7871, 0d3FF0000000000000;
	div.rn.f64 	%fd5713, %fd5711, %fd5712;
	mov.f64 	%fd5714, 0d3FF0000000000000;
	sub.f64 	%fd5715, %fd5714, %fd5713;
	mul.f64 	%fd1004, %fd7873, %fd5715;
	ld.local.f64 	%fd1005, [%rd1069+184];
	neg.f64 	%fd5716, %fd1005;
	fma.rn.f64 	%fd5717, %fd1005, 0dBFF71547652B82FE, 0d4338000000000000;
	{
	.reg .b32 %temp; 
	mov.b64 	{%r1283, %temp}, %fd5717;
	}
	mov.f64 	%fd5718, 0dC338000000000000;
	add.rn.f64 	%fd5719, %fd5717, %fd5718;
	fma.rn.f64 	%fd5720, %fd5719, 0dBFE62E42FEFA39EF, %fd5716;
	fma.rn.f64 	%fd5721, %fd5719, 0dBC7ABC9E3B39803F, %fd5720;
	fma.rn.f64 	%fd5722, %fd5721, 0d3E5ADE1569CE2BDF, 0d3E928AF3FCA213EA;
	fma.rn.f64 	%fd5723, %fd5722, %fd5721, 0d3EC71DEE62401315;
	fma.rn.f64 	%fd5724, %fd5723, %fd5721, 0d3EFA01997C89EB71;
	fma.rn.f64 	%fd5725, %fd5724, %fd5721, 0d3F2A01A014761F65;
	fma.rn.f64 	%fd5726, %fd5725, %fd5721, 0d3F56C16C1852B7AF;
	fma.rn.f64 	%fd5727, %fd5726, %fd5721, 0d3F81111111122322;
	fma.rn.f64 	%fd5728, %fd5727, %fd5721, 0d3FA55555555502A1;
	fma.rn.f64 	%fd5729, %fd5728, %fd5721, 0d3FC5555555555511;
	fma.rn.f64 	%fd5730, %fd5729, %fd5721, 0d3FE000000000000B;
	fma.rn.f64 	%fd5731, %fd5730, %fd5721, 0d3FF0000000000000;
	fma.rn.f64 	%fd5732, %fd5731, %fd5721, 0d3FF0000000000000;
	{
	.reg .b32 %temp; 
	mov.b64 	{%r1284, %temp}, %fd5732;
	}
	{
	.reg .b32 %temp; 
	mov.b64 	{%temp, %r1285}, %fd5732;
	}
	shl.b32 	%r5499, %r1283, 20;
	add.s32 	%r5500, %r5499, %r1285;
	mov.b64 	%fd7872, {%r1284, %r5500};
	{
	.reg .b32 %temp; 
	mov.b64 	{%temp, %r5501}, %fd5716;
	}
	mov.b32 	%f192, %r5501;
	abs.f32 	%f78, %f192;
	setp.lt.f32 	%p1837, %f78, 0f4086232B;
	@%p1837 bra 	$L__BB1_2067;
	setp.gt.f64 	%p1838, %fd1005, 0d0000000000000000;
	mov.f64 	%fd5733, 0d7FF0000000000000;
	sub.f64 	%fd5734, %fd5733, %fd1005;
	selp.f64 	%fd7872, 0d0000000000000000, %fd5734, %p1838;
	setp.geu.f32 	%p1839, %f78, 0f40874800;
	@%p1839 bra 	$L__BB1_2067;
	shr.u32 	%r5502, %r1283, 31;
	add.s32 	%r5503, %r1283, %r5502;
	shr.s32 	%r5504, %r5503, 1;
	shl.b32 	%r5505, %r5504, 20;
	add.s32 	%r5506, %r1285, %r5505;
	mov.b64 	%fd5735, {%r1284, %r5506};
	sub.s32 	%r5507, %r1283, %r5504;
	shl.b32 	%r5508, %r5507, 20;
	add.s32 	%r5509, %r5508, 1072693248;
	mov.b32 	%r5510, 0;
	mov.b64 	%fd5736, {%r5510, %r5509};
	mul.f64 	%fd7872, %fd5736, %fd5735;
$L__BB1_2067:
	add.f64 	%fd5737, %fd7872, %fd7872;
	add.f64 	%fd5738, %fd7872, 0d3FF0000000000000;
	div.rn.f64 	%fd5739, %fd5737, %fd5738;
	mov.f64 	%fd5740, 0d3FF0000000000000;
	sub.f64 	%fd5741, %fd5740, %fd5739;
	mul.f64 	%fd7873, %fd1004, %fd5741;
	add.s64 	%rd5454, %rd5454, 2;
	and.b64  	%rd5455, %rd42, -2;
	setp.ne.s64 	%p1840, %rd5454, %rd5455;
	@%p1840 bra 	$L__BB1_2061;
$L__BB1_2068:
	setp.eq.s32 	%p1841, %r34, 0;
	@%p1841 bra 	$L__BB1_2073;
	shl.b64 	%rd4066, %rd5455, 3;
	add.s64 	%rd4067, %rd39, %rd4066;
	ld.local.f64 	%fd1013, [%rd4067+176];
	neg.f64 	%fd5742, %fd1013;
	fma.rn.f64 	%fd5743, %fd1013, 0dBFF71547652B82FE, 0d4338000000000000;
	{
	.reg .b32 %temp; 
	mov.b64 	{%r1286, %temp}, %fd5743;
	}
	mov.f64 	%fd5744, 0dC338000000000000;
	add.rn.f64 	%fd5745, %fd5743, %fd5744;
	fma.rn.f64 	%fd5746, %fd5745, 0dBFE62E42FEFA39EF, %fd5742;
	fma.rn.f64 	%fd5747, %fd5745, 0dBC7ABC9E3B39803F, %fd5746;
	fma.rn.f64 	%fd5748, %fd5747, 0d3E5ADE1569CE2BDF, 0d3E928AF3FCA213EA;
	fma.rn.f64 	%fd5749, %fd5748, %fd5747, 0d3EC71DEE62401315;
	fma.rn.f64 	%fd5750, %fd5749, %fd5747, 0d3EFA01997C89EB71;
	fma.rn.f64 	%fd5751, %fd5750, %fd5747, 0d3F2A01A014761F65;
	fma.rn.f64 	%fd5752, %fd5751, %fd5747, 0d3F56C16C1852B7AF;
	fma.rn.f64 	%fd5753, %fd5752, %fd5747, 0d3F81111111122322;
	fma.rn.f64 	%fd5754, %fd5753, %fd5747, 0d3FA55555555502A1;
	fma.rn.f64 	%fd5755, %fd5754, %fd5747, 0d3FC5555555555511;
	fma.rn.f64 	%fd5756, %fd5755, %fd5747, 0d3FE000000000000B;
	fma.rn.f64 	%fd5757, %fd5756, %fd5747, 0d3FF0000000000000;
	fma.rn.f64 	%fd5758, %fd5757, %fd5747, 0d3FF0000000000000;
	{
	.reg .b32 %temp; 
	mov.b64 	{%r1287, %temp}, %fd5758;
	}
	{
	.reg .b32 %temp; 
	mov.b64 	{%temp, %r1288}, %fd5758;
	}
	shl.b32 	%r5511, %r1286, 20;
	add.s32 	%r5512, %r5511, %r1288;
	mov.b64 	%fd7875, {%r1287, %r5512};
	{
	.reg .b32 %temp; 
	mov.b64 	{%temp, %r5513}, %fd5742;
	}
	mov.b32 	%f193, %r5513;
	abs.f32 	%f79, %f193;
	setp.lt.f32 	%p1842, %f79, 0f4086232B;
	@%p1842 bra 	$L__BB1_2072;
	setp.gt.f64 	%p1843, %fd1013, 0d0000000000000000;
	mov.f64 	%fd5759, 0d7FF0000000000000;
	sub.f64 	%fd5760, %fd5759, %fd1013;
	selp.f64 	%fd7875, 0d0000000000000000, %fd5760, %p1843;
	setp.geu.f32 	%p1844, %f79, 0f40874800;
	@%p1844 bra 	$L__BB1_2072;
	shr.u32 	%r5514, %r1286, 31;
	add.s32 	%r5515, %r1286, %r5514;
	shr.s32 	%r5516, %r5515, 1;
	shl.b32 	%r5517, %r5516, 20;
	add.s32 	%r5518, %r1288, %r5517;
	mov.b64 	%fd5761, {%r1287, %r5518};
	sub.s32 	%r5519, %r1286, %r5516;
	shl.b32 	%r5520, %r5519, 20;
	add.s32 	%r5521, %r5520, 1072693248;
	mov.b32 	%r5522, 0;
	mov.b64 	%fd5762, {%r5522, %r5521};
	mul.f64 	%fd7875, %fd5762, %fd5761;
$L__BB1_2072:
	add.f64 	%fd5763, %fd7875, %fd7875;
	add.f64 	%fd5764, %fd7875, 0d3FF0000000000000;
	div.rn.f64 	%fd5765, %fd5763, %fd5764;
	mov.f64 	%fd5766, 0d3FF0000000000000;
	sub.f64 	%fd5767, %fd5766, %fd5765;
	mul.f64 	%fd7873, %fd7873, %fd5767;
$L__BB1_2073:
	add.f64 	%fd5768, %fd7873, 0d3FF0000000000000;
	mul.f64 	%fd7877, %fd5768, 0d3FE0000000000000;
$L__BB1_2074:
	and.b32  	%r5523, %r1279, 255;
	setp.eq.s32 	%p1845, %r5523, 0;
	mov.f64 	%fd5769, 0d3FF0000000000000;
	sub.f64 	%fd5770, %fd5769, %fd7877;
	selp.f64 	%fd7995, %fd7877, %fd5770, %p1845;
$L__BB1_2075:
	mov.f64 	%fd7884, 0d0000000000000000;
	@%p1821 bra 	$L__BB1_2090;
	mov.f64 	%fd7884, 0d0000000000000000;
	mov.b64 	%rd5456, 0;
$L__BB1_2077:
	shl.b64 	%rd4069, %rd5456, 3;
	add.s64 	%rd4070, %rd39, %rd4069;
	ld.local.f64 	%fd1025, [%rd4070+176];
	neg.f64 	%fd1026, %fd1025;
	setp.lt.f64 	%p1847, %fd1025, 0dC049000000000000;
	mov.f64 	%fd7883, %fd1026;
	@%p1847 bra 	$L__BB1_2089;
	setp.gt.f64 	%p1848, %fd1025, 0d4049000000000000;
	mov.f64 	%fd7883, 0d0000000000000000;
	@%p1848 bra 	$L__BB1_2089;
	fma.rn.f64 	%fd5774, %fd1026, 0d3FF71547652B82FE, 0d4338000000000000;
	{
	.reg .b32 %temp; 
	mov.b64 	{%r1289, %temp}, %fd5774;
	}
	mov.f64 	%fd5775, 0dC338000000000000;
	add.rn.f64 	%fd5776, %fd5774, %fd5775;
	fma.rn.f64 	%fd5777, %fd5776, 0dBFE62E42FEFA39EF, %fd1026;
	fma.rn.f64 	%fd5778, %fd5776, 0dBC7ABC9E3B39803F, %fd5777;
	fma.rn.f64 	%fd5779, %fd5778, 0d3E5ADE1569CE2BDF, 0d3E928AF3FCA213EA;
	fma.rn.f64 	%fd5780, %fd5779, %fd5778, 0d3EC71DEE62401315;
	fma.rn.f64 	%fd5781, %fd5780, %fd5778, 0d3EFA01997C89EB71;
	fma.rn.f64 	%fd5782, %fd5781, %fd5778, 0d3F2A01A014761F65;
	fma.rn.f64 	%fd5783, %fd5782, %fd5778, 0d3F56C16C1852B7AF;
	fma.rn.f64 	%fd5784, %fd5783, %fd5778, 0d3F81111111122322;
	fma.rn.f64 	%fd5785, %fd5784, %fd5778, 0d3FA55555555502A1;
	fma.rn.f64 	%fd5786, %fd5785, %fd5778, 0d3FC5555555555511;
	fma.rn.f64 	%fd5787, %fd5786, %fd5778, 0d3FE000000000000B;
	fma.rn.f64 	%fd5788, %fd5787, %fd5778, 0d3FF0000000000000;
	fma.rn.f64 	%fd5789, %fd5788, %fd5778, 0d3FF0000000000000;
	{
	.reg .b32 %temp; 
	mov.b64 	{%r1290, %temp}, %fd5789;
	}
	{
	.reg .b32 %temp; 
	mov.b64 	{%temp, %r1291}, %fd5789;
	}
	shl.b32 	%r5524, %r1289, 20;
	add.s32 	%r5525, %r5524, %r1291;
	mov.b64 	%fd7880, {%r1290, %r5525};
	{
	.reg .b32 %temp; 
	mov.b64 	{%temp, %r5526}, %fd1026;
	}
	mov.b32 	%f194, %r5526;
	abs.f32 	%f80, %f194;
	setp.lt.f32 	%p1849, %f80, 0f4086232B;
	@%p1849 bra 	$L__BB1_2082;
	setp.gt.f64 	%p1850, %fd1025, 0d0000000000000000;
	mov.f64 	%fd5790, 0d7FF0000000000000;
	sub.f64 	%fd5791, %fd5790, %fd1025;
	selp.f64 	%fd7880, 0d0000000000000000, %fd5791, %p1850;
	setp.geu.f32 	%p1851, %f80, 0f40874800;
	@%p1851 bra 	$L__BB1_2082;
	shr.u32 	%r5527, %r1289, 31;
	add.s32 	%r5528, %r1289, %r5527;
	shr.s32 	%r5529, %r5528, 1;
	shl.b32 	%r5530, %r5529, 20;
	add.s32 	%r5531, %r1291, %r5530;
	mov.b64 	%fd5792, {%r1290, %r5531};
	sub.s32 	%r5532, %r1289, %r5529;
	shl.b32 	%r5533, %r5532, 20;
	add.s32 	%r5534, %r5533, 1072693248;
	mov.b32 	%r5535, 0;
	mov.b64 	%fd5793, {%r5535, %r5534};
	mul.f64 	%fd7880, %fd5793, %fd5792;
$L__BB1_2082:
	add.f64 	%fd7881, %fd7880, 0d3FF0000000000000;
	{
	.reg .b32 %temp; 
	mov.b64 	{%temp, %r7479}, %fd7881;
	}
	{
	.reg .b32 %temp; 
	mov.b64 	{%r7480, %temp}, %fd7881;
	}
	setp.gt.s32 	%p1852, %r7479, 1048575;
	mov.b32 	%r7481, -1023;
	@%p1852 bra 	$L__BB1_2084;
	mul.f64 	%fd7881, %fd7881, 0d4350000000000000;
	{
	.reg .b32 %temp; 
	mov.b64 	{%temp, %r7479}, %fd7881;
	}
	{
	.reg .b32 %temp; 
	mov.b64 	{%r7480, %temp}, %fd7881;
	}
	mov.b32 	%r7481, -1077;
$L__BB1_2084:
	add.s32 	%r5538, %r7479, -1;
	setp.gt.u32 	%p1853, %r5538, 2146435070;
	@%p1853 bra 	$L__BB1_2088;
	shr.u32 	%r5541, %r7479, 20;
	add.s32 	%r7482, %r7481, %r5541;
	and.b32  	%r5542, %r7479, 1048575;
	or.b32  	%r5543, %r5542, 1072693248;
	mov.b64 	%fd7882, {%r7480, %r5543};
	setp.lt.u32 	%p1855, %r5543, 1073127583;
	@%p1855 bra 	$L__BB1_2087;
	{
	.reg .b32 %temp; 
	mov.b64 	{%r5544, %temp}, %fd7882;
	}
	{
	.reg .b32 %temp; 
	mov.b64 	{%temp, %r5545}, %fd7882;
	}
	add.s32 	%r5546, %r5545, -1048576;
	mov.b64 	%fd7882, {%r5544, %r5546};
	add.s32 	%r7482, %r7482, 1;
$L__BB1_2087:
	add.f64 	%fd5795, %fd7882, 0dBFF0000000000000;
	add.f64 	%fd5796, %fd7882, 0d3FF0000000000000;
	rcp.approx.ftz.f64 	%fd5797, %fd5796;
	neg.f64 	%fd5798, %fd5796;
	fma.rn.f64 	%fd5799, %fd5798, %fd5797, 0d3FF0000000000000;
	fma.rn.f64 	%fd5800, %fd5799, %fd5799, %fd5799;
	fma.rn.f64 	%fd5801, %fd5800, %fd5797, %fd5797;
	mul.f64 	%fd5802, %fd5795, %fd5801;
	fma.rn.f64 	%fd5803, %fd5795, %fd5801, %fd5802;
	mul.f64 	%fd5804, %fd5803, %fd5803;
	fma.rn.f64 	%fd5805, %fd5804, 0d3EB1380B3AE80F1E, 0d3ED0EE258B7A8B04;
	fma.rn.f64 	%fd5806, %fd5805, %fd5804, 0d3EF3B2669F02676F;
	fma.rn.f64 	%fd5807, %fd5806, %fd5804, 0d3F1745CBA9AB0956;
	fma.rn.f64 	%fd5808, %fd5807, %fd5804, 0d3F3C71C72D1B5154;
	fma.rn.f64 	%fd5809, %fd5808, %fd5804, 0d3F624924923BE72D;
	fma.rn.f64 	%fd5810, %fd5809, %fd5804, 0d3F8999999999A3C4;
	fma.rn.f64 	%fd5811, %fd5810, %fd5804, 0d3FB5555555555554;
	sub.f64 	%fd5812, %fd5795, %fd5803;
	add.f64 	%fd5813, %fd5812, %fd5812;
	neg.f64 	%fd5814, %fd5803;
	fma.rn.f64 	%fd5815, %fd5814, %fd5795, %fd5813;
	mul.f64 	%fd5816, %fd5801, %fd5815;
	mul.f64 	%fd5817, %fd5804, %fd5811;
	fma.rn.f64 	%fd5818, %fd5817, %fd5803, %fd5816;
	xor.b32  	%r5547, %r7482, -2147483648;
	mov.b32 	%r5548, 1127219200;
	mov.b64 	%fd5819, {%r5547, %r5548};
	sub.f64 	%fd5820, %fd5819, %fd1;
	fma.rn.f64 	%fd5821, %fd5820, 0d3FE62E42FEFA39EF, %fd5803;
	fma.rn.f64 	%fd5822, %fd5820, 0dBFE62E42FEFA39EF, %fd5821;
	sub.f64 	%fd5823, %fd5822, %fd5803;
	sub.f64 	%fd5824, %fd5818, %fd5823;
	fma.rn.f64 	%fd5825, %fd5820, 0d3C7ABC9E3B39803F, %fd5824;
	add.f64 	%fd7883, %fd5821, %fd5825;
	bra.uni 	$L__BB1_2089;
$L__BB1_2088:
	fma.rn.f64 	%fd5794, %fd7881, 0d7FF0000000000000, 0d7FF0000000000000;
	{
	.reg .b32 %temp; 
	mov.b64 	{%temp, %r5539}, %fd7881;
	}
	and.b32  	%r5540, %r5539, 2147483647;
	setp.eq.s32 	%p1854, %r5540, 0;
	selp.f64 	%fd7883, 0dFFF0000000000000, %fd5794, %p1854;
$L__BB1_2089:
	add.f64 	%fd7884, %fd7884, %fd7883;
	add.s64 	%rd5456, %rd5456, 1;
	setp.ne.s64 	%p1856, %rd5456, %rd42;
	@%p1856 bra 	$L__BB1_2077;
$L__BB1_2090:
	add.u64 	%rd4071, %SP, 3232;
	add.s64 	%rd4072, %rd4071, 176;
	{ // callseq 11, 0
	.param .b64 param0;
	st.param.b64 	[param0], %rd4072;
	.param .b64 param1;
	st.param.b64 	[param1], %rd4071;
	.param .b64 param2;
	st.param.b64 	[param2], %rd42;
	call.uni 
	_Z16QuickSort_devicePdPmm, 
	(
	param0, 
	param1, 
	param2
	);
	} // callseq 11
	ld.local.f64 	%fd5826, [%rd46+-8];
	ld.local.f64 	%fd5827, [%rd39+176];
	sub.f64 	%fd5828, %fd5826, %fd5827;
	div.rn.f64 	%fd5829, %fd5828, %fd2;
	div.rn.f64 	%fd5830, %fd5827, %fd5829;
	add.f64 	%fd5831, %fd5830, 0dBFF0000000000000;
	mov.f64 	%fd5832, 0d3FE0000000000000;
	copysign.f64 	%fd5833, %fd5831, %fd5832;
	add.rz.f64 	%fd5834, %fd5831, %fd5833;
	cvt.rzi.f64.f64 	%fd5835, %fd5834;
	cvt.rzi.s32.f64 	%r5549, %fd5835;
	max.s32 	%r1302, %r5549, 0;
	@%p1821 bra 	$L__BB1_2104;
	setp.lt.u64 	%p1858, %rd48, 15;
	mov.b64 	%rd5459, 0;
	@%p1858 bra 	$L__BB1_2094;
	mov.b64 	%rd5457, 0;
$L__BB1_2093:
	.pragma "nounroll";
	shl.b64 	%rd4075, %rd5457, 3;
	add.s64 	%rd4076, %rd39, %rd4075;
	ld.local.u64 	%rd4077, [%rd4076];
	add.s64 	%rd4078, %rd39, %rd4077;
	ld.local.u8 	%rs2738, [%rd4078+128];
	mad.lo.s64 	%rd4079, %rd5457, -7, %rd4076;
	ld.local.u8 	%rs2739, [%rd4079+144];
	xor.b16  	%rs2740, %rs2739, %rs2738;
	st.local.u8 	[%rd4078+160], %rs2740;
	ld.local.u64 	%rd4080, [%rd4076+8];
	add.s64 	%rd4081, %rd39, %rd4080;
	ld.local.u8 	%rs2741, [%rd4081+128];
	ld.local.u8 	%rs2742, [%rd4079+145];
	xor.b16  	%rs2743, %rs2742, %rs2741;
	st.local.u8 	[%rd4081+160], %rs2743;
	ld.local.u64 	%rd4082, [%rd4076+16];
	add.s64 	%rd4083, %rd39, %rd4082;
	ld.local.u8 	%rs2744, [%rd4083+128];
	ld.local.u8 	%rs2745, [%rd4079+146];
	xor.b16  	%rs2746, %rs2745, %rs2744;
	st.local.u8 	[%rd4083+160], %rs2746;
	ld.local.u64 	%rd4084, [%rd4076+24];
	add.s64 	%rd4085, %rd39, %rd4084;
	ld.local.u8 	%rs2747, [%rd4085+128];
	ld.local.u8 	%rs2748, [%rd4079+147];
	xor.b16  	%rs2749, %rs2748, %rs2747;
	st.local.u8 	[%rd4085+160], %rs2749;
	ld.local.u64 	%rd4086, [%rd4076+32];
	add.s64 	%rd4087, %rd39, %rd4086;
	ld.local.u8 	%rs2750, [%rd4087+128];
	ld.local.u8 	%rs2751, [%rd4079+148];
	xor.b16  	%rs2752, %rs2751, %rs2750;
	st.local.u8 	[%rd4087+160], %rs2752;
	ld.local.u64 	%rd4088, [%rd4076+40];
	add.s64 	%rd4089, %rd39, %rd4088;
	ld.local.u8 	%rs2753, [%rd4089+128];
	ld.local.u8 	%rs2754, [%rd4079+149];
	xor.b16  	%rs2755, %rs2754, %rs2753;
	st.local.u8 	[%rd4089+160], %rs2755;
	ld.local.u64 	%rd4090, [%rd4076+48];
	add.s64 	%rd4091, %rd39, %rd4090;
	ld.local.u8 	%rs2756, [%rd4091+128];
	ld.local.u8 	%rs2757, [%rd4079+150];
	xor.b16  	%rs2758, %rs2757, %rs2756;
	st.local.u8 	[%rd4091+160], %rs2758;
	ld.local.u64 	%rd4092, [%rd4076+56];
	add.s64 	%rd4093, %rd39, %rd4092;
	ld.local.u8 	%rs2759, [%rd4093+128];
	ld.local.u8 	%rs2760, [%rd4079+151];
	xor.b16  	%rs2761, %rs2760, %rs2759;
	st.local.u8 	[%rd4093+160], %rs2761;
	ld.local.u64 	%rd4094, [%rd4076+64];
	add.s64 	%rd4095, %rd39, %rd4094;
	ld.local.u8 	%rs2762, [%rd4095+128];
	ld.local.u8 	%rs2763, [%rd4079+152];
	xor.b16  	%rs2764, %rs2763, %rs2762;
	st.local.u8 	[%rd4095+160], %rs2764;
	ld.local.u64 	%rd4096, [%rd4076+72];
	add.s64 	%rd4097, %rd39, %rd4096;
	ld.local.u8 	%rs2765, [%rd4097+128];
	ld.local.u8 	%rs2766, [%rd4079+153];
	xor.b16  	%rs2767, %rs2766, %rs2765;
	st.local.u8 	[%rd4097+160], %rs2767;
	ld.local.u64 	%rd4098, [%rd4076+80];
	add.s64 	%rd4099, %rd39, %rd4098;
	ld.local.u8 	%rs2768, [%rd4099+128];
	ld.local.u8 	%rs2769, [%rd4079+154];
	xor.b16  	%rs2770, %rs2769, %rs2768;
	st.local.u8 	[%rd4099+160], %rs2770;
	ld.local.u64 	%rd4100, [%rd4076+88];
	add.s64 	%rd4101, %rd39, %rd4100;
	ld.local.u8 	%rs2771, [%rd4101+128];
	ld.local.u8 	%rs2772, [%rd4079+155];
	xor.b16  	%rs2773, %rs2772, %rs2771;
	st.local.u8 	[%rd4101+160], %rs2773;
	ld.local.u64 	%rd4102, [%rd4076+96];
	add.s64 	%rd4103, %rd39, %rd4102;
	ld.local.u8 	%rs2774, [%rd4103+128];
	ld.local.u8 	%rs2775, [%rd4079+156];
	xor.b16  	%rs2776, %rs2775, %rs2774;
	st.local.u8 	[%rd4103+160], %rs2776;
	ld.local.u64 	%rd4104, [%rd4076+104];
	add.s64 	%rd4105, %rd39, %rd4104;
	ld.local.u8 	%rs2777, [%rd4105+128];
	ld.local.u8 	%rs2778, [%rd4079+157];
	xor.b16  	%rs2779, %rs2778, %rs2777;
	st.local.u8 	[%rd4105+160], %rs2779;
	ld.local.u64 	%rd4106, [%rd4076+112];
	add.s64 	%rd4107, %rd39, %rd4106;
	ld.local.u8 	%rs2780, [%rd4107+128];
	ld.local.u8 	%rs2781, [%rd4079+158];
	xor.b16  	%rs2782, %rs2781, %rs2780;
	st.local.u8 	[%rd4107+160], %rs2782;
	ld.local.u64 	%rd4108, [%rd4076+120];
	add.s64 	%rd4109, %rd39, %rd4108;
	ld.local.u8 	%rs2783, [%rd4109+128];
	ld.local.u8 	%rs2784, [%rd4079+159];
	xor.b16  	%rs2785, %rs2784, %rs2783;
	st.local.u8 	[%rd4109+160], %rs2785;
	add.s64 	%rd5457, %rd5457, 16;
	setp.ne.s64 	%p1859, %rd5457, %rd54;
	mov.u64 	%rd5459, %rd54;
	@%p1859 bra 	$L__BB1_2093;
$L__BB1_2094:
	setp.eq.s32 	%p1860, %r25, 0;
	@%p1860 bra 	$L__BB1_2104;
	setp.lt.u64 	%p1861, %rd49, 7;
	@%p1861 bra 	$L__BB1_2097;
	shl.b64 	%rd4110, %rd5459, 3;
	add.s64 	%rd4111, %rd39, %rd4110;
	ld.local.u64 	%rd4112, [%rd4111];
	add.s64 	%rd4113, %rd39, %rd4112;
	ld.local.u8 	%rs2786, [%rd4113+128];
	mad.lo.s64 	%rd4114, %rd5459, -7, %rd4111;
	ld.local.u8 	%rs2787, [%rd4114+144];
	xor.b16  	%rs2788, %rs2787, %rs2786;
	st.local.u8 	[%rd4113+160], %rs2788;
	ld.local.u64 	%rd4115, [%rd4111+8];
	add.s64 	%rd4116, %rd39, %rd4115;
	ld.local.u8 	%rs2789, [%rd4116+128];
	ld.local.u8 	%rs2790, [%rd4114+145];
	xor.b16  	%rs2791, %rs2790, %rs2789;
	st.local.u8 	[%rd4116+160], %rs2791;
	ld.local.u64 	%rd4117, [%rd4111+16];
	add.s64 	%rd4118, %rd39, %rd4117;
	ld.local.u8 	%rs2792, [%rd4118+128];
	ld.local.u8 	%rs2793, [%rd4114+146];
	xor.b16  	%rs2794, %rs2793, %rs2792;
	st.local.u8 	[%rd4118+160], %rs2794;
	ld.local.u64 	%rd4119, [%rd4111+24];
	add.s64 	%rd4120, %rd39, %rd4119;
	ld.local.u8 	%rs2795, [%rd4120+128];
	ld.local.u8 	%rs2796, [%rd4114+147];
	xor.b16  	%rs2797, %rs2796, %rs2795;
	st.local.u8 	[%rd4120+160], %rs2797;
	ld.local.u64 	%rd4121, [%rd4111+32];
	add.s64 	%rd4122, %rd39, %rd4121;
	ld.local.u8 	%rs2798, [%rd4122+128];
	ld.local.u8 	%rs2799, [%rd4114+148];
	xor.b16  	%rs2800, %rs2799, %rs2798;
	st.local.u8 	[%rd4122+160], %rs2800;
	ld.local.u64 	%rd4123, [%rd4111+40];
	add.s64 	%rd4124, %rd39, %rd4123;
	ld.local.u8 	%rs2801, [%rd4124+128];
	ld.local.u8 	%rs2802, [%rd4114+149];
	xor.b16  	%rs2803, %rs2802, %rs2801;
	st.local.u8 	[%rd4124+160], %rs2803;
	ld.local.u64 	%rd4125, [%rd4111+48];
	add.s64 	%rd4126, %rd39, %rd4125;
	ld.local.u8 	%rs2804, [%rd4126+128];
	ld.local.u8 	%rs2805, [%rd4114+150];
	xor.b16  	%rs2806, %rs2805, %rs2804;
	st.local.u8 	[%rd4126+160], %rs2806;
	ld.local.u64 	%rd4127, [%rd4111+56];
	add.s64 	%rd4128, %rd39, %rd4127;
	ld.local.u8 	%rs2807, [%rd4128+128];
	ld.local.u8 	%rs2808, [%rd4114+151];
	xor.b16  	%rs2809, %rs2808, %rs2807;
	st.local.u8 	[%rd4128+160], %rs2809;
	add.s64 	%rd5459, %rd5459, 8;
$L__BB1_2097:
	setp.eq.s64 	%p1862, %rd55, 0;
	@%p1862 bra 	$L__BB1_2104;
	setp.lt.u64 	%p1863, %rd50, 3;
	@%p1863 bra 	$L__BB1_2100;
	shl.b64 	%rd4129, %rd5459, 3;
	add.s64 	%rd4130, %rd39, %rd4129;
	ld.local.u64 	%rd4131, [%rd4130];
	add.s64 	%rd4132, %rd39, %rd4131;
	ld.local.u8 	%rs2810, [%rd4132+128];
	mad.lo.s64 	%rd4133, %rd5459, -7, %rd4130;
	ld.local.u8 	%rs2811, [%rd4133+144];
	xor.b16  	%rs2812, %rs2811, %rs2810;
	st.local.u8 	[%rd4132+160], %rs2812;
	ld.local.u64 	%rd4134, [%rd4130+8];
	add.s64 	%rd4135, %rd39, %rd4134;
	ld.local.u8 	%rs2813, [%rd4135+128];
	ld.local.u8 	%rs2814, [%rd4133+145];
	xor.b16  	%rs2815, %rs2814, %rs2813;
	st.local.u8 	[%rd4135+160], %rs2815;
	ld.local.u64 	%rd4136, [%rd4130+16];
	add.s64 	%rd4137, %rd39, %rd4136;
	ld.local.u8 	%rs2816, [%rd4137+128];
	ld.local.u8 	%rs2817, [%rd4133+146];
	xor.b16  	%rs2818, %rs2817, %rs2816;
	st.local.u8 	[%rd4137+160], %rs2818;
	ld.local.u64 	%rd4138, [%rd4130+24];
	add.s64 	%rd4139, %rd39, %rd4138;
	ld.local.u8 	%rs2819, [%rd4139+128];
	ld.local.u8 	%rs2820, [%rd4133+147];
	xor.b16  	%rs2821, %rs2820, %rs2819;
	st.local.u8 	[%rd4139+160], %rs2821;
	add.s64 	%rd5459, %rd5459, 4;
$L__BB1_2100:
	setp.eq.s64 	%p1864, %rd56, 0;
	@%p1864 bra 	$L__BB1_2104;
	setp.eq.s64 	%p1865, %rd56, 1;
	shl.b64 	%rd4140, %rd5459, 3;
	add.s64 	%rd1082, %rd39, %rd4140;
	ld.local.u64 	%rd4141, [%rd1082];
	add.s64 	%rd4142, %rd39, %rd4141;
	ld.local.u8 	%rs2822, [%rd4142+128];
	mad.lo.s64 	%rd1083, %rd5459, -7, %rd1082;
	ld.local.u8 	%rs2823, [%rd1083+144];
	xor.b16  	%rs2824, %rs2823, %rs2822;
	st.local.u8 	[%rd4142+160], %rs2824;
	@%p1865 bra 	$L__BB1_2104;
	setp.eq.s64 	%p1866, %rd56, 2;
	ld.local.u64 	%rd4143, [%rd1082+8];
	add.s64 	%rd4144, %rd39, %rd4143;
	ld.local.u8 	%rs2825, [%rd4144+128];
	ld.local.u8 	%rs2826, [%rd1083+145];
	xor.b16  	%rs2827, %rs2826, %rs2825;
	st.local.u8 	[%rd4144+160], %rs2827;
	@%p1866 bra 	$L__BB1_2104;
	ld.local.u64 	%rd4145, [%rd1082+16];
	add.s64 	%rd4146, %rd39, %rd4145;
	ld.local.u8 	%rs2828, [%rd4146+128];
	ld.local.u8 	%rs2829, [%rd1083+146];
	xor.b16  	%rs2830, %rs2829, %rs2828;
	st.local.u8 	[%rd4146+160], %rs2830;
$L__BB1_2104:
	setp.ne.s32 	%p1867, %r1849, 0;
	and.b32  	%r1303, %r1279, 255;
	setp.ne.s32 	%p1868, %r1303, 0;
	and.pred  	%p1869, %p1867, %p1868;
	@%p1869 bra 	$L__BB1_2137;
	setp.eq.s32 	%p1870, %r1846, 0;
	mov.f64 	%fd7894, %fd7884;
	@%p1870 bra 	$L__BB1_2133;
	mov.b64 	%rd5461, 0;
	mov.f64 	%fd7894, %fd7884;
$L__BB1_2107:
	add.s64 	%rd1085, %rd39, %rd5461;
	ld.local.u8 	%rs2831, [%rd1085+144];
	setp.ne.s16 	%p1871, %rs2831, 1;
	@%p1871 bra 	$L__BB1_2132;
	mad.lo.s64 	%rd4148, %rd5461, 7, %rd1085;
	ld.local.f64 	%fd1043, [%rd4148+176];
	setp.gt.f64 	%p1872, %fd1043, 0d4049000000000000;
	mov.f64 	%fd7889, %fd1043;
	@%p1872 bra 	$L__BB1_2120;
	setp.lt.f64 	%p1873, %fd1043, 0dC049000000000000;
	mov.f64 	%fd7889, 0d0000000000000000;
	@%p1873 bra 	$L__BB1_2120;
	fma.rn.f64 	%fd5837, %fd1043, 0d3FF71547652B82FE, 0d4338000000000000;
	{
	.reg .b32 %temp; 
	mov.b64 	{%r1304, %temp}, %fd5837;
	}
	mov.f64 	%fd5838, 0dC338000000000000;
	add.rn.f64 	%fd5839, %fd5837, %fd5838;
	fma.rn.f64 	%fd5840, %fd5839, 0dBFE62E42FEFA39EF, %fd1043;
	fma.rn.f64 	%fd5841, %fd5839, 0dBC7ABC9E3B39803F, %fd5840;
	fma.rn.f64 	%fd5842, %fd5841, 0d3E5ADE1569CE2BDF, 0d3E928AF3FCA213EA;
	fma.rn.f64 	%fd5843, %fd5842, %fd5841, 0d3EC71DEE62401315;
	fma.rn.f64 	%fd5844, %fd5843, %fd5841, 0d3EFA01997C89EB71;
	fma.rn.f64 	%fd5845, %fd5844, %fd5841, 0d3F2A01A014761F65;
	fma.rn.f64 	%fd5846, %fd5845, %fd5841, 0d3F56C16C1852B7AF;
	fma.rn.f64 	%fd5847, %fd5846, %fd5841, 0d3F81111111122322;
	fma.rn.f64 	%fd5848, %fd5847, %fd5841, 0d3FA55555555502A1;
	fma.rn.f64 	%fd5849, %fd5848, %fd5841, 0d3FC5555555555511;
	fma.rn.f64 	%fd5850, %fd5849, %fd5841, 0d3FE000000000000B;
	fma.rn.f64 	%fd5851, %fd5850, %fd5841, 0d3FF0000000000000;
	fma.rn.f64 	%fd5852, %fd5851, %fd5841, 0d3FF0000000000000;
	{
	.reg .b32 %temp; 
	mov.b64 	{%r1305, %temp}, %fd5852;
	}
	{
	.reg .b32 %temp; 
	mov.b64 	{%temp, %r1306}, %fd5852;
	}
	shl.b32 	%r5550, %r1304, 20;
	add.s32 	%r5551, %r5550, %r1306;
	mov.b64 	%fd7886, {%r1305, %r5551};
	{
	.reg .b32 %temp; 
	mov.b64 	{%temp, %r5552}, %fd1043;
	}
	mov.b32 	%f195, %r5552;
	abs.f32 	%f81, %f195;
	setp.lt.f32 	%p1874, %f81, 0f4086232B;
	@%p1874 bra 	$L__BB1_2113;
	setp.lt.f64 	%p1875, %fd1043, 0d0000000000000000;
	add.f64 	%fd5853, %fd1043, 0d7FF0000000000000;
	selp.f64 	%fd7886, 0d0000000000000000, %fd5853, %p1875;
	setp.geu.f32 	%p1876, %f81, 0f40874800;
	@%p1876 bra 	$L__BB1_2113;
	shr.u32 	%r5553, %r1304, 31;
	add.s32 	%r5554, %r1304, %r5553;
	shr.s32 	%r5555, %r5554, 1;
	shl.b32 	%r5556, %r5555, 20;
	add.s32 	%r5557, %r1306, %r5556;
	mov.b64 	%fd5854, {%r1305, %r5557};
	sub.s32 	%r5558, %r1304, %r5555;
	shl.b32 	%r5559, %r5558, 20;
	add.s32 	%r5560, %r5559, 1072693248;
	mov.b32 	%r5561, 0;
	mov.b64 	%fd5855, {%r5561, %r5560};
	mul.f64 	%fd7886, %fd5855, %fd5854;
$L__BB1_2113:
	add.f64 	%fd7887, %fd7886, 0d3FF0000000000000;
	{
	.reg .b32 %temp; 
	mov.b64 	{%temp, %r7483}, %fd7887;
	}
	{
	.reg .b32 %temp; 
	mov.b64 	{%r7484, %temp}, %fd7887;
	}
	setp.gt.s32 	%p1877, %r7483, 1048575;
	mov.b32 	%r7485, -1023;
	@%p1877 bra 	$L__BB1_2115;
	mul.f64 	%fd7887, %fd7887, 0d4350000000000000;
	{
	.reg .b32 %temp; 
	mov.b64 	{%temp, %r7483}, %fd7887;
	}
	{
	.reg .b32 %temp; 
	mov.b64 	{%r7484, %temp}, %fd7887;
	}
	mov.b32 	%r7485, -1077;
$L__BB1_2115:
	add.s32 	%r5564, %r7483, -1;
	setp.gt.u32 	%p1878, %r5564, 2146435070;
	@%p1878 bra 	$L__BB1_2119;
	shr.u32 	%r5567, %r7483, 20;
	add.s32 	%r7486, %r7485, %r5567;
	and.b32  	%r5568, %r7483, 1048575;
	or.b32  	%r5569, %r5568, 1072693248;
	mov.b64 	%fd7888, {%r7484, %r5569};
	setp.lt.u32 	%p1880, %r5569, 1073127583;
	@%p1880 bra 	$L__BB1_2118;
	{
	.reg .b32 %temp; 
	mov.b64 	{%r5570, %temp}, %fd7888;
	}
	{
	.reg .b32 %temp; 
	mov.b64 	{%temp, %r5571}, %fd7888;
	}
	add.s32 	%r5572, %r5571, -1048576;
	mov.b64 	%fd7888, {%r5570, %r5572};
	add.s32 	%r7486, %r7486, 1;
$L__BB1_2118:
	add.f64 	%fd5857, %fd7888, 0dBFF0000000000000;
	add.f64 	%fd5858, %fd7888, 0d3FF0000000000000;
	rcp.approx.ftz.f64 	%fd5859, %fd5858;
	neg.f64 	%fd5860, %fd5858;
	fma.rn.f64 	%fd5861, %fd5860, %fd5859, 0d3FF0000000000000;
	fma.rn.f64 	%fd5862, %fd5861, %fd5861, %fd5861;
	fma.rn.f64 	%fd5863, %fd5862, %fd5859, %fd5859;
	mul.f64 	%fd5864, %fd5857, %fd5863;
	fma.rn.f64 	%fd5865, %fd5857, %fd5863, %fd5864;
	mul.f64 	%fd5866, %fd5865, %fd5865;
	fma.rn.f64 	%fd5867, %fd5866, 0d3EB1380B3AE80F1E, 0d3ED0EE258B7A8B04;
	fma.rn.f64 	%fd5868, %fd5867, %fd5866, 0d3EF3B2669F02676F;
	fma.rn.f64 	%fd5869, %fd5868, %fd5866, 0d3F1745CBA9AB0956;
	fma.rn.f64 	%fd5870, %fd5869, %fd5866, 0d3F3C71C72D1B5154;
	fma.rn.f64 	%fd5871, %fd5870, %fd5866, 0d3F624924923BE72D;
	fma.rn.f64 	%fd5872, %fd5871, %fd5866, 0d3F8999999999A3C4;
	fma.rn.f64 	%fd5873, %fd5872, %fd5866, 0d3FB5555555555554;
	sub.f64 	%fd5874, %fd5857, %fd5865;
	add.f64 	%fd5875, %fd5874, %fd5874;
	neg.f64 	%fd5876, %fd5865;
	fma.rn.f64 	%fd5877, %fd5876, %fd5857, %fd5875;
	mul.f64 	%fd5878, %fd5863, %fd5877;
	mul.f64 	%fd5879, %fd5866, %fd5873;
	fma.rn.f64 	%fd5880, %fd5879, %fd5865, %fd5878;
	xor.b32  	%r5573, %r7486, -2147483648;
	mov.b32 	%r5574, 1127219200;
	mov.b64 	%fd5881, {%r5573, %r5574};
	sub.f64 	%fd5882, %fd5881, %fd1;
	fma.rn.f64 	%fd5883, %fd5882, 0d3FE62E42FEFA39EF, %fd5865;
	fma.rn.f64 	%fd5884, %fd5882, 0dBFE62E42FEFA39EF, %fd5883;
	sub.f64 	%fd5885, %fd5884, %fd5865;
	sub.f64 	%fd5886, %fd5880, %fd5885;
	fma.rn.f64 	%fd5887, %fd5882, 0d3C7ABC9E3B39803F, %fd5886;
	add.f64 	%fd7889, %fd5883, %fd5887;
	bra.uni 	$L__BB1_2120;
$L__BB1_2119:
	fma.rn.f64 	%fd5856, %fd7887, 0d7FF0000000000000, 0d7FF0000000000000;
	{
	.reg .b32 %temp; 
	mov.b64 	{%temp, %r5565}, %fd7887;
	}
	and.b32  	%r5566, %r5565, 2147483647;
	setp.eq.s32 	%p1879, %r5566, 0;
	selp.f64 	%fd7889, 0dFFF0000000000000, %fd5856, %p1879;
$L__BB1_2120:
	setp.gt.f64 	%p1881, %fd1043, 0d4049000000000000;
	neg.f64 	%fd1057, %fd1043;
	setp.lt.f64 	%p1882, %fd1043, 0dC049000000000000;
	or.pred  	%p1883, %p1882, %p1881;
	selp.f64 	%fd7893, %fd1057, 0d0000000000000000, %p1882;
	@%p1883 bra 	$L__BB1_2131;
	fma.rn.f64 	%fd5888, %fd1057, 0d3FF71547652B82FE, 0d4338000000000000;
	{
	.reg .b32 %temp; 
	mov.b64 	{%r1317, %temp}, %fd5888;
	}
	mov.f64 	%fd5889, 0dC338000000000000;
	add.rn.f64 	%fd5890, %fd5888, %fd5889;
	fma.rn.f64 	%fd5891, %fd5890, 0dBFE62E42FEFA39EF, %fd1057;
	fma.rn.f64 	%fd5892, %fd5890, 0dBC7ABC9E3B39803F, %fd5891;
	fma.rn.f64 	%fd5893, %fd5892, 0d3E5ADE1569CE2BDF, 0d3E928AF3FCA213EA;
	fma.rn.f64 	%fd5894, %fd5893, %fd5892, 0d3EC71DEE62401315;
	fma.rn.f64 	%fd5895, %fd5894, %fd5892, 0d3EFA01997C89EB71;
	fma.rn.f64 	%fd5896, %fd5895, %fd5892, 0d3F2A01A014761F65;
	fma.rn.f64 	%fd5897, %fd5896, %fd5892, 0d3F56C16C1852B7AF;
	fma.rn.f64 	%fd5898, %fd5897, %fd5892, 0d3F81111111122322;
	fma.rn.f64 	%fd5899, %fd5898, %fd5892, 0d3FA55555555502A1;
	fma.rn.f64 	%fd5900, %fd5899, %fd5892, 0d3FC5555555555511;
	fma.rn.f64 	%fd5901, %fd5900, %fd5892, 0d3FE000000000000B;
	fma.rn.f64 	%fd5902, %fd5901, %fd5892, 0d3FF0000000000000;
	fma.rn.f64 	%fd5903, %fd5902, %fd5892, 0d3FF0000000000000;
	{
	.reg .b32 %temp; 
	mov.b64 	{%r1318, %temp}, %fd5903;
	}
	{
	.reg .b32 %temp; 
	mov.b64 	{%temp, %r1319}, %fd5903;
	}
	shl.b32 	%r5575, %r1317, 20;
	add.s32 	%r5576, %r5575, %r1319;
	mov.b64 	%fd7890, {%r1318, %r5576};
	{
	.reg .b32 %temp; 
	mov.b64 	{%temp, %r5577}, %fd1057;
	}
	mov.b32 	%f196, %r5577;
	abs.f32 	%f82, %f196;
	setp.lt.f32 	%p1884, %f82, 0f4086232B;
	@%p1884 bra 	$L__BB1_2124;
	setp.gt.f64 	%p1885, %fd1043, 0d0000000000000000;
	mov.f64 	%fd5904, 0d7FF0000000000000;
	sub.f64 	%fd5905, %fd5904, %fd1043;
	selp.f64 	%fd7890, 0d0000000000000000, %fd5905, %p1885;
	setp.geu.f32 	%p1886, %f82, 0f40874800;
	@%p1886 bra 	$L__BB1_2124;
	shr.u32 	%r5578, %r1317, 31;
	add.s32 	%r5579, %r1317, %r5578;
	shr.s32 	%r5580, %r5579, 1;
	shl.b32 	%r5581, %r5580, 20;
	add.s32 	%r5582, %r1319, %r5581;
	mov.b64 	%fd5906, {%r1318, %r5582};
	sub.s32 	%r5583, %r1317, %r5580;
	shl.b32 	%r5584, %r5583, 20;
	add.s32 	%r5585, %r5584, 1072693248;
	mov.b32 	%r5586, 0;
	mov.b64 	%fd5907, {%r5586, %r5585};
	mul.f64 	%fd7890, %fd5907, %fd5906;
$L__BB1_2124:
	add.f64 	%fd7891, %fd7890, 0d3FF0000000000000;
	{
	.reg .b32 %temp; 
	mov.b64 	{%temp, %r7487}, %fd7891;
	}
	{
	.reg .b32 %temp; 
	mov.b64 	{%r7488, %temp}, %fd7891;
	}
	setp.gt.s32 	%p1887, %r7487, 1048575;
	mov.b32 	%r7489, -1023;
	@%p1887 bra 	$L__BB1_2126;
	mul.f64 	%fd7891, %fd7891, 0d4350000000000000;
	{
	.reg .b32 %temp; 
	mov.b64 	{%temp, %r7487}, %fd7891;
	}
	{
	.reg .b32 %temp; 
	mov.b64 	{%r7488, %temp}, %fd7891;
	}
	mov.b32 	%r7489, -1077;
$L__BB1_2126:
	add.s32 	%r5589, %r7487, -1;
	setp.gt.u32 	%p1888, %r5589, 2146435070;
	@%p1888 bra 	$L__BB1_2130;
	shr.u32 	%r5592, %r7487, 20;
	add.s32 	%r7490, %r7489, %r5592;
	and.b32  	%r5593, %r7487, 1048575;
	or.b32  	%r5594, %r5593, 1072693248;
	mov.b64 	%fd7892, {%r7488, %r5594};
	setp.lt.u32 	%p1890, %r5594, 1073127583;
	@%p1890 bra 	$L__BB1_2129;
	{
	.reg .b32 %temp; 
	mov.b64 	{%r5595, %temp}, %fd7892;
	}
	{
	.reg .b32 %temp; 
	mov.b64 	{%temp, %r5596}, %fd7892;
	}
	add.s32 	%r5597, %r5596, -1048576;
	mov.b64 	%fd7892, {%r5595, %r5597};
	add.s32 	%r7490, %r7490, 1;
$L__BB1_2129:
	add.f64 	%fd5909, %fd7892, 0dBFF0000000000000;
	add.f64 	%fd5910, %fd7892, 0d3FF0000000000000;
	rcp.approx.ftz.f64 	%fd5911, %fd5910;
	neg.f64 	%fd5912, %fd5910;
	fma.rn.f64 	%fd5913, %fd5912, %fd5911, 0d3FF0000000000000;
	fma.rn.f64 	%fd5914, %fd5913, %fd5913, %fd5913;
	fma.rn.f64 	%fd5915, %fd5914, %fd5911, %fd5911;
	mul.f64 	%fd5916, %fd5909, %fd5915;
	fma.rn.f64 	%fd5917, %fd5909, %fd5915, %fd5916;
	mul.f64 	%fd5918, %fd5917, %fd5917;
	fma.rn.f64 	%fd5919, %fd5918, 0d3EB1380B3AE80F1E, 0d3ED0EE258B7A8B04;
	fma.rn.f64 	%fd5920, %fd5919, %fd5918, 0d3EF3B2669F02676F;
	fma.rn.f64 	%fd5921, %fd5920, %fd5918, 0d3F1745CBA9AB0956;
	fma.rn.f64 	%fd5922, %fd5921, %fd5918, 0d3F3C71C72D1B5154;
	fma.rn.f64 	%fd5923, %fd5922, %fd5918, 0d3F624924923BE72D;
	fma.rn.f64 	%fd5924, %fd5923, %fd5918, 0d3F8999999999A3C4;
	fma.rn.f64 	%fd5925, %fd5924, %fd5918, 0d3FB5555555555554;
	sub.f64 	%fd5926, %fd5909, %fd5917;
	add.f64 	%fd5927, %fd5926, %fd5926;
	neg.f64 	%fd5928, %fd5917;
	fma.rn.f64 	%fd5929, %fd5928, %fd5909, %fd5927;
	mul.f64 	%fd5930, %fd5915, %fd5929;
	mul.f64 	%fd5931, %fd5918, %fd5925;
	fma.rn.f64 	%fd5932, %fd5931, %fd5917, %fd5930;
	xor.b32  	%r5598, %r7490, -2147483648;
	mov.b32 	%r5599, 1127219200;
	mov.b64 	%fd5933, {%r5598, %r5599};
	sub.f64 	%fd5934, %fd5933, %fd1;
	fma.rn.f64 	%fd5935, %fd5934, 0d3FE62E42FEFA39EF, %fd5917;
	fma.rn.f64 	%fd5936, %fd5934, 0dBFE62E42FEFA39EF, %fd5935;
	sub.f64 	%fd5937, %fd5936, %fd5917;
	sub.f64 	%fd5938, %fd5932, %fd5937;
	fma.rn.f64 	%fd5939, %fd5934, 0d3C7ABC9E3B39803F, %fd5938;
	add.f64 	%fd7893, %fd5935, %fd5939;
	bra.uni 	$L__BB1_2131;
$L__BB1_2130:
	fma.rn.f64 	%fd5908, %fd7891, 0d7FF0000000000000, 0d7FF0000000000000;
	{
	.reg .b32 %temp; 
	mov.b64 	{%temp, %r5590}, %fd7891;
	}
	and.b32  	%r5591, %r5590, 2147483647;
	setp.eq.s32 	%p1889, %r5591, 0;
	selp.f64 	%fd7893, 0dFFF0000000000000, %fd5908, %p1889;
$L__BB1_2131:
	sub.f64 	%fd5940, %fd7889, %fd7893;
	add.f64 	%fd7894, %fd7894, %fd5940;
$L__BB1_2132:
	add.s64 	%rd5461, %rd5461, 1;
	setp.ne.s64 	%p1891, %rd5461, %rd42;
	@%p1891 bra 	$L__BB1_2107;
$L__BB1_2133:
	neg.f64 	%fd5941, %fd7894;
	fma.rn.f64 	%fd5942, %fd7894, 0dBFF71547652B82FE, 0d4338000000000000;
	{
	.reg .b32 %temp; 
	mov.b64 	{%r1330, %temp}, %fd5942;
	}
	mov.f64 	%fd5943, 0dC338000000000000;
	add.rn.f64 	%fd5944, %fd5942, %fd5943;
	fma.rn.f64 	%fd5945, %fd5944, 0dBFE62E42FEFA39EF, %fd5941;
	fma.rn.f64 	%fd5946, %fd5944, 0dBC7ABC9E3B39803F, %fd5945;
	fma.rn.f64 	%fd5947, %fd5946, 0d3E5ADE1569CE2BDF, 0d3E928AF3FCA213EA;
	fma.rn.f64 	%fd5948, %fd5947, %fd5946, 0d3EC71DEE62401315;
	fma.rn.f64 	%fd5949, %fd5948, %fd5946, 0d3EFA01997C89EB71;
	fma.rn.f64 	%fd5950, %fd5949, %fd5946, 0d3F2A01A014761F65;
	fma.rn.f64 	%fd5951, %fd5950, %fd5946, 0d3F56C16C1852B7AF;
	fma.rn.f64 	%fd5952, %fd5951, %fd5946, 0d3F81111111122322;
	fma.rn.f64 	%fd5953, %fd5952, %fd5946, 0d3FA55555555502A1;
	fma.rn.f64 	%fd5954, %fd5953, %fd5946, 0d3FC5555555555511;
	fma.rn.f64 	%fd5955, %fd5954, %fd5946, 0d3FE000000000000B;
	fma.rn.f64 	%fd5956, %fd5955, %fd5946, 0d3FF0000000000000;
	fma.rn.f64 	%fd5957, %fd5956, %fd5946, 0d3FF0000000000000;
	{
	.reg .b32 %temp; 
	mov.b64 	{%r1331, %temp}, %fd5957;
	}
	{
	.reg .b32 %temp; 
	mov.b64 	{%temp, %r1332}, %fd5957;
	}
	shl.b32 	%r5600, %r1330, 20;
	add.s32 	%r5601, %r5600, %r1332;
	mov.b64 	%fd7896, {%r1331, %r5601};
	{
	.reg .b32 %temp; 
	mov.b64 	{%temp, %r5602}, %fd5941;
	}
	mov.b32 	%f197, %r5602;
	abs.f32 	%f83, %f197;
	setp.lt.f32 	%p1892, %f83, 0f4086232B;
	@%p1892 bra 	$L__BB1_2136;
	setp.gt.f64 	%p1893, %fd7894, 0d0000000000000000;
	mov.f64 	%fd5958, 0d7FF0000000000000;
	sub.f64 	%fd5959, %fd5958, %fd7894;
	selp.f64 	%fd7896, 0d0000000000000000, %fd5959, %p1893;
	setp.geu.f32 	%p1894, %f83, 0f40874800;
	@%p1894 bra 	$L__BB1_2136;
	shr.u32 	%r5603, %r1330, 31;
	add.s32 	%r5604, %r1330, %r5603;
	shr.s32 	%r5605, %r5604, 1;
	shl.b32 	%r5606, %r5605, 20;
	add.s32 	%r5607, %r1332, %r5606;
	mov.b64 	%fd5960, {%r1331, %r5607};
	sub.s32 	%r5608, %r1330, %r5605;
	shl.b32 	%r5609, %r5608, 20;
	add.s32 	%r5610, %r5609, 1072693248;
	mov.b32 	%r5611, 0;
	mov.b64 	%fd5961, {%r5611, %r5610};
	mul.f64 	%fd7896, %fd5961, %fd5960;
$L__BB1_2136:
	sub.f64 	%fd7995, %fd7995, %fd7896;
$L__BB1_2137:
	setp.eq.s32 	%p1895, %r16, 0;
	@%p1895 bra 	$L__BB1_2163;
	mov.b64 	%rd5462, 0;
	bra.uni 	$L__BB1_2140;
$L__BB1_2139:
	add.s64 	%rd5462, %rd5462, 1;
	setp.eq.s64 	%p1913, %rd5462, %rd47;
	@%p1913 bra 	$L__BB1_2163;
$L__BB1_2140:
	mov.b64 	%rd5465, 0;
	mov.b16 	%rs4017, 0;
	@%p1805 bra 	$L__BB1_2148;
	setp.lt.u64 	%p1897, %rd53, 12;
	mul.lo.s64 	%rd1089, %rd5462, %rd42;
	mov.b16 	%rs4017, 0;
	mov.b64 	%rd5466, 0;
	@%p1897 bra 	$L__BB1_2144;
	mov.b16 	%rs4017, 0;
	mov.b64 	%rd5466, 0;
	mov.u64 	%rd5467, %rd5466;
$L__BB1_2143:
	add.s64 	%rd4154, %rd39, %rd5466;
	ld.local.v4.b32 	{%r5612, %r5613, %r5614, %r5615}, [%rd4154+160];
	bfe.u32 	%r5616, %r5615, 24, 8;
	cvt.u16.u32 	%rs2836, %r5616;
	bfe.u32 	%r5617, %r5615, 16, 8;
	cvt.u16.u32 	%rs2837, %r5617;
	bfe.u32 	%r5618, %r5615, 8, 8;
	cvt.u16.u32 	%rs2838, %r5618;
	bfe.u32 	%r5619, %r5615, 0, 8;
	cvt.u16.u32 	%rs2839, %r5619;
	bfe.u32 	%r5620, %r5614, 24, 8;
	cvt.u16.u32 	%rs2840, %r5620;
	bfe.u32 	%r5621, %r5614, 16, 8;
	cvt.u16.u32 	%rs2841, %r5621;
	bfe.u32 	%r5622, %r5614, 8, 8;
	cvt.u16.u32 	%rs2842, %r5622;
	bfe.u32 	%r5623, %r5614, 0, 8;
	cvt.u16.u32 	%rs2843, %r5623;
	bfe.u32 	%r5624, %r5613, 24, 8;
	cvt.u16.u32 	%rs2844, %r5624;
	bfe.u32 	%r5625, %r5613, 16, 8;
	cvt.u16.u32 	%rs2845, %r5625;
	bfe.u32 	%r5626, %r5613, 8, 8;
	cvt.u16.u32 	%rs2846, %r5626;
	bfe.u32 	%r5627, %r5613, 0, 8;
	cvt.u16.u32 	%rs2847, %r5627;
	bfe.u32 	%r5628, %r5612, 24, 8;
	cvt.u16.u32 	%rs2848, %r5628;
	bfe.u32 	%r5629, %r5612, 16, 8;
	cvt.u16.u32 	%rs2849, %r5629;
	bfe.u32 	%r5630, %r5612, 8, 8;
	cvt.u16.u32 	%rs2850, %r5630;
	bfe.u32 	%r5631, %r5612, 0, 8;
	cvt.u16.u32 	%rs2851, %r5631;
	add.s64 	%rd4155, %rd5466, %rd1089;
	mov.u64 	%rd4156, d_H_const;
	add.s64 	%rd4157, %rd4156, %rd4155;
	ld.const.u8 	%rs2852, [%rd4157];
	ld.const.u8 	%rs2853, [%rd4157+1];
	ld.const.u8 	%rs2854, [%rd4157+2];
	ld.const.u8 	%rs2855, [%rd4157+3];
	mul.lo.s16 	%rs2856, %rs2852, %rs2851;
	mul.lo.s16 	%rs2857, %rs2853, %rs2850;
	mul.lo.s16 	%rs2858, %rs2854, %rs2849;
	mul.lo.s16 	%rs2859, %rs2855, %rs2848;
	xor.b16  	%rs2860, %rs2856, %rs4017;
	xor.b16  	%rs2861, %rs2860, %rs2857;
	xor.b16  	%rs2862, %rs2861, %rs2858;
	xor.b16  	%rs2863, %rs2862, %rs2859;
	ld.const.u8 	%rs2864, [%rd4157+4];
	ld.const.u8 	%rs2865, [%rd4157+5];
	ld.const.u8 	%rs2866, [%rd4157+6];
	ld.const.u8 	%rs2867, [%rd4157+7];
	mul.lo.s16 	%rs2868, %rs2864, %rs2847;
	mul.lo.s16 	%rs2869, %rs2865, %rs2846;
	mul.lo.s16 	%rs2870, %rs2866, %rs2845;
	mul.lo.s16 	%rs2871, %rs2867, %rs2844;
	xor.b16  	%rs2872, %rs2868, %rs2863;
	xor.b16  	%rs2873, %rs2872, %rs2869;
	xor.b16  	%rs2874, %rs2873, %rs2870;
	xor.b16  	%rs2875, %rs2874, %rs2871;
	ld.const.u8 	%rs2876, [%rd4157+8];
	ld.const.u8 	%rs2877, [%rd4157+9];
	ld.const.u8 	%rs2878, [%rd4157+10];
	ld.const.u8 	%rs2879, [%rd4157+11];
	mul.lo.s16 	%rs2880, %rs2876, %rs2843;
	mul.lo.s16 	%rs2881, %rs2877, %rs2842;
	mul.lo.s16 	%rs2882, %rs2878, %rs2841;
	mul.lo.s16 	%rs2883, %rs2879, %rs2840;
	xor.b16  	%rs2884, %rs2880, %rs2875;
	xor.b16  	%rs2885, %rs2884, %rs2881;
	xor.b16  	%rs2886, %rs2885, %rs2882;
	xor.b16  	%rs2887, %rs2886, %rs2883;
	ld.const.u8 	%rs2888, [%rd4157+12];
	ld.const.u8 	%rs2889, [%rd4157+13];
	ld.const.u8 	%rs2890, [%rd4157+14];
	ld.const.u8 	%rs2891, [%rd4157+15];
	mul.lo.s16 	%rs2892, %rs2888, %rs2839;
	mul.lo.s16 	%rs2893, %rs2889, %rs2838;
	mul.lo.s16 	%rs2894, %rs2890, %rs2837;
	mul.lo.s16 	%rs2895, %rs2891, %rs2836;
	xor.b16  	%rs2896, %rs2892, %rs2887;
	xor.b16  	%rs2897, %rs2896, %rs2893;
	xor.b16  	%rs2898, %rs2897, %rs2894;
	xor.b16  	%rs4017, %rs2898, %rs2895;
	add.s64 	%rd5466, %rd5466, 16;
	add.s64 	%rd5467, %rd5467, 4;
	setp.eq.s64 	%p1898, %rd5467, %rd60;
	@%p1898 bra 	$L__BB1_2144;
	bra.uni 	$L__BB1_2143;
$L__BB1_2144:
	setp.eq.s64 	%p1899, %rd59, 0;
	mov.u64 	%rd5465, %rd5466;
	@%p1899 bra 	$L__BB1_2148;
	setp.eq.s64 	%p1900, %rd59, 1;
	add.s64 	%rd1092, %rd39, %rd5466;
	ld.local.u8 	%rs2899, [%rd1092+160];
	ld.local.u8 	%rs2900, [%rd1092+161];
	ld.local.u8 	%rs2901, [%rd1092+162];
	ld.local.u8 	%rs2902, [%rd1092+163];
	add.s64 	%rd4158, %rd5466, %rd1089;
	mov.u64 	%rd4159, d_H_const;
	add.s64 	%rd1093, %rd4159, %rd4158;
	ld.const.u8 	%rs2903, [%rd1093];
	ld.const.u8 	%rs2904, [%rd1093+1];
	ld.const.u8 	%rs2905, [%rd1093+2];
	ld.const.u8 	%rs2906, [%rd1093+3];
	mul.lo.s16 	%rs2907, %rs2903, %rs2899;
	mul.lo.s16 	%rs2908, %rs2904, %rs2900;
	mul.lo.s16 	%rs2909, %rs2905, %rs2901;
	mul.lo.s16 	%rs2910, %rs2906, %rs2902;
	xor.b16  	%rs2911, %rs2907, %rs4017;
	xor.b16  	%rs2912, %rs2911, %rs2908;
	xor.b16  	%rs2913, %rs2912, %rs2909;
	xor.b16  	%rs4017, %rs2913, %rs2910;
	add.s64 	%rd5465, %rd5466, 4;
	@%p1900 bra 	$L__BB1_2148;
	setp.eq.s64 	%p1901, %rd59, 2;
	ld.local.u8 	%rs2914, [%rd1092+164];
	ld.local.u8 	%rs2915, [%rd1092+165];
	ld.local.u8 	%rs2916, [%rd1092+166];
	ld.local.u8 	%rs2917, [%rd1092+167];
	ld.const.u8 	%rs2918, [%rd1093+4];
	ld.const.u8 	%rs2919, [%rd1093+5];
	ld.const.u8 	%rs2920, [%rd1093+6];
	ld.const.u8 	%rs2921, [%rd1093+7];
	mul.lo.s16 	%rs2922, %rs2918, %rs2914;
	mul.lo.s16 	%rs2923, %rs2919, %rs2915;
	mul.lo.s16 	%rs2924, %rs2920, %rs2916;
	mul.lo.s16 	%rs2925, %rs2921, %rs2917;
	xor.b16  	%rs2926, %rs2922, %rs2923;
	xor.b16  	%rs2927, %rs2926, %rs2924;
	xor.b16  	%rs2928, %rs2927, %rs2925;
	xor.b16  	%rs4017, %rs2928, %rs4017;
	add.s64 	%rd5465, %rd5466, 8;
	@%p1901 bra 	$L__BB1_2148;
	ld.local.u8 	%rs2929, [%rd1092+168];
	ld.local.u8 	%rs2930, [%rd1092+169];
	ld.local.u8 	%rs2931, [%rd1092+170];
	ld.local.u8 	%rs2932, [%rd1092+171];
	ld.const.u8 	%rs2933, [%rd1093+8];
	ld.const.u8 	%rs2934, [%rd1093+9];
	ld.const.u8 	%rs2935, [%rd1093+10];
	ld.const.u8 	%rs2936, [%rd1093+11];
	mul.lo.s16 	%rs2937, %rs2933, %rs2929;
	mul.lo.s16 	%rs2938, %rs2934, %rs2930;
	mul.lo.s16 	%rs2939, %rs2935, %rs2931;
	mul.lo.s16 	%rs2940, %rs2936, %rs2932;
	xor.b16  	%rs2941, %rs2937, %rs2938;
	xor.b16  	%rs2942, %rs2941, %rs2939;
	xor.b16  	%rs2943, %rs2942, %rs2940;
	xor.b16  	%rs4017, %rs2943, %rs4017;
	add.s64 	%rd5465, %rd5466, 12;
$L__BB1_2148:
	setp.ge.u64 	%p1902, %rd5465, %rd42;
	@%p1902 bra 	$L__BB1_2162;
	mul.lo.s64 	%rd1098, %rd5462, %rd42;
	sub.s64 	%rd1099, %rd42, %rd5465;
	and.b64  	%rd1100, %rd1099, 15;
	sub.s64 	%rd4160, %rd5465, %rd42;
	setp.gt.u64 	%p1903, %rd4160, -16;
	@%p1903 bra 	$L__BB1_2152;
	and.b64  	%rd1101, %rd1099, -16;
	mov.b64 	%rd5469, 0;
$L__BB1_2151:
	.pragma "nounroll";
	add.s64 	%rd4162, %rd39, %rd5465;
	ld.local.u8 	%rs2945, [%rd4162+160];
	add.s64 	%rd4163, %rd5465, %rd1098;
	mov.u64 	%rd4164, d_H_const;
	add.s64 	%rd4165, %rd4164, %rd4163;
	ld.const.u8 	%rs2946, [%rd4165];
	mul.lo.s16 	%rs2947, %rs2946, %rs2945;
	xor.b16  	%rs2948, %rs2947, %rs4017;
	ld.local.u8 	%rs2949, [%rd4162+161];
	ld.const.u8 	%rs2950, [%rd4165+1];
	mul.lo.s16 	%rs2951, %rs2950, %rs2949;
	xor.b16  	%rs2952, %rs2951, %rs2948;
	ld.local.u8 	%rs2953, [%rd4162+162];
	ld.const.u8 	%rs2954, [%rd4165+2];
	mul.lo.s16 	%rs2955, %rs2954, %rs2953;
	xor.b16  	%rs2956, %rs2955, %rs2952;
	ld.local.u8 	%rs2957, [%rd4162+163];
	ld.const.u8 	%rs2958, [%rd4165+3];
	mul.lo.s16 	%rs2959, %rs2958, %rs2957;
	xor.b16  	%rs2960, %rs2959, %rs2956;
	ld.local.u8 	%rs2961, [%rd4162+164];
	ld.const.u8 	%rs2962, [%rd4165+4];
	mul.lo.s16 	%rs2963, %rs2962, %rs2961;
	xor.b16  	%rs2964, %rs2963, %rs2960;
	ld.local.u8 	%rs2965, [%rd4162+165];
	ld.const.u8 	%rs2966, [%rd4165+5];
	mul.lo.s16 	%rs2967, %rs2966, %rs2965;
	xor.b16  	%rs2968, %rs2967, %rs2964;
	ld.local.u8 	%rs2969, [%rd4162+166];
	ld.const.u8 	%rs2970, [%rd4165+6];
	mul.lo.s16 	%rs2971, %rs2970, %rs2969;
	xor.b16  	%rs2972, %rs2971, %rs2968;
	ld.local.u8 	%rs2973, [%rd4162+167];
	ld.const.u8 	%rs2974, [%rd4165+7];
	mul.lo.s16 	%rs2975, %rs2974, %rs2973;
	xor.b16  	%rs2976, %rs2975, %rs2972;
	ld.local.u8 	%rs2977, [%rd4162+168];
	ld.const.u8 	%rs2978, [%rd4165+8];
	mul.lo.s16 	%rs2979, %rs2978, %rs2977;
	xor.b16  	%rs2980, %rs2979, %rs2976;
	ld.local.u8 	%rs2981, [%rd4162+169];
	ld.const.u8 	%rs2982, [%rd4165+9];
	mul.lo.s16 	%rs2983, %rs2982, %rs2981;
	xor.b16  	%rs2984, %rs2983, %rs2980;
	ld.local.u8 	%rs2985, [%rd4162+170];
	ld.const.u8 	%rs2986, [%rd4165+10];
	mul.lo.s16 	%rs2987, %rs2986, %rs2985;
	xor.b16  	%rs2988, %rs2987, %rs2984;
	ld.local.u8 	%rs2989, [%rd4162+171];
	ld.const.u8 	%rs2990, [%rd4165+11];
	mul.lo.s16 	%rs2991, %rs2990, %rs2989;
	xor.b16  	%rs2992, %rs2991, %rs2988;
	ld.local.u8 	%rs2993, [%rd4162+172];
	ld.const.u8 	%rs2994, [%rd4165+12];
	mul.lo.s16 	%rs2995, %rs2994, %rs2993;
	xor.b16  	%rs2996, %rs2995, %rs2992;
	ld.local.u8 	%rs2997, [%rd4162+173];
	ld.const.u8 	%rs2998, [%rd4165+13];
	mul.lo.s16 	%rs2999, %rs2998, %rs2997;
	xor.b16  	%rs3000, %rs2999, %rs2996;
	ld.local.u8 	%rs3001, [%rd4162+174];
	ld.const.u8 	%rs3002, [%rd4165+14];
	mul.lo.s16 	%rs3003, %rs3002, %rs3001;
	xor.b16  	%rs3004, %rs3003, %rs3000;
	ld.local.u8 	%rs3005, [%rd4162+175];
	ld.const.u8 	%rs3006, [%rd4165+15];
	mul.lo.s16 	%rs3007, %rs3006, %rs3005;
	xor.b16  	%rs4017, %rs3007, %rs3004;
	add.s64 	%rd5465, %rd5465, 16;
	add.s64 	%rd5469, %rd5469, 16;
	setp.ne.s64 	%p1904, %rd5469, %rd1101;
	@%p1904 bra 	$L__BB1_2151;
$L__BB1_2152:
	setp.eq.s64 	%p1905, %rd1100, 0;
	@%p1905 bra 	$L__BB1_2162;
	and.b64  	%rd1111, %rd1099, 7;
	setp.lt.u64 	%p1906, %rd1100, 8;
	@%p1906 bra 	$L__BB1_2155;
	add.s64 	%rd4166, %rd39, %rd5465;
	ld.local.u8 	%rs3009, [%rd4166+160];
	add.s64 	%rd4167, %rd5465, %rd1098;
	mov.u64 	%rd4168, d_H_const;
	add.s64 	%rd4169, %rd4168, %rd4167;
	ld.const.u8 	%rs3010, [%rd4169];
	mul.lo.s16 	%rs3011, %rs3010, %rs3009;
	ld.local.u8 	%rs3012, [%rd4166+161];
	ld.const.u8 	%rs3013, [%rd4169+1];
	mul.lo.s16 	%rs3014, %rs3013, %rs3012;
	xor.b16  	%rs3015, %rs3011, %rs3014;
	ld.local.u8 	%rs3016, [%rd4166+162];
	ld.const.u8 	%rs3017, [%rd4169+2];
	mul.lo.s16 	%rs3018, %rs3017, %rs3016;
	xor.b16  	%rs3019, %rs3015, %rs3018;
	ld.local.u8 	%rs3020, [%rd4166+163];
	ld.const.u8 	%rs3021, [%rd4169+3];
	mul.lo.s16 	%rs3022, %rs3021, %rs3020;
	xor.b16  	%rs3023, %rs3019, %rs3022;
	ld.local.u8 	%rs3024, [%rd4166+164];
	ld.const.u8 	%rs3025, [%rd4169+4];
	mul.lo.s16 	%rs3026, %rs3025, %rs3024;
	xor.b16  	%rs3027, %rs3023, %rs3026;
	ld.local.u8 	%rs3028, [%rd4166+165];
	ld.const.u8 	%rs3029, [%rd4169+5];
	mul.lo.s16 	%rs3030, %rs3029, %rs3028;
	xor.b16  	%rs3031, %rs3027, %rs3030;
	ld.local.u8 	%rs3032, [%rd4166+166];
	ld.const.u8 	%rs3033, [%rd4169+6];
	mul.lo.s16 	%rs3034, %rs3033, %rs3032;
	xor.b16  	%rs3035, %rs3031, %rs3034;
	ld.local.u8 	%rs3036, [%rd4166+167];
	ld.const.u8 	%rs3037, [%rd4169+7];
	mul.lo.s16 	%rs3038, %rs3037, %rs3036;
	xor.b16  	%rs3039, %rs3035, %rs3038;
	xor.b16  	%rs4017, %rs3039, %rs4017;
	add.s64 	%rd5465, %rd5465, 8;
$L__BB1_2155:
	setp.eq.s64 	%p1907, %rd1111, 0;
	@%p1907 bra 	$L__BB1_2162;
	and.b64  	%rd1114, %rd1099, 3;
	setp.lt.u64 	%p1908, %rd1111, 4;
	@%p1908 bra 	$L__BB1_2158;
	add.s64 	%rd4170, %rd39, %rd5465;
	ld.local.u8 	%rs3041, [%rd4170+160];
	add.s64 	%rd4171, %rd5465, %rd1098;
	mov.u64 	%rd4172, d_H_const;
	add.s64 	%rd4173, %rd4172, %rd4171;
	ld.const.u8 	%rs3042, [%rd4173];
	mul.lo.s16 	%rs3043, %rs3042, %rs3041;
	ld.local.u8 	%rs3044, [%rd4170+161];
	ld.const.u8 	%rs3045, [%rd4173+1];
	mul.lo.s16 	%rs3046, %rs3045, %rs3044;
	xor.b16  	%rs3047, %rs3043, %rs3046;
	ld.local.u8 	%rs3048, [%rd4170+162];
	ld.const.u8 	%rs3049, [%rd4173+2];
	mul.lo.s16 	%rs3050, %rs3049, %rs3048;
	xor.b16  	%rs3051, %rs3047, %rs3050;
	ld.local.u8 	%rs3052, [%rd4170+163];
	ld.const.u8 	%rs3053, [%rd4173+3];
	mul.lo.s16 	%rs3054, %rs3053, %rs3052;
	xor.b16  	%rs3055, %rs3051, %rs3054;
	xor.b16  	%rs4017, %rs3055, %rs4017;
	add.s64 	%rd5465, %rd5465, 4;
$L__BB1_2158:
	setp.eq.s64 	%p1909, %rd1114, 0;
	@%p1909 bra 	$L__BB1_2162;
	add.s64 	%rd1117, %rd39, %rd5465;
	ld.local.u8 	%rs3056, [%rd1117+160];
	add.s64 	%rd4174, %rd5465, %rd1098;
	mov.u64 	%rd4175, d_H_const;
	add.s64 	%rd1118, %rd4175, %rd4174;
	ld.const.u8 	%rs3057, [%rd1118];
	mul.lo.s16 	%rs3058, %rs3057, %rs3056;
	xor.b16  	%rs4017, %rs3058, %rs4017;
	setp.eq.s64 	%p1910, %rd1114, 1;
	@%p1910 bra 	$L__BB1_2162;
	ld.local.u8 	%rs3059, [%rd1117+161];
	ld.const.u8 	%rs3060, [%rd1118+1];
	mul.lo.s16 	%rs3061, %rs3060, %rs3059;
	xor.b16  	%rs4017, %rs3061, %rs4017;
	setp.eq.s64 	%p1911, %rd1114, 2;
	@%p1911 bra 	$L__BB1_2162;
	ld.local.u8 	%rs3062, [%rd1117+162];
	ld.const.u8 	%rs3063, [%rd1118+2];
	mul.lo.s16 	%rs3064, %rs3063, %rs3062;
	xor.b16  	%rs4017, %rs3064, %rs4017;
$L__BB1_2162:
	and.b16  	%rs3065, %rs4017, 255;
	setp.eq.s16 	%p1912, %rs3065, 1;
	mov.b64 	%rd5535, 0;
	mov.f64 	%fd7955, 0d0000000000000000;
	@%p1912 bra 	$L__BB1_2209;
	bra.uni 	$L__BB1_2139;
$L__BB1_2163:
	mov.b64 	%rd4177, 0;
	st.local.u64 	[%rd5], %rd4177;
	mov.f64 	%fd7907, %fd7884;
	@%p1821 bra 	$L__BB1_2191;
	mov.b64 	%rd5473, 0;
	mov.f64 	%fd7907, %fd7884;
$L__BB1_2165:
	add.s64 	%rd1120, %rd39, %rd5473;
	ld.local.u8 	%rs3066, [%rd1120+144];
	setp.ne.s16 	%p1915, %rs3066, 1;
	@%p1915 bra 	$L__BB1_2190;
	mad.lo.s64 	%rd4179, %rd5473, 7, %rd1120;
	ld.local.f64 	%fd1082, [%rd4179+176];
	setp.gt.f64 	%p1916, %fd1082, 0d4049000000000000;
	mov.f64 	%fd7902, %fd1082;
	@%p1916 bra 	$L__BB1_2178;
	setp.lt.f64 	%p1917, %fd1082, 0dC049000000000000;
	mov.f64 	%fd7902, 0d0000000000000000;
	@%p1917 bra 	$L__BB1_2178;
	fma.rn.f64 	%fd5964, %fd1082, 0d3FF71547652B82FE, 0d4338000000000000;
	{
	.reg .b32 %temp; 
	mov.b64 	{%r1333, %temp}, %fd5964;
	}
	mov.f64 	%fd5965, 0dC338000000000000;
	add.rn.f64 	%fd5966, %fd5964, %fd5965;
	fma.rn.f64 	%fd5967, %fd5966, 0dBFE62E42FEFA39EF, %fd1082;
	fma.rn.f64 	%fd5968, %fd5966, 0dBC7ABC9E3B39803F, %fd5967;
	fma.rn.f64 	%fd5969, %fd5968, 0d3E5ADE1569CE2BDF, 0d3E928AF3FCA213EA;
	fma.rn.f64 	%fd5970, %fd5969, %fd5968, 0d3EC71DEE62401315;
	fma.rn.f64 	%fd5971, %fd5970, %fd5968, 0d3EFA01997C89EB71;
	fma.rn.f64 	%fd5972, %fd5971, %fd5968, 0d3F2A01A014761F65;
	fma.rn.f64 	%fd5973, %fd5972, %fd5968, 0d3F56C16C1852B7AF;
	fma.rn.f64 	%fd5974, %fd5973, %fd5968, 0d3F81111111122322;
	fma.rn.f64 	%fd5975, %fd5974, %fd5968, 0d3FA55555555502A1;
	fma.rn.f64 	%fd5976, %fd5975, %fd5968, 0d3FC5555555555511;
	fma.rn.f64 	%fd5977, %fd5976, %fd5968, 0d3FE000000000000B;
	fma.rn.f64 	%fd5978, %fd5977, %fd5968, 0d3FF0000000000000;
	fma.rn.f64 	%fd5979, %fd5978, %fd5968, 0d3FF0000000000000;
	{
	.reg .b32 %temp; 
	mov.b64 	{%r1334, %temp}, %fd5979;
	}
	{
	.reg .b32 %temp; 
	mov.b64 	{%temp, %r1335}, %fd5979;
	}
	shl.b32 	%r5632, %r1333, 20;
	add.s32 	%r5633, %r5632, %r1335;
	mov.b64 	%fd7899, {%r1334, %r5633};
	{
	.reg .b32 %temp; 
	mov.b64 	{%temp, %r5634}, %fd1082;
	}
	mov.b32 	%f198, %r5634;
	abs.f32 	%f84, %f198;
	setp.lt.f32 	%p1918, %f84, 0f4086232B;
	@%p1918 bra 	$L__BB1_2171;
	setp.lt.f64 	%p1919, %fd1082, 0d0000000000000000;
	add.f64 	%fd5980, %fd1082, 0d7FF0000000000000;
	selp.f64 	%fd7899, 0d0000000000000000, %fd5980, %p1919;
	setp.geu.f32 	%p1920, %f84, 0f40874800;
	@%p1920 bra 	$L__BB1_2171;
	shr.u32 	%r5635, %r1333, 31;
	add.s32 	%r5636, %r1333, %r5635;
	shr.s32 	%r5637, %r5636, 1;
	shl.b32 	%r5638, %r5637, 20;
	add.s32 	%r5639, %r1335, %r5638;
	mov.b64 	%fd5981, {%r1334, %r5639};
	sub.s32 	%r5640, %r1333, %r5637;
	shl.b32 	%r5641, %r5640, 20;
	add.s32 	%r5642, %r5641, 1072693248;
	mov.b32 	%r5643, 0;
	mov.b64 	%fd5982, {%r5643, %r5642};
	mul.f64 	%fd7899, %fd5982, %fd5981;
$L__BB1_2171:
	add.f64 	%fd7900, %fd7899, 0d3FF0000000000000;
	{
	.reg .b32 %temp; 
	mov.b64 	{%temp, %r7491}, %fd7900;
	}
	{
	.reg .b32 %temp; 
	mov.b64 	{%r7492, %temp}, %fd7900;
	}
	setp.gt.s32 	%p1921, %r7491, 1048575;
	mov.b32 	%r7493, -1023;
	@%p1921 bra 	$L__BB1_2173;
	mul.f64 	%fd7900, %fd7900, 0d4350000000000000;
	{
	.reg .b32 %temp; 
	mov.b64 	{%temp, %r7491}, %fd7900;
	}
	{
	.reg .b32 %temp; 
	mov.b64 	{%r7492, %temp}, %fd7900;
	}
	mov.b32 	%r7493, -1077;
$L__BB1_2173:
	add.s32 	%r5646, %r7491, -1;
	setp.gt.u32 	%p1922, %r5646, 2146435070;
	@%p1922 bra 	$L__BB1_2177;
	shr.u32 	%r5649, %r7491, 20;
	add.s32 	%r7494, %r7493, %r5649;
	and.b32  	%r5650, %r7491, 1048575;
	or.b32  	%r5651, %r5650, 1072693248;
	mov.b64 	%fd7901, {%r7492, %r5651};
	setp.lt.u32 	%p1924, %r5651, 1073127583;
	@%p1924 bra 	$L__BB1_2176;
	{
	.reg .b32 %temp; 
	mov.b64 	{%r5652, %temp}, %fd7901;
	}
	{
	.reg .b32 %temp; 
	mov.b64 	{%temp, %r5653}, %fd7901;
	}
	add.s32 	%r5654, %r5653, -1048576;
	mov.b64 	%fd7901, {%r5652, %r5654};
	add.s32 	%r7494, %r7494, 1;
$L__BB1_2176:
	add.f64 	%fd5984, %fd7901, 0dBFF0000000000000;
	add.f64 	%fd5985, %fd7901, 0d3FF0000000000000;
	rcp.approx.ftz.f64 	%fd5986, %fd5985;
	neg.f64 	%fd5987, %fd5985;
	fma.rn.f64 	%fd5988, %fd5987, %fd5986, 0d3FF0000000000000;
	fma.rn.f64 	%fd5989, %fd5988, %fd5988, %fd5988;
	fma.rn.f64 	%fd5990, %fd5989, %fd5986, %fd5986;
	mul.f64 	%fd5991, %fd5984, %fd5990;
	fma.rn.f64 	%fd5992, %fd5984, %fd5990, %fd5991;
	mul.f64 	%fd5993, %fd5992, %fd5992;
	fma.rn.f64 	%fd5994, %fd5993, 0d3EB1380B3AE80F1E, 0d3ED0EE258B7A8B04;
	fma.rn.f64 	%fd5995, %fd5994, %fd5993, 0d3EF3B2669F02676F;
	fma.rn.f64 	%fd5996, %fd5995, %fd5993, 0d3F1745CBA9AB0956;
	fma.rn.f64 	%fd5997, %fd5996, %fd5993, 0d3F3C71C72D1B5154;
	fma.rn.f64 	%fd5998, %fd5997, %fd5993, 0d3F624924923BE72D;
	fma.rn.f64 	%fd5999, %fd5998, %fd5993, 0d3F8999999999A3C4;
	fma.rn.f64 	%fd6000, %fd5999, %fd5993, 0d3FB5555555555554;
	sub.f64 	%fd6001, %fd5984, %fd5992;
	add.f64 	%fd6002, %fd6001, %fd6001;
	neg.f64 	%fd6003, %fd5992;
	fma.rn.f64 	%fd6004, %fd6003, %fd5984, %fd6002;
	mul.f64 	%fd6005, %fd5990, %fd6004;
	mul.f64 	%fd6006, %fd5993, %fd6000;
	fma.rn.f64 	%fd6007, %fd6006, %fd5992, %fd6005;
	xor.b32  	%r5655, %r7494, -2147483648;
	mov.b32 	%r5656, 1127219200;
	mov.b64 	%fd6008, {%r5655, %r5656};
	sub.f64 	%fd6009, %fd6008, %fd1;
	fma.rn.f64 	%fd6010, %fd6009, 0d3FE62E42FEFA39EF, %fd5992;
	fma.rn.f64 	%fd6011, %fd6009, 0dBFE62E42FEFA39EF, %fd6010;
	sub.f64 	%fd6012, %fd6011, %fd5992;
	sub.f64 	%fd6013, %fd6007, %fd6012;
	fma.rn.f64 	%fd6014, %fd6009, 0d3C7ABC9E3B39803F, %fd6013;
	add.f64 	%fd7902, %fd6010, %fd6014;
	bra.uni 	$L__BB1_2178;
$L__BB1_2177:
	fma.rn.f64 	%fd5983, %fd7900, 0d7FF0000000000000, 0d7FF0000000000000;
	{
	.reg .b32 %temp; 
	mov.b64 	{%temp, %r5647}, %fd7900;
	}
	and.b32  	%r5648, %r5647, 2147483647;
	setp.eq.s32 	%p1923, %r5648, 0;
	selp.f64 	%fd7902, 0dFFF0000000000000, %fd5983, %p1923;
$L__BB1_2178:
	neg.f64 	%fd1096, %fd1082;
	setp.lt.f64 	%p1926, %fd1082, 0dC049000000000000;
	or.pred  	%p1927, %p1926, %p1916;
	selp.f64 	%fd7906, %fd1096, 0d0000000000000000, %p1926;
	@%p1927 bra 	$L__BB1_2189;
	fma.rn.f64 	%fd6015, %fd1096, 0d3FF71547652B82FE, 0d4338000000000000;
	{
	.reg .b32 %temp; 
	mov.b64 	{%r1346, %temp}, %fd6015;
	}
	mov.f64 	%fd6016, 0dC338000000000000;
	add.rn.f64 	%fd6017, %fd6015, %fd6016;
	fma.rn.f64 	%fd6018, %fd6017, 0dBFE62E42FEFA39EF, %fd1096;
	fma.rn.f64 	%fd6019, %fd6017, 0dBC7ABC9E3B39803F, %fd6018;
	fma.rn.f64 	%fd6020, %fd6019, 0d3E5ADE1569CE2BDF, 0d3E928AF3FCA213EA;
	fma.rn.f64 	%fd6021, %fd6020, %fd6019, 0d3EC71DEE62401315;
	fma.rn.f64 	%fd6022, %fd6021, %fd6019, 0d3EFA01997C89EB71;
	fma.rn.f64 	%fd6023, %fd6022, %fd6019, 0d3F2A01A014761F65;
	fma.rn.f64 	%fd6024, %fd6023, %fd6019, 0d3F56C16C1852B7AF;
	fma.rn.f64 	%fd6025, %fd6024, %fd6019, 0d3F81111111122322;
	fma.rn.f64 	%fd6026, %fd6025, %fd6019, 0d3FA55555555502A1;
	fma.rn.f64 	%fd6027, %fd6026, %fd6019, 0d3FC5555555555511;
	fma.rn.f64 	%fd6028, %fd6027, %fd6019, 0d3FE000000000000B;
	fma.rn.f64 	%fd6029, %fd6028, %fd6019, 0d3FF0000000000000;
	fma.rn.f64 	%fd6030, %fd6029, %fd6019, 0d3FF0000000000000;
	{
	.reg .b32 %temp; 
	mov.b64 	{%r1347, %temp}, %fd6030;
	}
	{
	.reg .b32 %temp; 
	mov.b64 	{%temp, %r1348}, %fd6030;
	}
	shl.b32 	%r5657, %r1346, 20;
	add.s32 	%r5658, %r5657, %r1348;
	mov.b64 	%fd7903, {%r1347, %r5658};
	{
	.reg .b32 %temp; 
	mov.b64 	{%temp, %r5659}, %fd1096;
	}
	mov.b32 	%f199, %r5659;
	abs.f32 	%f85, %f199;
	setp.lt.f32 	%p1928, %f85, 0f4086232B;
	@%p1928 bra 	$L__BB1_2182;
	setp.gt.f64 	%p1929, %fd1082, 0d0000000000000000;
	mov.f64 	%fd6031, 0d7FF0000000000000;
	sub.f64 	%fd6032, %fd6031, %fd1082;
	selp.f64 	%fd7903, 0d0000000000000000, %fd6032, %p1929;
	setp.geu.f32 	%p1930, %f85, 0f40874800;
	@%p1930 bra 	$L__BB1_2182;
	shr.u32 	%r5660, %r1346, 31;
	add.s32 	%r5661, %r1346, %r5660;
	shr.s32 	%r5662, %r5661, 1;
	shl.b32 	%r5663, %r5662, 20;
	add.s32 	%r5664, %r1348, %r5663;
	mov.b64 	%fd6033, {%r1347, %r5664};
	sub.s32 	%r5665, %r1346, %r5662;
	shl.b32 	%r5666, %r5665, 20;
	add.s32 	%r5667, %r5666, 1072693248;
	mov.b32 	%r5668, 0;
	mov.b64 	%fd6034, {%r5668, %r5667};
	mul.f64 	%fd7903, %fd6034, %fd6033;
$L__BB1_2182:
	add.f64 	%fd7904, %fd7903, 0d3FF0000000000000;
	{
	.reg .b32 %temp; 
	mov.b64 	{%temp, %r7495}, %fd7904;
	}
	{
	.reg .b32 %temp; 
	mov.b64 	{%r7496, %temp}, %fd7904;
	}
	setp.gt.s32 	%p1931, %r7495, 1048575;
	mov.b32 	%r7497, -1023;
	@%p1931 bra 	$L__BB1_2184;
	mul.f64 	%fd7904, %fd7904, 0d4350000000000000;
	{
	.reg .b32 %temp; 
	mov.b64 	{%temp, %r7495}, %fd7904;
	}
	{
	.reg .b32 %temp; 
	mov.b64 	{%r7496, %temp}, %fd7904;
	}
	mov.b32 	%r7497, -1077;
$L__BB1_2184:
	add.s32 	%r5671, %r7495, -1;
	setp.gt.u32 	%p1932, %r5671, 2146435070;
	@%p1932 bra 	$L__BB1_2188;
	shr.u32 	%r5674, %r7495, 20;
	add.s32 	%r7498, %r7497, %r5674;
	and.b32  	%r5675, %r7495, 1048575;
	or.b32  	%r5676, %r5675, 1072693248;
	mov.b64 	%fd7905, {%r7496, %r5676};
	setp.lt.u32 	%p1934, %r5676, 1073127583;
	@%p1934 bra 	$L__BB1_2187;
	{
	.reg .b32 %temp; 
	mov.b64 	{%r5677, %temp}, %fd7905;
	}
	{
	.reg .b32 %temp; 
	mov.b64 	{%temp, %r5678}, %fd7905;
	}
	add.s32 	%r5679, %r5678, -1048576;
	mov.b64 	%fd7905, {%r5677, %r5679};
	add.s32 	%r7498, %r7498, 1;
$L__BB1_2187:
	add.f64 	%fd6036, %fd7905, 0dBFF0000000000000;
	add.f64 	%fd6037, %fd7905, 0d3FF0000000000000;
	rcp.approx.ftz.f64 	%fd6038, %fd6037;
	neg.f64 	%fd6039, %fd6037;
	fma.rn.f64 	%fd6040, %fd6039, %fd6038, 0d3FF0000000000000;
	fma.rn.f64 	%fd6041, %fd6040, %fd6040, %fd6040;
	fma.rn.f64 	%fd6042, %fd6041, %fd6038, %fd6038;
	mul.f64 	%fd6043, %fd6036, %fd6042;
	fma.rn.f64 	%fd6044, %fd6036, %fd6042, %fd6043;
	mul.f64 	%fd6045, %fd6044, %fd6044;
	fma.rn.f64 	%fd6046, %fd6045, 0d3EB1380B3AE80F1E, 0d3ED0EE258B7A8B04;
	fma.rn.f64 	%fd6047, %fd6046, %fd6045, 0d3EF3B2669F02676F;
	fma.rn.f64 	%fd6048, %fd6047, %fd6045, 0d3F1745CBA9AB0956;
	fma.rn.f64 	%fd6049, %fd6048, %fd6045, 0d3F3C71C72D1B5154;
	fma.rn.f64 	%fd6050, %fd6049, %fd6045, 0d3F624924923BE72D;
	fma.rn.f64 	%fd6051, %fd6050, %fd6045, 0d3F8999999999A3C4;
	fma.rn.f64 	%fd6052, %fd6051, %fd6045, 0d3FB5555555555554;
	sub.f64 	%fd6053, %fd6036, %fd6044;
	add.f64 	%fd6054, %fd6053, %fd6053;
	neg.f64 	%fd6055, %fd6044;
	fma.rn.f64 	%fd6056, %fd6055, %fd6036, %fd6054;
	mul.f64 	%fd6057, %fd6042, %fd6056;
	mul.f64 	%fd6058, %fd6045, %fd6052;
	fma.rn.f64 	%fd6059, %fd6058, %fd6044, %fd6057;
	xor.b32  	%r5680, %r7498, -2147483648;
	mov.b32 	%r5681, 1127219200;
	mov.b64 	%fd6060, {%r5680, %r5681};
	sub.f64 	%fd6061, %fd6060, %fd1;
	fma.rn.f64 	%fd6062, %fd6061, 0d3FE62E42FEFA39EF, %fd6044;
	fma.rn.f64 	%fd6063, %fd6061, 0dBFE62E42FEFA39EF, %fd6062;
	sub.f64 	%fd6064, %fd6063, %fd6044;
	sub.f64 	%fd6065, %fd6059, %fd6064;
	fma.rn.f64 	%fd6066, %fd6061, 0d3C7ABC9E3B39803F, %fd6065;
	add.f64 	%fd7906, %fd6062, %fd6066;
	bra.uni 	$L__BB1_2189;
$L__BB1_2188:
	fma.rn.f64 	%fd6035, %fd7904, 0d7FF0000000000000, 0d7FF0000000000000;
	{
	.reg .b32 %temp; 
	mov.b64 	{%temp, %r5672}, %fd7904;
	}
	and.b32  	%r5673, %r5672, 2147483647;
	setp.eq.s32 	%p1933, %r5673, 0;
	selp.f64 	%fd7906, 0dFFF0000000000000, %fd6035, %p1933;
$L__BB1_2189:
	sub.f64 	%fd6067, %fd7902, %fd7906;
	add.f64 	%fd7907, %fd7907, %fd6067;
$L__BB1_2190:
	add.s64 	%rd5473, %rd5473, 1;
	setp.ne.s64 	%p1935, %rd5473, %rd42;
	@%p1935 bra 	$L__BB1_2165;
$L__BB1_2191:
	setp.eq.s32 	%p1936, %r1846, 0;
	st.local.f64 	[%rd5+8], %fd7907;
	@%p1936 bra 	$L__BB1_2205;
	setp.lt.u64 	%p1937, %rd48, 15;
	mov.b64 	%rd5476, 0;
	@%p1937 bra 	$L__BB1_2195;
	mov.b64 	%rd5474, 0;
$L__BB1_2194:
	.pragma "nounroll";
	add.s64 	%rd4182, %rd39, %rd5474;
	ld.local.v4.b32 	{%r5682, %r5683, %r5684, %r5685}, [%rd4182+160];
	bfe.u32 	%r5686, %r5685, 24, 8;
	cvt.u16.u32 	%rs3067, %r5686;
	bfe.u32 	%r5687, %r5685, 16, 8;
	cvt.u16.u32 	%rs3068, %r5687;
	bfe.u32 	%r5688, %r5685, 8, 8;
	cvt.u16.u32 	%rs3069, %r5688;
	bfe.u32 	%r5689, %r5685, 0, 8;
	cvt.u16.u32 	%rs3070, %r5689;
	bfe.u32 	%r5690, %r5684, 24, 8;
	cvt.u16.u32 	%rs3071, %r5690;
	bfe.u32 	%r5691, %r5684, 16, 8;
	cvt.u16.u32 	%rs3072, %r5691;
	bfe.u32 	%r5692, %r5684, 8, 8;
	cvt.u16.u32 	%rs3073, %r5692;
	bfe.u32 	%r5693, %r5684, 0, 8;
	cvt.u16.u32 	%rs3074, %r5693;
	bfe.u32 	%r5694, %r5683, 24, 8;
	cvt.u16.u32 	%rs3075, %r5694;
	bfe.u32 	%r5695, %r5683, 16, 8;
	cvt.u16.u32 	%rs3076, %r5695;
	bfe.u32 	%r5696, %r5683, 8, 8;
	cvt.u16.u32 	%rs3077, %r5696;
	bfe.u32 	%r5697, %r5683, 0, 8;
	cvt.u16.u32 	%rs3078, %r5697;
	bfe.u32 	%r5698, %r5682, 24, 8;
	cvt.u16.u32 	%rs3079, %r5698;
	bfe.u32 	%r5699, %r5682, 16, 8;
	cvt.u16.u32 	%rs3080, %r5699;
	bfe.u32 	%r5700, %r5682, 8, 8;
	cvt.u16.u32 	%rs3081, %r5700;
	bfe.u32 	%r5701, %r5682, 0, 8;
	cvt.u16.u32 	%rs3082, %r5701;
	and.b16  	%rs3083, %rs3082, 255;
	and.b16  	%rs3084, %rs3081, 255;
	and.b16  	%rs3085, %rs3080, 255;
	and.b16  	%rs3086, %rs3079, 255;
	and.b16  	%rs3087, %rs3078, 255;
	and.b16  	%rs3088, %rs3077, 255;
	and.b16  	%rs3089, %rs3076, 255;
	and.b16  	%rs3090, %rs3075, 255;
	and.b16  	%rs3091, %rs3074, 255;
	and.b16  	%rs3092, %rs3073, 255;
	and.b16  	%rs3093, %rs3072, 255;
	and.b16  	%rs3094, %rs3071, 255;
	and.b16  	%rs3095, %rs3070, 255;
	and.b16  	%rs3096, %rs3069, 255;
	and.b16  	%rs3097, %rs3068, 255;
	and.b16  	%rs3098, %rs3067, 255;
	cvt.rn.f64.u16 	%fd6068, %rs3083;
	shl.b64 	%rd4183, %rd5474, 3;
	add.s64 	%rd4184, %rd4, %rd4183;
	cvt.rn.f64.u16 	%fd6069, %rs3084;
	st.local.v2.f64 	[%rd4184], {%fd6068, %fd6069};
	cvt.rn.f64.u16 	%fd6070, %rs3085;
	cvt.rn.f64.u16 	%fd6071, %rs3086;
	st.local.v2.f64 	[%rd4184+16], {%fd6070, %fd6071};
	cvt.rn.f64.u16 	%fd6072, %rs3087;
	cvt.rn.f64.u16 	%fd6073, %rs3088;
	st.local.v2.f64 	[%rd4184+32], {%fd6072, %fd6073};
	cvt.rn.f64.u16 	%fd6074, %rs3089;
	cvt.rn.f64.u16 	%fd6075, %rs3090;
	st.local.v2.f64 	[%rd4184+48], {%fd6074, %fd6075};
	cvt.rn.f64.u16 	%fd6076, %rs3091;
	cvt.rn.f64.u16 	%fd6077, %rs3092;
	st.local.v2.f64 	[%rd4184+64], {%fd6076, %fd6077};
	cvt.rn.f64.u16 	%fd6078, %rs3093;
	cvt.rn.f64.u16 	%fd6079, %rs3094;
	st.local.v2.f64 	[%rd4184+80], {%fd6078, %fd6079};
	cvt.rn.f64.u16 	%fd6080, %rs3095;
	cvt.rn.f64.u16 	%fd6081, %rs3096;
	st.local.v2.f64 	[%rd4184+96], {%fd6080, %fd6081};
	cvt.rn.f64.u16 	%fd6082, %rs3097;
	cvt.rn.f64.u16 	%fd6083, %rs3098;
	st.local.v2.f64 	[%rd4184+112], {%fd6082, %fd6083};
	add.s64 	%rd5474, %rd5474, 16;
	setp.ne.s64 	%p1938, %rd5474, %rd54;
	mov.u64 	%rd5476, %rd54;
	@%p1938 bra 	$L__BB1_2194;
$L__BB1_2195:
	setp.eq.s32 	%p1939, %r25, 0;
	@%p1939 bra 	$L__BB1_2205;
	setp.lt.u64 	%p1940, %rd49, 7;
	@%p1940 bra 	$L__BB1_2198;
	add.s64 	%rd4185, %rd39, %rd5476;
	ld.local.u8 	%rs3099, [%rd4185+160];
	cvt.rn.f64.u16 	%fd6084, %rs3099;
	shl.b64 	%rd4186, %rd5476, 3;
	add.s64 	%rd4187, %rd4, %rd4186;
	st.local.f64 	[%rd4187], %fd6084;
	ld.local.u8 	%rs3100, [%rd4185+161];
	cvt.rn.f64.u16 	%fd6085, %rs3100;
	st.local.f64 	[%rd4187+8], %fd6085;
	ld.local.u8 	%rs3101, [%rd4185+162];
	cvt.rn.f64.u16 	%fd6086, %rs3101;
	st.local.f64 	[%rd4187+16], %fd6086;
	ld.local.u8 	%rs3102, [%rd4185+163];
	cvt.rn.f64.u16 	%fd6087, %rs3102;
	st.local.f64 	[%rd4187+24], %fd6087;
	ld.local.u8 	%rs3103, [%rd4185+164];
	cvt.rn.f64.u16 	%fd6088, %rs3103;
	st.local.f64 	[%rd4187+32], %fd6088;
	ld.local.u8 	%rs3104, [%rd4185+165];
	cvt.rn.f64.u16 	%fd6089, %rs3104;
	st.local.f64 	[%rd4187+40], %fd6089;
	ld.local.u8 	%rs3105, [%rd4185+166];
	cvt.rn.f64.u16 	%fd6090, %rs3105;
	st.local.f64 	[%rd4187+48], %fd6090;
	ld.local.u8 	%rs3106, [%rd4185+167];
	cvt.rn.f64.u16 	%fd6091, %rs3106;
	st.local.f64 	[%rd4187+56], %fd6091;
	add.s64 	%rd5476, %rd5476, 8;
$L__BB1_2198:
	setp.eq.s64 	%p1941, %rd55, 0;
	@%p1941 bra 	$L__BB1_2205;
	setp.lt.u64 	%p1942, %rd50, 3;
	@%p1942 bra 	$L__BB1_2201;
	add.s64 	%rd4188, %rd39, %rd5476;
	ld.local.u8 	%rs3107, [%rd4188+160];
	cvt.rn.f64.u16 	%fd6092, %rs3107;
	shl.b64 	%rd4189, %rd5476, 3;
	add.s64 	%rd4190, %rd4, %rd4189;
	st.local.f64 	[%rd4190], %fd6092;
	ld.local.u8 	%rs3108, [%rd4188+161];
	cvt.rn.f64.u16 	%fd6093, %rs3108;
	st.local.f64 	[%rd4190+8], %fd6093;
	ld.local.u8 	%rs3109, [%rd4188+162];
	cvt.rn.f64.u16 	%fd6094, %rs3109;
	st.local.f64 	[%rd4190+16], %fd6094;
	ld.local.u8 	%rs3110, [%rd4188+163];
	cvt.rn.f64.u16 	%fd6095, %rs3110;
	st.local.f64 	[%rd4190+24], %fd6095;
	add.s64 	%rd5476, %rd5476, 4;
$L__BB1_2201:
	setp.eq.s64 	%p1943, %rd56, 0;
	@%p1943 bra 	$L__BB1_2205;
	setp.eq.s64 	%p1944, %rd56, 1;
	add.s64 	%rd1129, %rd39, %rd5476;
	ld.local.u8 	%rs3111, [%rd1129+160];
	cvt.rn.f64.u16 	%fd6096, %rs3111;
	shl.b64 	%rd4191, %rd5476, 3;
	add.s64 	%rd1130, %rd4, %rd4191;
	st.local.f64 	[%rd1130], %fd6096;
	@%p1944 bra 	$L__BB1_2205;
	setp.eq.s64 	%p1945, %rd56, 2;
	ld.local.u8 	%rs3112, [%rd1129+161];
	cvt.rn.f64.u16 	%fd6097, %rs3112;
	st.local.f64 	[%rd1130+8], %fd6097;
	@%p1945 bra 	$L__BB1_2205;
	ld.local.u8 	%rs3113, [%rd1129+162];
	cvt.rn.f64.u16 	%fd6098, %rs3113;
	st.local.f64 	[%rd1130+16], %fd6098;
$L__BB1_2205:
	mov.b64 	%rd4192, 4607182418800017408;
	st.local.u64 	[%rd5+16], %rd4192;
	neg.f64 	%fd6099, %fd7907;
	fma.rn.f64 	%fd6100, %fd7907, 0dBFF71547652B82FE, 0d4338000000000000;
	{
	.reg .b32 %temp; 
	mov.b64 	{%r1359, %temp}, %fd6100;
	}
	mov.f64 	%fd6101, 0dC338000000000000;
	add.rn.f64 	%fd6102, %fd6100, %fd6101;
	fma.rn.f64 	%fd6103, %fd6102, 0dBFE62E42FEFA39EF, %fd6099;
	fma.rn.f64 	%fd6104, %fd6102, 0dBC7ABC9E3B39803F, %fd6103;
	fma.rn.f64 	%fd6105, %fd6104, 0d3E5ADE1569CE2BDF, 0d3E928AF3FCA213EA;
	fma.rn.f64 	%fd6106, %fd6105, %fd6104, 0d3EC71DEE62401315;
	fma.rn.f64 	%fd6107, %fd6106, %fd6104, 0d3EFA01997C89EB71;
	fma.rn.f64 	%fd6108, %fd6107, %fd6104, 0d3F2A01A014761F65;
	fma.rn.f64 	%fd6109, %fd6108, %fd6104, 0d3F56C16C1852B7AF;
	fma.rn.f64 	%fd6110, %fd6109, %fd6104, 0d3F81111111122322;
	fma.rn.f64 	%fd6111, %fd6110, %fd6104, 0d3FA55555555502A1;
	fma.rn.f64 	%fd6112, %fd6111, %fd6104, 0d3FC5555555555511;
	fma.rn.f64 	%fd6113, %fd6112, %fd6104, 0d3FE000000000000B;
	fma.rn.f64 	%fd6114, %fd6113, %fd6104, 0d3FF0000000000000;
	fma.rn.f64 	%fd6115, %fd6114, %fd6104, 0d3FF0000000000000;
	{
	.reg .b32 %temp; 
	mov.b64 	{%r1360, %temp}, %fd6115;
	}
	{
	.reg .b32 %temp; 
	mov.b64 	{%temp, %r1361}, %fd6115;
	}
	shl.b32 	%r5702, %r1359, 20;
	add.s32 	%r5703, %r5702, %r1361;
	mov.b64 	%fd7909, {%r1360, %r5703};
	{
	.reg .b32 %temp; 
	mov.b64 	{%temp, %r5704}, %fd6099;
	}
	mov.b32 	%f200, %r5704;
	abs.f32 	%f86, %f200;
	setp.lt.f32 	%p1946, %f86, 0f4086232B;
	@%p1946 bra 	$L__BB1_2208;
	setp.gt.f64 	%p1947, %fd7907, 0d0000000000000000;
	mov.f64 	%fd6116, 0d7FF0000000000000;
	sub.f64 	%fd6117, %fd6116, %fd7907;
	selp.f64 	%fd7909, 0d0000000000000000, %fd6117, %p1947;
	setp.geu.f32 	%p1948, %f86, 0f40874800;
	@%p1948 bra 	$L__BB1_2208;
	shr.u32 	%r5705, %r1359, 31;
	add.s32 	%r5706, %r1359, %r5705;
	shr.s32 	%r5707, %r5706, 1;
	shl.b32 	%r5708, %r5707, 20;
	add.s32 	%r5709, %r1361, %r5708;
	mov.b64 	%fd6118, {%r1360, %r5709};
	sub.s32 	%r5710, %r1359, %r5707;
	shl.b32 	%r5711, %r5710, 20;
	add.s32 	%r5712, %r5711, 1072693248;
	mov.b32 	%r5713, 0;
	mov.b64 	%fd6119, {%r5713, %r5712};
	mul.f64 	%fd7909, %fd6119, %fd6118;
$L__BB1_2208:
	ld.param.u32 	%r7061, [_Z24optimized_sogrand_kernelPKdPdS1_PiS2_S1_iiimdiii_param_8];
	setp.eq.s32 	%p1949, %r7061, 1;
	setp.eq.s64 	%p1950, %rd44, 0;
	add.f64 	%fd6121, %fd7909, 0d0000000000000000;
	{ // callseq 12, 0
	.param .b64 param0;
	st.param.f64 	[param0], 0d4000000000000000;
	.param .b64 param1;
	st.param.f64 	[param1], %fd1516;
	.param .b64 retval0;
	call.uni (retval0), 
	__internal_accurate_pow, 
	(
	param0, 
	param1
	);
	ld.param.f64 	%fd6122, [retval0];
	} // callseq 12
	neg.f64 	%fd6124, %fd6122;
	selp.f64 	%fd6125, %fd6124, %fd6122, %p1;
	selp.f64 	%fd6126, 0dFFF8000000000000, %fd6125, %p2;
	selp.f64 	%fd6127, 0d3FF0000000000000, %fd6126, %p1950;
	mul.f64 	%fd7955, %fd7995, %fd6127;
	add.f64 	%fd6128, %fd6121, %fd7955;
	setp.gt.f64 	%p1951, %fd6128, 0d37A16C262777579C;
	div.rn.f64 	%fd6129, %fd6121, %fd6128;
	selp.f64 	%fd6130, %fd6129, 0d3FF0000000000000, %p1951;
	st.local.f64 	[%rd5+24], %fd6130;
	setp.gt.f64 	%p1952, %fd6130, %fd1492;
	or.pred  	%p1953, %p1949, %p1952;
	mov.b64 	%rd5535, 1;
	mov.f64 	%fd7954, 0d3FF0000000000000;
	mov.f64 	%fd7998, %fd7954;
	@%p1953 bra 	$L__BB1_2644;
$L__BB1_2209:
	ld.param.u64 	%rd5073, [_Z24optimized_sogrand_kernelPKdPdS1_PiS2_S1_iiimdiii_param_9];
	setp.eq.s64 	%p1954, %rd5073, 0;
	selp.b64 	%rd4194, 2147483647, %rd5073, %p1954;
	setp.lt.u64 	%p1955, %rd4194, 2;
	mad.lo.s32 	%r5715, %r1302, %r1846, %r18;
	cvt.rn.f64.u32 	%fd6132, %r1302;
	cvt.rn.f64.s32 	%fd6133, %r1846;
	add.f64 	%fd6134, %fd6133, %fd6132;
	fma.rn.f64 	%fd1121, %fd6134, 0d4000000000000000, 0d3FF0000000000000;
	setp.ge.u64 	%p1956, %rd5535, %rd41;
	or.pred  	%p1957, %p1956, %p1955;
	setp.ge.s32 	%p1958, %r1302, %r5715;
	mov.f64 	%fd7998, 0d3FF0000000000000;
	or.pred  	%p1959, %p1957, %p1958;
	@%p1959 bra 	$L__BB1_2644;
	and.b32  	%r5716, %r17, 2146435072;
	setp.eq.s32 	%p1960, %r5716, 1062207488;
	setp.lt.s32 	%p1961, %r17, 0;
	{
	.reg .b32 %temp; 
	mov.b64 	{%temp, %r5717}, %fd1121;
	}
	abs.f64 	%fd6136, %fd1121;
	{ // callseq 13, 0
	.param .b64 param0;
	st.param.f64 	[param0], %fd6136;
	.param .b64 param1;
	st.param.f64 	[param1], 0d4000000000000000;
	.param .b64 retval0;
	call.uni (retval0), 
	__internal_accurate_pow, 
	(
	param0, 
	param1
	);
	ld.param.f64 	%fd6138, [retval0];
	} // callseq 13
	setp.lt.s32 	%p1962, %r5717, 0;
	neg.f64 	%fd6140, %fd6138;
	selp.f64 	%fd6141, %fd6140, %fd6138, %p1960;
	selp.f64 	%fd6142, %fd6141, %fd6138, %p1962;
	setp.eq.f64 	%p1963, %fd1121, 0d0000000000000000;
	selp.b32 	%r5718, %r5717, 0, %p1960;
	or.b32  	%r5719, %r5718, 2146435072;
	selp.b32 	%r5720, %r5719, %r5718, %p1961;
	mov.b32 	%r5721, 0;
	mov.b64 	%fd6143, {%r5721, %r5720};
	add.f64 	%fd6144, %fd1121, 0d4000000000000000;
	{
	.reg .b32 %temp; 
	mov.b64 	{%temp, %r5722}, %fd6144;
	}
	and.b32  	%r5723, %r5722, 2146435072;
	setp.eq.s32 	%p1964, %r5723, 2146435072;
	setp.eq.f64 	%p1965, %fd6136, 0d7FF0000000000000;
	and.b32  	%r5724, %r17, 2147483647;
	setp.ne.s32 	%p1966, %r5724, 1071644672;
	selp.b32 	%r5725, 0, 2146435072, %p1961;
	or.b32  	%r5726, %r5725, -2147483648;
	selp.b32 	%r5727, %r5726, %r5725, %p1966;
	selp.b32 	%r5728, %r5727, %r5725, %p1960;
	selp.b32 	%r5729, %r5728, %r5725, %p1962;
	mov.b64 	%fd6145, {%r5721, %r5729};
	setp.eq.f64 	%p1967, %fd1121, 0d3FF0000000000000;
	selp.f64 	%fd6146, %fd6143, %fd6142, %p1963;
	selp.f64 	%fd6147, %fd6145, %fd6146, %p1965;
	selp.f64 	%fd6148, %fd6147, %fd6146, %p1964;
	selp.f64 	%fd1122, 0d3FF0000000000000, %fd6148, %p1967;
	mov.f64 	%fd7998, 0d3FF0000000000000;
	mov.u32 	%r7499, %r1302;
$L__BB1_2211:
	setp.eq.s32 	%p1968, %r1849, 1;
	add.s32 	%r7499, %r7499, 1;
	shl.b32 	%r5730, %r7499, 3;
	cvt.rn.f64.u32 	%fd6149, %r5730;
	sub.f64 	%fd6150, %fd1122, %fd6149;
	sqrt.rn.f64 	%fd6151, %fd6150;
	sub.f64 	%fd6152, %fd1121, %fd6151;
	mul.f64 	%fd6153, %fd6152, 0d3FE0000000000000;
	cvt.rpi.f64.f64 	%fd6154, %fd6153;
	cvt.rzi.s32.f64 	%r5731, %fd6154;
	max.s32 	%r5732, %r5731, 1;
	and.b32  	%r5733, %r5732, 1;
	setp.ne.s32 	%p1969, %r5733, %r1303;
	and.pred  	%p1970, %p1968, %p1969;
	selp.u32 	%r5734, 1, 0, %p1970;
	add.s32 	%r7500, %r5732, %r5734;
	setp.gt.s32 	%p1971, %r7500, %r1846;
	@%p1971 bra 	$L__BB1_2643;
	cvt.rn.f64.u32 	%fd1127, %r7499;
$L__BB1_2213:
	mul.lo.s32 	%r5735, %r7500, %r1302;
	sub.s32 	%r1367, %r7499, %r5735;
	mad.lo.s32 	%r1368, %r7500, %r7500, %r7500;
	shr.u32 	%r5736, %r1368, 1;
	setp.lt.s32 	%p1972, %r1367, %r5736;
	@%p1972 bra 	$L__BB1_2643;
	shr.u32 	%r5737, %r1368, 31;
	add.s32 	%r5738, %r1368, %r5737;
	shr.s32 	%r5739, %r5738, 1;
	sub.s32 	%r1369, %r1367, %r5739;
	sub.s32 	%r1370, %r1846, %r7500;
	cvt.u64.u32 	%rd1134, %r7500;
	and.b64  	%rd1135, %rd1134, 15;
	setp.lt.u32 	%p1973, %r7500, 16;
	mov.b64 	%rd5481, 0;
	@%p1973 bra 	$L__BB1_2217;
	and.b64  	%rd5481, %rd1134, 2147483632;
	mov.b64 	%rd5484, 0;
$L__BB1_2216:
	.pragma "nounroll";
	shl.b64 	%rd4197, %rd5484, 2;
	add.s64 	%rd4198, %rd39, %rd4197;
	mov.b32 	%r5740, 0;
	st.local.v4.u32 	[%rd4198+304], {%r5740, %r5740, %r5740, %r5740};
	st.local.v4.u32 	[%rd4198+320], {%r5740, %r5740, %r5740, %r5740};
	st.local.v4.u32 	[%rd4198+336], {%r5740, %r5740, %r5740, %r5740};
	st.local.v4.u32 	[%rd4198+352], {%r5740, %r5740, %r5740, %r5740};
	add.s64 	%rd5484, %rd5484, 16;
	setp.eq.s64 	%p1974, %rd5484, %rd5481;
	@%p1974 bra 	$L__BB1_2217;
	bra.uni 	$L__BB1_2216;
$L__BB1_2217:
	and.b32  	%r1371, %r7500, 15;
	setp.eq.s32 	%p1975, %r1371, 0;
	@%p1975 bra 	$L__BB1_2227;
	add.s64 	%rd4199, %rd1135, -1;
	setp.lt.u64 	%p1976, %rd4199, 7;
	@%p1976 bra 	$L__BB1_2220;
	shl.b64 	%rd4200, %rd5481, 2;
	add.s64 	%rd4201, %rd39, %rd4200;
	mov.b32 	%r5741, 0;
	st.local.u32 	[%rd4201+304], %r5741;
	st.local.u32 	[%rd4201+308], %r5741;
	st.local.u32 	[%rd4201+312], %r5741;
	st.local.u32 	[%rd4201+316], %r5741;
	st.local.u32 	[%rd4201+320], %r5741;
	st.local.u32 	[%rd4201+324], %r5741;
	st.local.u32 	[%rd4201+328], %r5741;
	st.local.u32 	[%rd4201+332], %r5741;
	add.s64 	%rd5481, %rd5481, 8;
$L__BB1_2220:
	and.b32  	%r5742, %r7500, 7;
	setp.eq.s32 	%p1977, %r5742, 0;
	@%p1977 bra 	$L__BB1_2227;
	and.b64  	%rd4202, %rd1134, 7;
	add.s64 	%rd4203, %rd4202, -1;
	setp.lt.u64 	%p1978, %rd4203, 3;
	@%p1978 bra 	$L__BB1_2223;
	shl.b64 	%rd4204, %rd5481, 2;
	add.s64 	%rd4205, %rd39, %rd4204;
	mov.b32 	%r5743, 0;
	st.local.u32 	[%rd4205+304], %r5743;
	st.local.u32 	[%rd4205+308], %r5743;
	st.local.u32 	[%rd4205+312], %r5743;
	st.local.u32 	[%rd4205+316], %r5743;
	add.s64 	%rd5481, %rd5481, 4;
$L__BB1_2223:
	and.b32  	%r1372, %r7500, 3;
	setp.eq.s32 	%p1979, %r1372, 0;
	@%p1979 bra 	$L__BB1_2227;
	shl.b64 	%rd4206, %rd5481, 2;
	add.s64 	%rd1142, %rd39, %rd4206;
	mov.b32 	%r5744, 0;
	st.local.u32 	[%rd1142+304], %r5744;
	setp.eq.s32 	%p1980, %r1372, 1;
	@%p1980 bra 	$L__BB1_2227;
	mov.b32 	%r5745, 0;
	st.local.u32 	[%rd1142+308], %r5745;
	setp.eq.s32 	%p1981, %r1372, 2;
	@%p1981 bra 	$L__BB1_2227;
	mov.b32 	%r5746, 0;
	st.local.u32 	[%rd1142+312], %r5746;
$L__BB1_2227:
	setp.lt.u32 	%p1982, %r7500, 2;
	@%p1982 bra 	$L__BB1_2241;
	ld.local.u32 	%r1373, [%rd39+304];
	add.s64 	%rd1143, %rd1134, -1;
	and.b64  	%rd1144, %rd1143, 15;
	add.s32 	%r5747, %r7500, -2;
	setp.lt.u32 	%p1983, %r5747, 15;
	mov.b64 	%rd5487, 1;
	@%p1983 bra 	$L__BB1_2231;
	and.b64  	%rd1145, %rd1143, -16;
	mov.b64 	%rd5485, 1;
$L__BB1_2230:
	.pragma "nounroll";
	shl.b64 	%rd4209, %rd5485, 2;
	add.s64 	%rd4210, %rd39, %rd4209;
	st.local.u32 	[%rd4210+304], %r1373;
	st.local.v2.u32 	[%rd4210+308], {%r1373, %r1373};
	st.local.v4.u32 	[%rd4210+316], {%r1373, %r1373, %r1373, %r1373};
	st.local.v4.u32 	[%rd4210+332], {%r1373, %r1373, %r1373, %r1373};
	st.local.v4.u32 	[%rd4210+348], {%r1373, %r1373, %r1373, %r1373};
	st.local.u32 	[%rd4210+364], %r1373;
	add.s64 	%rd5487, %rd5485, 16;
	add.s64 	%rd4211, %rd5485, 15;
	setp.ne.s64 	%p1984, %rd4211, %rd1145;
	mov.u64 	%rd5485, %rd5487;
	@%p1984 bra 	$L__BB1_2230;
$L__BB1_2231:
	setp.eq.s64 	%p1985, %rd1144, 0;
	@%p1985 bra 	$L__BB1_2241;
	and.b64  	%rd1151, %rd1143, 7;
	setp.lt.u64 	%p1986, %rd1144, 8;
	@%p1986 bra 	$L__BB1_2234;
	shl.b64 	%rd4212, %rd5487, 2;
	add.s64 	%rd4213, %rd39, %rd4212;
	st.local.u32 	[%rd4213+304], %r1373;
	st.local.u32 	[%rd4213+308], %r1373;
	st.local.u32 	[%rd4213+312], %r1373;
	st.local.u32 	[%rd4213+316], %r1373;
	st.local.u32 	[%rd4213+320], %r1373;
	st.local.u32 	[%rd4213+324], %r1373;
	st.local.u32 	[%rd4213+328], %r1373;
	st.local.u32 	[%rd4213+332], %r1373;
	add.s64 	%rd5487, %rd5487, 8;
$L__BB1_2234:
	setp.eq.s64 	%p1987, %rd1151, 0;
	@%p1987 bra 	$L__BB1_2241;
	and.b64  	%rd1154, %rd1143, 3;
	setp.lt.u64 	%p1988, %rd1151, 4;
	@%p1988 bra 	$L__BB1_2237;
	shl.b64 	%rd4214, %rd5487, 2;
	add.s64 	%rd4215, %rd39, %rd4214;
	st.local.u32 	[%rd4215+304], %r1373;
	st.local.u32 	[%rd4215+308], %r1373;
	st.local.u32 	[%rd4215+312], %r1373;
	st.local.u32 	[%rd4215+316], %r1373;
	add.s64 	%rd5487, %rd5487, 4;
$L__BB1_2237:
	setp.eq.s64 	%p1989, %rd1154, 0;
	@%p1989 bra 	$L__BB1_2241;
	shl.b64 	%rd4216, %rd5487, 2;
	add.s64 	%rd1157, %rd39, %rd4216;
	st.local.u32 	[%rd1157+304], %r1373;
	setp.eq.s64 	%p1990, %rd1154, 1;
	@%p1990 bra 	$L__BB1_2241;
	st.local.u32 	[%rd1157+308], %r1373;
	setp.eq.s64 	%p1991, %rd1154, 2;
	@%p1991 bra 	$L__BB1_2241;
	st.local.u32 	[%rd1157+312], %r1373;
$L__BB1_2241:
	cvt.s64.s32 	%rd1158, %r1369;
	mov.b64 	%rd5495, 0;
	mov.u64 	%rd5500, %rd1158;
	@%p1973 bra 	$L__BB1_2244;
	and.b64  	%rd5495, %rd1134, 2147483632;
	mov.b64 	%rd5489, 0;
	mov.u64 	%rd5500, %rd1158;
$L__BB1_2243:
	.pragma "nounroll";
	shl.b64 	%rd4220, %rd5489, 2;
	add.s64 	%rd4221, %rd39, %rd4220;
	ld.local.v4.u32 	{%r5748, %r5749, %r5750, %r5751}, [%rd4221+304];
	cvt.s64.s32 	%rd4222, %r5748;
	cvt.s64.s32 	%rd4223, %r5749;
	add.s64 	%rd4224, %rd4222, %rd4223;
	cvt.s64.s32 	%rd4225, %r5750;
	add.s64 	%rd4226, %rd4224, %rd4225;
	cvt.s64.s32 	%rd4227, %r5751;
	add.s64 	%rd4228, %rd4226, %rd4227;
	ld.local.v4.u32 	{%r5752, %r5753, %r5754, %r5755}, [%rd4221+320];
	cvt.s64.s32 	%rd4229, %r5752;
	add.s64 	%rd4230, %rd4228, %rd4229;
	cvt.s64.s32 	%rd4231, %r5753;
	add.s64 	%rd4232, %rd4230, %rd4231;
	cvt.s64.s32 	%rd4233, %r5754;
	add.s64 	%rd4234, %rd4232, %rd4233;
	cvt.s64.s32 	%rd4235, %r5755;
	add.s64 	%rd4236, %rd4234, %rd4235;
	ld.local.v4.u32 	{%r5756, %r5757, %r5758, %r5759}, [%rd4221+336];
	cvt.s64.s32 	%rd4237, %r5756;
	add.s64 	%rd4238, %rd4236, %rd4237;
	cvt.s64.s32 	%rd4239, %r5757;
	add.s64 	%rd4240, %rd4238, %rd4239;
	cvt.s64.s32 	%rd4241, %r5758;
	add.s64 	%rd4242, %rd4240, %rd4241;
	cvt.s64.s32 	%rd4243, %r5759;
	add.s64 	%rd4244, %rd4242, %rd4243;
	ld.local.v4.u32 	{%r5760, %r5761, %r5762, %r5763}, [%rd4221+352];
	cvt.s64.s32 	%rd4245, %r5760;
	add.s64 	%rd4246, %rd4244, %rd4245;
	cvt.s64.s32 	%rd4247, %r5761;
	add.s64 	%rd4248, %rd4246, %rd4247;
	cvt.s64.s32 	%rd4249, %r5762;
	add.s64 	%rd4250, %rd4248, %rd4249;
	cvt.s64.s32 	%rd4251, %r5763;
	add.s64 	%rd4252, %rd4250, %rd4251;
	sub.s64 	%rd5500, %rd5500, %rd4252;
	add.s64 	%rd5489, %rd5489, 16;
	setp.ne.s64 	%p1993, %rd5489, %rd5495;
	@%p1993 bra 	$L__BB1_2243;
$L__BB1_2244:
	@%p1975 bra 	$L__BB1_2254;
	add.s64 	%rd4254, %rd1135, -1;
	setp.lt.u64 	%p1995, %rd4254, 7;
	@%p1995 bra 	$L__BB1_2247;
	shl.b64 	%rd4255, %rd5495, 2;
	add.s64 	%rd4256, %rd39, %rd4255;
	ld.local.s32 	%rd4257, [%rd4256+304];
	ld.local.s32 	%rd4258, [%rd4256+308];
	add.s64 	%rd4259, %rd4257, %rd4258;
	ld.local.s32 	%rd4260, [%rd4256+312];
	add.s64 	%rd4261, %rd4259, %rd4260;
	ld.local.s32 	%rd4262, [%rd4256+316];
	add.s64 	%rd4263, %rd4261, %rd4262;
	ld.local.s32 	%rd4264, [%rd4256+320];
	add.s64 	%rd4265, %rd4263, %rd4264;
	ld.local.s32 	%rd4266, [%rd4256+324];
	add.s64 	%rd4267, %rd4265, %rd4266;
	ld.local.s32 	%rd4268, [%rd4256+328];
	add.s64 	%rd4269, %rd4267, %rd4268;
	ld.local.s32 	%rd4270, [%rd4256+332];
	add.s64 	%rd4271, %rd4269, %rd4270;
	sub.s64 	%rd5500, %rd5500, %rd4271;
	add.s64 	%rd5495, %rd5495, 8;
$L__BB1_2247:
	and.b32  	%r5764, %r7500, 7;
	setp.eq.s32 	%p1996, %r5764, 0;
	@%p1996 bra 	$L__BB1_2254;
	and.b64  	%rd4273, %rd1134, 7;
	add.s64 	%rd4274, %rd4273, -1;
	setp.lt.u64 	%p1997, %rd4274, 3;
	@%p1997 bra 	$L__BB1_2250;
	shl.b64 	%rd4275, %rd5495, 2;
	add.s64 	%rd4276, %rd39, %rd4275;
	ld.local.s32 	%rd4277, [%rd4276+304];
	ld.local.s32 	%rd4278, [%rd4276+308];
	add.s64 	%rd4279, %rd4277, %rd4278;
	ld.local.s32 	%rd4280, [%rd4276+312];
	add.s64 	%rd4281, %rd4279, %rd4280;
	ld.local.s32 	%rd4282, [%rd4276+316];
	add.s64 	%rd4283, %rd4281, %rd4282;
	sub.s64 	%rd5500, %rd5500, %rd4283;
	add.s64 	%rd5495, %rd5495, 4;
$L__BB1_2250:
	and.b32  	%r1374, %r7500, 3;
	setp.eq.s32 	%p1998, %r1374, 0;
	@%p1998 bra 	$L__BB1_2254;
	shl.b64 	%rd4284, %rd5495, 2;
	add.s64 	%rd1177, %rd39, %rd4284;
	ld.local.s32 	%rd4285, [%rd1177+304];
	sub.s64 	%rd5500, %rd5500, %rd4285;
	setp.eq.s32 	%p1999, %r1374, 1;
	@%p1999 bra 	$L__BB1_2254;
	ld.local.s32 	%rd4286, [%rd1177+308];
	sub.s64 	%rd5500, %rd5500, %rd4286;
	setp.eq.s32 	%p2000, %r1374, 2;
	@%p2000 bra 	$L__BB1_2254;
	ld.local.s32 	%rd4287, [%rd1177+312];
	sub.s64 	%rd5500, %rd5500, %rd4287;
$L__BB1_2254:
	cvt.rn.f64.u64 	%fd6155, %rd5500;
	ld.local.u32 	%r5765, [%rd39+304];
	sub.s32 	%r5766, %r1370, %r5765;
	cvt.rn.f64.s32 	%fd6156, %r5766;
	div.rn.f64 	%fd6157, %fd6155, %fd6156;
	cvt.rmi.f64.f64 	%fd6158, %fd6157;
	cvt.rzi.u64.f64 	%rd1182, %fd6158;
	cvt.u64.u32 	%rd4288, %r5766;
	mul.lo.s64 	%rd4289, %rd1182, %rd4288;
	sub.s64 	%rd1183, %rd5500, %rd4289;
	sub.s64 	%rd5503, %rd1134, %rd1182;
	add.s64 	%rd4290, %rd1182, -1;
	setp.ge.u64 	%p2001, %rd4290, %rd1134;
	@%p2001 bra 	$L__BB1_2268;
	sub.s64 	%rd4291, %rd1134, %rd1182;
	add.s64 	%rd4292, %rd4291, 1;
	max.u64 	%rd4293, %rd4292, %rd1134;
	add.s64 	%rd4294, %rd1182, %rd4293;
	sub.s64 	%rd1185, %rd4294, %rd1134;
	and.b64  	%rd1186, %rd1185, 15;
	sub.s64 	%rd4295, %rd1134, %rd4294;
	setp.gt.u64 	%p2002, %rd4295, -16;
	@%p2002 bra 	$L__BB1_2258;
	and.b64  	%rd1187, %rd1185, -16;
	mov.b64 	%rd5502, 0;
$L__BB1_2257:
	.pragma "nounroll";
	shl.b64 	%rd4297, %rd5503, 2;
	add.s64 	%rd4298, %rd39, %rd4297;
	st.local.u32 	[%rd4298+304], %r1370;
	st.local.u32 	[%rd4298+308], %r1370;
	st.local.u32 	[%rd4298+312], %r1370;
	st.local.u32 	[%rd4298+316], %r1370;
	st.local.u32 	[%rd4298+320], %r1370;
	st.local.u32 	[%rd4298+324], %r1370;
	st.local.u32 	[%rd4298+328], %r1370;
	st.local.u32 	[%rd4298+332], %r1370;
	st.local.u32 	[%rd4298+336], %r1370;
	st.local.u32 	[%rd4298+340], %r1370;
	st.local.u32 	[%rd4298+344], %r1370;
	st.local.u32 	[%rd4298+348], %r1370;
	st.local.u32 	[%rd4298+352], %r1370;
	st.local.u32 	[%rd4298+356], %r1370;
	st.local.u32 	[%rd4298+360], %r1370;
	st.local.u32 	[%rd4298+364], %r1370;
	add.s64 	%rd5503, %rd5503, 16;
	add.s64 	%rd5502, %rd5502, 16;
	setp.ne.s64 	%p2003, %rd5502, %rd1187;
	@%p2003 bra 	$L__BB1_2257;
$L__BB1_2258:
	setp.eq.s64 	%p2004, %rd1186, 0;
	@%p2004 bra 	$L__BB1_2268;
	and.b64  	%rd1193, %rd1185, 7;
	setp.lt.u64 	%p2005, %rd1186, 8;
	@%p2005 bra 	$L__BB1_2261;
	shl.b64 	%rd4299, %rd5503, 2;
	add.s64 	%rd4300, %rd39, %rd4299;
	st.local.u32 	[%rd4300+304], %r1370;
	st.local.u32 	[%rd4300+308], %r1370;
	st.local.u32 	[%rd4300+312], %r1370;
	st.local.u32 	[%rd4300+316], %r1370;
	st.local.u32 	[%rd4300+320], %r1370;
	st.local.u32 	[%rd4300+324], %r1370;
	st.local.u32 	[%rd4300+328], %r1370;
	st.local.u32 	[%rd4300+332], %r1370;
	add.s64 	%rd5503, %rd5503, 8;
$L__BB1_2261:
	setp.eq.s64 	%p2006, %rd1193, 0;
	@%p2006 bra 	$L__BB1_2268;
	and.b64  	%rd1196, %rd1185, 3;
	setp.lt.u64 	%p2007, %rd1193, 4;
	@%p2007 bra 	$L__BB1_2264;
	shl.b64 	%rd4301, %rd5503, 2;
	add.s64 	%rd4302, %rd39, %rd4301;
	st.local.u32 	[%rd4302+304], %r1370;
	st.local.u32 	[%rd4302+308], %r1370;
	st.local.u32 	[%rd4302+312], %r1370;
	st.local.u32 	[%rd4302+316], %r1370;
	add.s64 	%rd5503, %rd5503, 4;
$L__BB1_2264:
	setp.eq.s64 	%p2008, %rd1196, 0;
	@%p2008 bra 	$L__BB1_2268;
	shl.b64 	%rd4303, %rd5503, 2;
	add.s64 	%rd1199, %rd39, %rd4303;
	st.local.u32 	[%rd1199+304], %r1370;
	setp.eq.s64 	%p2009, %rd1196, 1;
	@%p2009 bra 	$L__BB1_2268;
	st.local.u32 	[%rd1199+308], %r1370;
	setp.eq.s64 	%p2010, %rd1196, 2;
	@%p2010 bra 	$L__BB1_2268;
	st.local.u32 	[%rd1199+312], %r1370;
$L__BB1_2268:
	setp.le.u64 	%p2011, %rd1134, %rd1182;
	@%p2011 bra 	$L__BB1_2270;
	not.b64 	%rd4304, %rd1182;
	add.s64 	%rd4305, %rd4304, %rd1134;
	shl.b64 	%rd4306, %rd4305, 2;
	add.s64 	%rd4307, %rd39, %rd4306;
	ld.local.u32 	%r5767, [%rd4307+304];
	cvt.u32.u64 	%r5768, %rd1183;
	add.s32 	%r5769, %r5767, %r5768;
	st.local.u32 	[%rd4307+304], %r5769;
$L__BB1_2270:
	setp.eq.s32 	%p2012, %r1846, 0;
	@%p2012 bra 	$L__BB1_2284;
	setp.lt.u64 	%p2013, %rd48, 15;
	mov.b64 	%rd5507, 0;
	@%p2013 bra 	$L__BB1_2274;
	mov.b64 	%rd5509, 0;
$L__BB1_2273:
	.pragma "nounroll";
	add.s64 	%rd4310, %rd39, %rd5509;
	mov.b32 	%r5770, 0;
	st.local.v4.b32 	[%rd4310+144], {%r5770, %r5770, %r5770, %r5770};
	add.s64 	%rd5509, %rd5509, 16;
	setp.eq.s64 	%p2014, %rd5509, %rd54;
	mov.u64 	%rd5507, %rd54;
	@%p2014 bra 	$L__BB1_2274;
	bra.uni 	$L__BB1_2273;
$L__BB1_2274:
	setp.eq.s32 	%p2015, %r25, 0;
	@%p2015 bra 	$L__BB1_2284;
	setp.lt.u64 	%p2016, %rd49, 7;
	@%p2016 bra 	$L__BB1_2277;
	add.s64 	%rd4311, %rd39, %rd5507;
	mov.b16 	%rs3114, 0;
	st.local.u8 	[%rd4311+144], %rs3114;
	st.local.u8 	[%rd4311+145], %rs3114;
	st.local.u8 	[%rd4311+146], %rs3114;
	st.local.u8 	[%rd4311+147], %rs3114;
	st.local.u8 	[%rd4311+148], %rs3114;
	st.local.u8 	[%rd4311+149], %rs3114;
	st.local.u8 	[%rd4311+150], %rs3114;
	st.local.u8 	[%rd4311+151], %rs3114;
	add.s64 	%rd5507, %rd5507, 8;
$L__BB1_2277:
	setp.eq.s64 	%p2017, %rd55, 0;
	@%p2017 bra 	$L__BB1_2284;
	setp.lt.u64 	%p2018, %rd50, 3;
	@%p2018 bra 	$L__BB1_2280;
	add.s64 	%rd4312, %rd39, %rd5507;
	mov.b16 	%rs3115, 0;
	st.local.u8 	[%rd4312+144], %rs3115;
	st.local.u8 	[%rd4312+145], %rs3115;
	st.local.u8 	[%rd4312+146], %rs3115;
	st.local.u8 	[%rd4312+147], %rs3115;
	add.s64 	%rd5507, %rd5507, 4;
$L__BB1_2280:
	setp.eq.s64 	%p2019, %rd56, 0;
	@%p2019 bra 	$L__BB1_2284;
	setp.eq.s64 	%p2020, %rd56, 1;
	add.s64 	%rd1205, %rd39, %rd5507;
	mov.b16 	%rs3116, 0;
	st.local.u8 	[%rd1205+144], %rs3116;
	@%p2020 bra 	$L__BB1_2284;
	setp.eq.s64 	%p2021, %rd56, 2;
	mov.b16 	%rs3117, 0;
	st.local.u8 	[%rd1205+145], %rs3117;
	@%p2021 bra 	$L__BB1_2284;
	mov.b16 	%rs3118, 0;
	st.local.u8 	[%rd1205+146], %rs3118;
$L__BB1_2284:
	setp.lt.u32 	%p2022, %r7500, 4;
	mov.b64 	%rd5510, 0;
	@%p2022 bra 	$L__BB1_2287;
	and.b64  	%rd5510, %rd1134, 2147483644;
	mov.b64 	%rd5511, 0;
$L__BB1_2286:
	shl.b64 	%rd4315, %rd5511, 2;
	add.s64 	%rd4316, %rd39, %rd4315;
	ld.local.s32 	%rd4317, [%rd4316+304];
	add.s64 	%rd4318, %rd5511, %rd4317;
	add.s64 	%rd4319, %rd39, %rd4318;
	mov.b16 	%rs3119, 1;
	st.local.u8 	[%rd4319+144], %rs3119;
	ld.local.s32 	%rd4320, [%rd4316+308];
	add.s64 	%rd4321, %rd5511, %rd4320;
	add.s64 	%rd4322, %rd39, 144;
	add.s64 	%rd4323, %rd4322, %rd4321;
	st.local.u8 	[%rd4323+1], %rs3119;
	ld.local.s32 	%rd4324, [%rd4316+312];
	add.s64 	%rd4325, %rd5511, %rd4324;
	add.s64 	%rd4326, %rd4322, %rd4325;
	st.local.u8 	[%rd4326+2], %rs3119;
	ld.local.s32 	%rd4327, [%rd4316+316];
	add.s64 	%rd4328, %rd5511, %rd4327;
	add.s64 	%rd4329, %rd4322, %rd4328;
	st.local.u8 	[%rd4329+3], %rs3119;
	add.s64 	%rd5511, %rd5511, 4;
	setp.eq.s64 	%p2023, %rd5511, %rd5510;
	@%p2023 bra 	$L__BB1_2287;
	bra.uni 	$L__BB1_2286;
$L__BB1_2287:
	and.b32  	%r1375, %r7500, 3;
	setp.eq.s32 	%p2024, %r1375, 0;
	@%p2024 bra 	$L__BB1_2291;
	shl.b64 	%rd4330, %rd5510, 2;
	add.s64 	%rd1210, %rd39, %rd4330;
	ld.local.s32 	%rd4331, [%rd1210+304];
	add.s64 	%rd4332, %rd5510, %rd4331;
	add.s64 	%rd4333, %rd39, %rd4332;
	mov.b16 	%rs3120, 1;
	st.local.u8 	[%rd4333+144], %rs3120;
	setp.eq.s32 	%p2025, %r1375, 1;
	@%p2025 bra 	$L__BB1_2291;
	ld.local.s32 	%rd4334, [%rd1210+308];
	add.s64 	%rd4335, %rd5510, %rd4334;
	add.s64 	%rd4336, %rd39, %rd4335;
	mov.b16 	%rs3121, 1;
	st.local.u8 	[%rd4336+145], %rs3121;
	setp.eq.s32 	%p2026, %r1375, 2;
	@%p2026 bra 	$L__BB1_2291;
	ld.local.s32 	%rd4337, [%rd1210+312];
	add.s64 	%rd4338, %rd5510, %rd4337;
	add.s64 	%rd4339, %rd39, %rd4338;
	mov.b16 	%rs3122, 1;
	st.local.u8 	[%rd4339+146], %rs3122;
$L__BB1_2291:
	@%p2012 bra 	$L__BB1_2305;
	setp.lt.u64 	%p2028, %rd48, 15;
	mov.b64 	%rd5514, 0;
	@%p2028 bra 	$L__BB1_2295;
	mov.b64 	%rd5512, 0;
$L__BB1_2294:
	.pragma "nounroll";
	shl.b64 	%rd4342, %rd5512, 3;
	add.s64 	%rd4343, %rd39, %rd4342;
	ld.local.u64 	%rd4344, [%rd4343];
	add.s64 	%rd4345, %rd39, %rd4344;
	ld.local.u8 	%rs3123, [%rd4345+128];
	mad.lo.s64 	%rd4346, %rd5512, -7, %rd4343;
	ld.local.u8 	%rs3124, [%rd4346+144];
	xor.b16  	%rs3125, %rs3124, %rs3123;
	st.local.u8 	[%rd4345+160], %rs3125;
	ld.local.u64 	%rd4347, [%rd4343+8];
	add.s64 	%rd4348, %rd39, %rd4347;
	ld.local.u8 	%rs3126, [%rd4348+128];
	ld.local.u8 	%rs3127, [%rd4346+145];
	xor.b16  	%rs3128, %rs3127, %rs3126;
	st.local.u8 	[%rd4348+160], %rs3128;
	ld.local.u64 	%rd4349, [%rd4343+16];
	add.s64 	%rd4350, %rd39, %rd4349;
	ld.local.u8 	%rs3129, [%rd4350+128];
	ld.local.u8 	%rs3130, [%rd4346+146];
	xor.b16  	%rs3131, %rs3130, %rs3129;
	st.local.u8 	[%rd4350+160], %rs3131;
	ld.local.u64 	%rd4351, [%rd4343+24];
	add.s64 	%rd4352, %rd39, %rd4351;
	ld.local.u8 	%rs3132, [%rd4352+128];
	ld.local.u8 	%rs3133, [%rd4346+147];
	xor.b16  	%rs3134, %rs3133, %rs3132;
	st.local.u8 	[%rd4352+160], %rs3134;
	ld.local.u64 	%rd4353, [%rd4343+32];
	add.s64 	%rd4354, %rd39, %rd4353;
	ld.local.u8 	%rs3135, [%rd4354+128];
	ld.local.u8 	%rs3136, [%rd4346+148];
	xor.b16  	%rs3137, %rs3136, %rs3135;
	st.local.u8 	[%rd4354+160], %rs3137;
	ld.local.u64 	%rd4355, [%rd4343+40];
	add.s64 	%rd4356, %rd39, %rd4355;
	ld.local.u8 	%rs3138, [%rd4356+128];
	ld.local.u8 	%rs3139, [%rd4346+149];
	xor.b16  	%rs3140, %rs3139, %rs3138;
	st.local.u8 	[%rd4356+160], %rs3140;
	ld.local.u64 	%rd4357, [%rd4343+48];
	add.s64 	%rd4358, %rd39, %rd4357;
	ld.local.u8 	%rs3141, [%rd4358+128];
	ld.local.u8 	%rs3142, [%rd4346+150];
	xor.b16  	%rs3143, %rs3142, %rs3141;
	st.local.u8 	[%rd4358+160], %rs3143;
	ld.local.u64 	%rd4359, [%rd4343+56];
	add.s64 	%rd4360, %rd39, %rd4359;
	ld.local.u8 	%rs3144, [%rd4360+128];
	ld.local.u8 	%rs3145, [%rd4346+151];
	xor.b16  	%rs3146, %rs3145, %rs3144;
	st.local.u8 	[%rd4360+160], %rs3146;
	ld.local.u64 	%rd4361, [%rd4343+64];
	add.s64 	%rd4362, %rd39, %rd4361;
	ld.local.u8 	%rs3147, [%rd4362+128];
	ld.local.u8 	%rs3148, [%rd4346+152];
	xor.b16  	%rs3149, %rs3148, %rs3147;
	st.local.u8 	[%rd4362+160], %rs3149;
	ld.local.u64 	%rd4363, [%rd4343+72];
	add.s64 	%rd4364, %rd39, %rd4363;
	ld.local.u8 	%rs3150, [%rd4364+128];
	ld.local.u8 	%rs3151, [%rd4346+153];
	xor.b16  	%rs3152, %rs3151, %rs3150;
	st.local.u8 	[%rd4364+160], %rs3152;
	ld.local.u64 	%rd4365, [%rd4343+80];
	add.s64 	%rd4366, %rd39, %rd4365;
	ld.local.u8 	%rs3153, [%rd4366+128];
	ld.local.u8 	%rs3154, [%rd4346+154];
	xor.b16  	%rs3155, %rs3154, %rs3153;
	st.local.u8 	[%rd4366+160], %rs3155;
	ld.local.u64 	%rd4367, [%rd4343+88];
	add.s64 	%rd4368, %rd39, %rd4367;
	ld.local.u8 	%rs3156, [%rd4368+128];
	ld.local.u8 	%rs3157, [%rd4346+155];
	xor.b16  	%rs3158, %rs3157, %rs3156;
	st.local.u8 	[%rd4368+160], %rs3158;
	ld.local.u64 	%rd4369, [%rd4343+96];
	add.s64 	%rd4370, %rd39, %rd4369;
	ld.local.u8 	%rs3159, [%rd4370+128];
	ld.local.u8 	%rs3160, [%rd4346+156];
	xor.b16  	%rs3161, %rs3160, %rs3159;
	st.local.u8 	[%rd4370+160], %rs3161;
	ld.local.u64 	%rd4371, [%rd4343+104];
	add.s64 	%rd4372, %rd39, %rd4371;
	ld.local.u8 	%rs3162, [%rd4372+128];
	ld.local.u8 	%rs3163, [%rd4346+157];
	xor.b16  	%rs3164, %rs3163, %rs3162;
	st.local.u8 	[%rd4372+160], %rs3164;
	ld.local.u64 	%rd4373, [%rd4343+112];
	add.s64 	%rd4374, %rd39, %rd4373;
	ld.local.u8 	%rs3165, [%rd4374+128];
	ld.local.u8 	%rs3166, [%rd4346+158];
	xor.b16  	%rs3167, %rs3166, %rs3165;
	st.local.u8 	[%rd4374+160], %rs3167;
	ld.local.u64 	%rd4375, [%rd4343+120];
	add.s64 	%rd4376, %rd39, %rd4375;
	ld.local.u8 	%rs3168, [%rd4376+128];
	ld.local.u8 	%rs3169, [%rd4346+159];
	xor.b16  	%rs3170, %rs3169, %rs3168;
	st.local.u8 	[%rd4376+160], %rs3170;
	add.s64 	%rd5512, %rd5512, 16;
	setp.ne.s64 	%p2029, %rd5512, %rd54;
	mov.u64 	%rd5514, %rd54;
	@%p2029 bra 	$L__BB1_2294;
$L__BB1_2295:
	setp.eq.s32 	%p2030, %r25, 0;
	@%p2030 bra 	$L__BB1_2305;
	setp.lt.u64 	%p2031, %rd49, 7;
	@%p2031 bra 	$L__BB1_2298;
	shl.b64 	%rd4377, %rd5514, 3;
	add.s64 	%rd4378, %rd39, %rd4377;
	ld.local.u64 	%rd4379, [%rd4378];
	add.s64 	%rd4380, %rd39, %rd4379;
	ld.local.u8 	%rs3171, [%rd4380+128];
	mad.lo.s64 	%rd4381, %rd5514, -7, %rd4378;
	ld.local.u8 	%rs3172, [%rd4381+144];
	xor.b16  	%rs3173, %rs3172, %rs3171;
	st.local.u8 	[%rd4380+160], %rs3173;
	ld.local.u64 	%rd4382, [%rd4378+8];
	add.s64 	%rd4383, %rd39, %rd4382;
	ld.local.u8 	%rs3174, [%rd4383+128];
	ld.local.u8 	%rs3175, [%rd4381+145];
	xor.b16  	%rs3176, %rs3175, %rs3174;
	st.local.u8 	[%rd4383+160], %rs3176;
	ld.local.u64 	%rd4384, [%rd4378+16];
	add.s64 	%rd4385, %rd39, %rd4384;
	ld.local.u8 	%rs3177, [%rd4385+128];
	ld.local.u8 	%rs3178, [%rd4381+146];
	xor.b16  	%rs3179, %rs3178, %rs3177;
	st.local.u8 	[%rd4385+160], %rs3179;
	ld.local.u64 	%rd4386, [%rd4378+24];
	add.s64 	%rd4387, %rd39, %rd4386;
	ld.local.u8 	%rs3180, [%rd4387+128];
	ld.local.u8 	%rs3181, [%rd4381+147];
	xor.b16  	%rs3182, %rs3181, %rs3180;
	st.local.u8 	[%rd4387+160], %rs3182;
	ld.local.u64 	%rd4388, [%rd4378+32];
	add.s64 	%rd4389, %rd39, %rd4388;
	ld.local.u8 	%rs3183, [%rd4389+128];
	ld.local.u8 	%rs3184, [%rd4381+148];
	xor.b16  	%rs3185, %rs3184, %rs3183;
	st.local.u8 	[%rd4389+160], %rs3185;
	ld.local.u64 	%rd4390, [%rd4378+40];
	add.s64 	%rd4391, %rd39, %rd4390;
	ld.local.u8 	%rs3186, [%rd4391+128];
	ld.local.u8 	%rs3187, [%rd4381+149];
	xor.b16  	%rs3188, %rs3187, %rs3186;
	st.local.u8 	[%rd4391+160], %rs3188;
	ld.local.u64 	%rd4392, [%rd4378+48];
	add.s64 	%rd4393, %rd39, %rd4392;
	ld.local.u8 	%rs3189, [%rd4393+128];
	ld.local.u8 	%rs3190, [%rd4381+150];
	xor.b16  	%rs3191, %rs3190, %rs3189;
	st.local.u8 	[%rd4393+160], %rs3191;
	ld.local.u64 	%rd4394, [%rd4378+56];
	add.s64 	%rd4395, %rd39, %rd4394;
	ld.local.u8 	%rs3192, [%rd4395+128];
	ld.local.u8 	%rs3193, [%rd4381+151];
	xor.b16  	%rs3194, %rs3193, %rs3192;
	st.local.u8 	[%rd4395+160], %rs3194;
	add.s64 	%rd5514, %rd5514, 8;
$L__BB1_2298:
	setp.eq.s64 	%p2032, %rd55, 0;
	@%p2032 bra 	$L__BB1_2305;
	setp.lt.u64 	%p2033, %rd50, 3;
	@%p2033 bra 	$L__BB1_2301;
	shl.b64 	%rd4396, %rd5514, 3;
	add.s64 	%rd4397, %rd39, %rd4396;
	ld.local.u64 	%rd4398, [%rd4397];
	add.s64 	%rd4399, %rd39, %rd4398;
	ld.local.u8 	%rs3195, [%rd4399+128];
	mad.lo.s64 	%rd4400, %rd5514, -7, %rd4397;
	ld.local.u8 	%rs3196, [%rd4400+144];
	xor.b16  	%rs3197, %rs3196, %rs3195;
	st.local.u8 	[%rd4399+160], %rs3197;
	ld.local.u64 	%rd4401, [%rd4397+8];
	add.s64 	%rd4402, %rd39, %rd4401;
	ld.local.u8 	%rs3198, [%rd4402+128];
	ld.local.u8 	%rs3199, [%rd4400+145];
	xor.b16  	%rs3200, %rs3199, %rs3198;
	st.local.u8 	[%rd4402+160], %rs3200;
	ld.local.u64 	%rd4403, [%rd4397+16];
	add.s64 	%rd4404, %rd39, %rd4403;
	ld.local.u8 	%rs3201, [%rd4404+128];
	ld.local.u8 	%rs3202, [%rd4400+146];
	xor.b16  	%rs3203, %rs3202, %rs3201;
	st.local.u8 	[%rd4404+160], %rs3203;
	ld.local.u64 	%rd4405, [%rd4397+24];
	add.s64 	%rd4406, %rd39, %rd4405;
	ld.local.u8 	%rs3204, [%rd4406+128];
	ld.local.u8 	%rs3205, [%rd4400+147];
	xor.b16  	%rs3206, %rs3205, %rs3204;
	st.local.u8 	[%rd4406+160], %rs3206;
	add.s64 	%rd5514, %rd5514, 4;
$L__BB1_2301:
	setp.eq.s64 	%p2034, %rd56, 0;
	@%p2034 bra 	$L__BB1_2305;
	setp.eq.s64 	%p2035, %rd56, 1;
	shl.b64 	%rd4407, %rd5514, 3;
	add.s64 	%rd1220, %rd39, %rd4407;
	ld.local.u64 	%rd4408, [%rd1220];
	add.s64 	%rd4409, %rd39, %rd4408;
	ld.local.u8 	%rs3207, [%rd4409+128];
	mad.lo.s64 	%rd1221, %rd5514, -7, %rd1220;
	ld.local.u8 	%rs3208, [%rd1221+144];
	xor.b16  	%rs3209, %rs3208, %rs3207;
	st.local.u8 	[%rd4409+160], %rs3209;
	@%p2035 bra 	$L__BB1_2305;
	setp.eq.s64 	%p2036, %rd56, 2;
	ld.local.u64 	%rd4410, [%rd1220+8];
	add.s64 	%rd4411, %rd39, %rd4410;
	ld.local.u8 	%rs3210, [%rd4411+128];
	ld.local.u8 	%rs3211, [%rd1221+145];
	xor.b16  	%rs3212, %rs3211, %rs3210;
	st.local.u8 	[%rd4411+160], %rs3212;
	@%p2036 bra 	$L__BB1_2305;
	ld.local.u64 	%rd4412, [%rd1220+16];
	add.s64 	%rd4413, %rd39, %rd4412;
	ld.local.u8 	%rs3213, [%rd4413+128];
	ld.local.u8 	%rs3214, [%rd1221+146];
	xor.b16  	%rs3215, %rs3214, %rs3213;
	st.local.u8 	[%rd4413+160], %rs3215;
$L__BB1_2305:
	add.f64 	%fd7998, %fd7998, 0d3FF0000000000000;
	mov.f64 	%fd7929, %fd7884;
	@%p2012 bra 	$L__BB1_2333;
	mov.b64 	%rd5516, 0;
	mov.f64 	%fd7929, %fd7884;
$L__BB1_2307:
	add.s64 	%rd1223, %rd39, %rd5516;
	ld.local.u8 	%rs3216, [%rd1223+144];
	setp.ne.s16 	%p2038, %rs3216, 1;
	@%p2038 bra 	$L__BB1_2332;
	mad.lo.s64 	%rd4415, %rd5516, 7, %rd1223;
	ld.local.f64 	%fd1134, [%rd4415+176];
	setp.gt.f64 	%p2039, %fd1134, 0d4049000000000000;
	mov.f64 	%fd7924, %fd1134;
	@%p2039 bra 	$L__BB1_2320;
	setp.lt.f64 	%p2040, %fd1134, 0dC049000000000000;
	mov.f64 	%fd7924, 0d0000000000000000;
	@%p2040 bra 	$L__BB1_2320;
	fma.rn.f64 	%fd6160, %fd1134, 0d3FF71547652B82FE, 0d4338000000000000;
	{
	.reg .b32 %temp; 
	mov.b64 	{%r1376, %temp}, %fd6160;
	}
	mov.f64 	%fd6161, 0dC338000000000000;
	add.rn.f64 	%fd6162, %fd6160, %fd6161;
	fma.rn.f64 	%fd6163, %fd6162, 0dBFE62E42FEFA39EF, %fd1134;
	fma.rn.f64 	%fd6164, %fd6162, 0dBC7ABC9E3B39803F, %fd6163;
	fma.rn.f64 	%fd6165, %fd6164, 0d3E5ADE1569CE2BDF, 0d3E928AF3FCA213EA;
	fma.rn.f64 	%fd6166, %fd6165, %fd6164, 0d3EC71DEE62401315;
	fma.rn.f64 	%fd6167, %fd6166, %fd6164, 0d3EFA01997C89EB71;
	fma.rn.f64 	%fd6168, %fd6167, %fd6164, 0d3F2A01A014761F65;
	fma.rn.f64 	%fd6169, %fd6168, %fd6164, 0d3F56C16C1852B7AF;
	fma.rn.f64 	%fd6170, %fd6169, %fd6164, 0d3F81111111122322;
	fma.rn.f64 	%fd6171, %fd6170, %fd6164, 0d3FA55555555502A1;
	fma.rn.f64 	%fd6172, %fd6171, %fd6164, 0d3FC5555555555511;
	fma.rn.f64 	%fd6173, %fd6172, %fd6164, 0d3FE000000000000B;
	fma.rn.f64 	%fd6174, %fd6173, %fd6164, 0d3FF0000000000000;
	fma.rn.f64 	%fd6175, %fd6174, %fd6164, 0d3FF0000000000000;
	{
	.reg .b32 %temp; 
	mov.b64 	{%r1377, %temp}, %fd6175;
	}
	{
	.reg .b32 %temp; 
	mov.b64 	{%temp, %r1378}, %fd6175;
	}
	shl.b32 	%r5771, %r1376, 20;
	add.s32 	%r5772, %r5771, %r1378;
	mov.b64 	%fd7921, {%r1377, %r5772};
	{
	.reg .b32 %temp; 
	mov.b64 	{%temp, %r5773}, %fd1134;
	}
	mov.b32 	%f201, %r5773;
	abs.f32 	%f87, %f201;
	setp.lt.f32 	%p2041, %f87, 0f4086232B;
	@%p2041 bra 	$L__BB1_2313;
	setp.lt.f64 	%p2042, %fd1134, 0d0000000000000000;
	add.f64 	%fd6176, %fd1134, 0d7FF0000000000000;
	selp.f64 	%fd7921, 0d0000000000000000, %fd6176, %p2042;
	setp.geu.f32 	%p2043, %f87, 0f40874800;
	@%p2043 bra 	$L__BB1_2313;
	shr.u32 	%r5774, %r1376, 31;
	add.s32 	%r5775, %r1376, %r5774;
	shr.s32 	%r5776, %r5775, 1;
	shl.b32 	%r5777, %r5776, 20;
	add.s32 	%r5778, %r1378, %r5777;
	mov.b64 	%fd6177, {%r1377, %r5778};
	sub.s32 	%r5779, %r1376, %r5776;
	shl.b32 	%r5780, %r5779, 20;
	add.s32 	%r5781, %r5780, 1072693248;
	mov.b32 	%r5782, 0;
	mov.b64 	%fd6178, {%r5782, %r5781};
	mul.f64 	%fd7921, %fd6178, %fd6177;
$L__BB1_2313:
	add.f64 	%fd7922, %fd7921, 0d3FF0000000000000;
	{
	.reg .b32 %temp; 
	mov.b64 	{%temp, %r7501}, %fd7922;
	}
	{
	.reg .b32 %temp; 
	mov.b64 	{%r7502, %temp}, %fd7922;
	}
	setp.gt.s32 	%p2044, %r7501, 1048575;
	mov.b32 	%r7503, -1023;
	@%p2044 bra 	$L__BB1_2315;
	mul.f64 	%fd7922, %fd7922, 0d4350000000000000;
	{
	.reg .b32 %temp; 
	mov.b64 	{%temp, %r7501}, %fd7922;
	}
	{
	.reg .b32 %temp; 
	mov.b64 	{%r7502, %temp}, %fd7922;
	}
	mov.b32 	%r7503, -1077;
$L__BB1_2315:
	add.s32 	%r5785, %r7501, -1;
	setp.gt.u32 	%p2045, %r5785, 2146435070;
	@%p2045 bra 	$L__BB1_2319;
	shr.u32 	%r5788, %r7501, 20;
	add.s32 	%r7504, %r7503, %r5788;
	and.b32  	%r5789, %r7501, 1048575;
	or.b32  	%r5790, %r5789, 1072693248;
	mov.b64 	%fd7923, {%r7502, %r5790};
	setp.lt.u32 	%p2047, %r5790, 1073127583;
	@%p2047 bra 	$L__BB1_2318;
	{
	.reg .b32 %temp; 
	mov.b64 	{%r5791, %temp}, %fd7923;
	}
	{
	.reg .b32 %temp; 
	mov.b64 	{%temp, %r5792}, %fd7923;
	}
	add.s32 	%r5793, %r5792, -1048576;
	mov.b64 	%fd7923, {%r5791, %r5793};
	add.s32 	%r7504, %r7504, 1;
$L__BB1_2318:
	add.f64 	%fd6180, %fd7923, 0dBFF0000000000000;
	add.f64 	%fd6181, %fd7923, 0d3FF0000000000000;
	rcp.approx.ftz.f64 	%fd6182, %fd6181;
	neg.f64 	%fd6183, %fd6181;
	fma.rn.f64 	%fd6184, %fd6183, %fd6182, 0d3FF0000000000000;
	fma.rn.f64 	%fd6185, %fd6184, %fd6184, %fd6184;
	fma.rn.f64 	%fd6186, %fd6185, %fd6182, %fd6182;
	mul.f64 	%fd6187, %fd6180, %fd6186;
	fma.rn.f64 	%fd6188, %fd6180, %fd6186, %fd6187;
	mul.f64 	%fd6189, %fd6188, %fd6188;
	fma.rn.f64 	%fd6190, %fd6189, 0d3EB1380B3AE80F1E, 0d3ED0EE258B7A8B04;
	fma.rn.f64 	%fd6191, %fd6190, %fd6189, 0d3EF3B2669F02676F;
	fma.rn.f64 	%fd6192, %fd6191, %fd6189, 0d3F1745CBA9AB0956;
	fma.rn.f64 	%fd6193, %fd6192, %fd6189, 0d3F3C71C72D1B5154;
	fma.rn.f64 	%fd6194, %fd6193, %fd6189, 0d3F624924923BE72D;
	fma.rn.f64 	%fd6195, %fd6194, %fd6189, 0d3F8999999999A3C4;
	fma.rn.f64 	%fd6196, %fd6195, %fd6189, 0d3FB5555555555554;
	sub.f64 	%fd6197, %fd6180, %fd6188;
	add.f64 	%fd6198, %fd6197, %fd6197;
	neg.f64 	%fd6199, %fd6188;
	fma.rn.f64 	%fd6200, %fd6199, %fd6180, %fd6198;
	mul.f64 	%fd6201, %fd6186, %fd6200;
	mul.f64 	%fd6202, %fd6189, %fd6196;
	fma.rn.f64 	%fd6203, %fd6202, %fd6188, %fd6201;
	xor.b32  	%r5794, %r7504, -2147483648;
	mov.b32 	%r5795, 1127219200;
	mov.b64 	%fd6204, {%r5794, %r5795};
	sub.f64 	%fd6205, %fd6204, %fd1;
	fma.rn.f64 	%fd6206, %fd6205, 0d3FE62E42FEFA39EF, %fd6188;
	fma.rn.f64 	%fd6207, %fd6205, 0dBFE62E42FEFA39EF, %fd6206;
	sub.f64 	%fd6208, %fd6207, %fd6188;
	sub.f64 	%fd6209, %fd6203, %fd6208;
	fma.rn.f64 	%fd6210, %fd6205, 0d3C7ABC9E3B39803F, %fd6209;
	add.f64 	%fd7924, %fd6206, %fd6210;
	bra.uni 	$L__BB1_2320;
$L__BB1_2319:
	fma.rn.f64 	%fd6179, %fd7922, 0d7FF0000000000000, 0d7FF0000000000000;
	{
	.reg .b32 %temp; 
	mov.b64 	{%temp, %r5786}, %fd7922;
	}
	and.b32  	%r5787, %r5786, 2147483647;
	setp.eq.s32 	%p2046, %r5787, 0;
	selp.f64 	%fd7924, 0dFFF0000000000000, %fd6179, %p2046;
$L__BB1_2320:
	neg.f64 	%fd1148, %fd1134;
	setp.lt.f64 	%p2049, %fd1134, 0dC049000000000000;
	or.pred  	%p2050, %p2049, %p2039;
	selp.f64 	%fd7928, %fd1148, 0d0000000000000000, %p2049;
	@%p2050 bra 	$L__BB1_2331;
	fma.rn.f64 	%fd6211, %fd1148, 0d3FF71547652B82FE, 0d4338000000000000;
	{
	.reg .b32 %temp; 
	mov.b64 	{%r1389, %temp}, %fd6211;
	}
	mov.f64 	%fd6212, 0dC338000000000000;
	add.rn.f64 	%fd6213, %fd6211, %fd6212;
	fma.rn.f64 	%fd6214, %fd6213, 0dBFE62E42FEFA39EF, %fd1148;
	fma.rn.f64 	%fd6215, %fd6213, 0dBC7ABC9E3B39803F, %fd6214;
	fma.rn.f64 	%fd6216, %fd6215, 0d3E5ADE1569CE2BDF, 0d3E928AF3FCA213EA;
	fma.rn.f64 	%fd6217, %fd6216, %fd6215, 0d3EC71DEE62401315;
	fma.rn.f64 	%fd6218, %fd6217, %fd6215, 0d3EFA01997C89EB71;
	fma.rn.f64 	%fd6219, %fd6218, %fd6215, 0d3F2A01A014761F65;
	fma.rn.f64 	%fd6220, %fd6219, %fd6215, 0d3F56C16C1852B7AF;
	fma.rn.f64 	%fd6221, %fd6220, %fd6215, 0d3F81111111122322;
	fma.rn.f64 	%fd6222, %fd6221, %fd6215, 0d3FA55555555502A1;
	fma.rn.f64 	%fd6223, %fd6222, %fd6215, 0d3FC5555555555511;
	fma.rn.f64 	%fd6224, %fd6223, %fd6215, 0d3FE000000000000B;
	fma.rn.f64 	%fd6225, %fd6224, %fd6215, 0d3FF0000000000000;
	fma.rn.f64 	%fd6226, %fd6225, %fd6215, 0d3FF0000000000000;
	{
	.reg .b32 %temp; 
	mov.b64 	{%r1390, %temp}, %fd6226;
	}
	{
	.reg .b32 %temp; 
	mov.b64 	{%temp, %r1391}, %fd6226;
	}
	shl.b32 	%r5796, %r1389, 20;
	add.s32 	%r5797, %r5796, %r1391;
	mov.b64 	%fd7925, {%r1390, %r5797};
	{
	.reg .b32 %temp; 
	mov.b64 	{%temp, %r5798}, %fd1148;
	}
	mov.b32 	%f202, %r5798;
	abs.f32 	%f88, %f202;
	setp.lt.f32 	%p2051, %f88, 0f4086232B;
	@%p2051 bra 	$L__BB1_2324;
	setp.gt.f64 	%p2052, %fd1134, 0d0000000000000000;
	mov.f64 	%fd6227, 0d7FF0000000000000;
	sub.f64 	%fd6228, %fd6227, %fd1134;
	selp.f64 	%fd7925, 0d0000000000000000, %fd6228, %p2052;
	setp.geu.f32 	%p2053, %f88, 0f40874800;
	@%p2053 bra 	$L__BB1_2324;
	shr.u32 	%r5799, %r1389, 31;
	add.s32 	%r5800, %r1389, %r5799;
	shr.s32 	%r5801, %r5800, 1;
	shl.b32 	%r5802, %r5801, 20;
	add.s32 	%r5803, %r1391, %r5802;
	mov.b64 	%fd6229, {%r1390, %r5803};
	sub.s32 	%r5804, %r1389, %r5801;
	shl.b32 	%r5805, %r5804, 20;
	add.s32 	%r5806, %r5805, 1072693248;
	mov.b32 	%r5807, 0;
	mov.b64 	%fd6230, {%r5807, %r5806};
	mul.f64 	%fd7925, %fd6230, %fd6229;
$L__BB1_2324:
	add.f64 	%fd7926, %fd7925, 0d3FF0000000000000;
	{
	.reg .b32 %temp; 
	mov.b64 	{%temp, %r7505}, %fd7926;
	}
	{
	.reg .b32 %temp; 
	mov.b64 	{%r7506, %temp}, %fd7926;
	}
	setp.gt.s32 	%p2054, %r7505, 1048575;
	mov.b32 	%r7507, -1023;
	@%p2054 bra 	$L__BB1_2326;
	mul.f64 	%fd7926, %fd7926, 0d4350000000000000;
	{
	.reg .b32 %temp; 
	mov.b64 	{%temp, %r7505}, %fd7926;
	}
	{
	.reg .b32 %temp; 
	mov.b64 	{%r7506, %temp}, %fd7926;
	}
	mov.b32 	%r7507, -1077;
$L__BB1_2326:
	add.s32 	%r5810, %r7505, -1;
	setp.gt.u32 	%p2055, %r5810, 2146435070;
	@%p2055 bra 	$L__BB1_2330;
	shr.u32 	%r5813, %r7505, 20;
	add.s32 	%r7508, %r7507, %r5813;
	and.b32  	%r5814, %r7505, 1048575;
	or.b32  	%r5815, %r5814, 1072693248;
	mov.b64 	%fd7927, {%r7506, %r5815};
	setp.lt.u32 	%p2057, %r5815, 1073127583;
	@%p2057 bra 	$L__BB1_2329;
	{
	.reg .b32 %temp; 
	mov.b64 	{%r5816, %temp}, %fd7927;
	}
	{
	.reg .b32 %temp; 
	mov.b64 	{%temp, %r5817}, %fd7927;
	}
	add.s32 	%r5818, %r5817, -1048576;
	mov.b64 	%fd7927, {%r5816, %r5818};
	add.s32 	%r7508, %r7508, 1;
$L__BB1_2329:
	add.f64 	%fd6232, %fd7927, 0dBFF0000000000000;
	add.f64 	%fd6233, %fd7927, 0d3FF0000000000000;
	rcp.approx.ftz.f64 	%fd6234, %fd6233;
	neg.f64 	%fd6235, %fd6233;
	fma.rn.f64 	%fd6236, %fd6235, %fd6234, 0d3FF0000000000000;
	fma.rn.f64 	%fd6237, %fd6236, %fd6236, %fd6236;
	fma.rn.f64 	%fd6238, %fd6237, %fd6234, %fd6234;
	mul.f64 	%fd6239, %fd6232, %fd6238;
	fma.rn.f64 	%fd6240, %fd6232, %fd6238, %fd6239;
	mul.f64 	%fd6241, %fd6240, %fd6240;
	fma.rn.f64 	%fd6242, %fd6241, 0d3EB1380B3AE80F1E, 0d3ED0EE258B7A8B04;
	fma.rn.f64 	%fd6243, %fd6242, %fd6241, 0d3EF3B2669F02676F;
	fma.rn.f64 	%fd6244, %fd6243, %fd6241, 0d3F1745CBA9AB0956;
	fma.rn.f64 	%fd6245, %fd6244, %fd6241, 0d3F3C71C72D1B5154;
	fma.rn.f64 	%fd6246, %fd6245, %fd6241, 0d3F624924923BE72D;
	fma.rn.f64 	%fd6247, %fd6246, %fd6241, 0d3F8999999999A3C4;
	fma.rn.f64 	%fd6248, %fd6247, %fd6241, 0d3FB5555555555554;
	sub.f64 	%fd6249, %fd6232, %fd6240;
	add.f64 	%fd6250, %fd6249, %fd6249;
	neg.f64 	%fd6251, %fd6240;
	fma.rn.f64 	%fd6252, %fd6251, %fd6232, %fd6250;
	mul.f64 	%fd6253, %fd6238, %fd6252;
	mul.f64 	%fd6254, %fd6241, %fd6248;
	fma.rn.f64 	%fd6255, %fd6254, %fd6240, %fd6253;
	xor.b32  	%r5819, %r7508, -2147483648;
	mov.b32 	%r5820, 1127219200;
	mov.b64 	%fd6256, {%r5819, %r5820};
	sub.f64 	%fd6257, %fd6256, %fd1;
	fma.rn.f64 	%fd6258, %fd6257, 0d3FE62E42FEFA39EF, %fd6240;
	fma.rn.f64 	%fd6259, %fd6257, 0dBFE62E42FEFA39EF, %fd6258;
	sub.f64 	%fd6260, %fd6259, %fd6240;
	sub.f64 	%fd6261, %fd6255, %fd6260;
	fma.rn.f64 	%fd6262, %fd6257, 0d3C7ABC9E3B39803F, %fd6261;
	add.f64 	%fd7928, %fd6258, %fd6262;
	bra.uni 	$L__BB1_2331;
$L__BB1_2330:
	fma.rn.f64 	%fd6231, %fd7926, 0d7FF0000000000000, 0d7FF0000000000000;
	{
	.reg .b32 %temp; 
	mov.b64 	{%temp, %r5811}, %fd7926;
	}
	and.b32  	%r5812, %r5811, 2147483647;
	setp.eq.s32 	%p2056, %r5812, 0;
	selp.f64 	%fd7928, 0dFFF0000000000000, %fd6231, %p2056;
$L__BB1_2331:
	sub.f64 	%fd6263, %fd7924, %fd7928;
	add.f64 	%fd7929, %fd7929, %fd6263;
$L__BB1_2332:
	add.s64 	%rd5516, %rd5516, 1;
	setp.ne.s64 	%p2058, %rd5516, %rd42;
	@%p2058 bra 	$L__BB1_2307;
$L__BB1_2333:
	neg.f64 	%fd6264, %fd7929;
	fma.rn.f64 	%fd6265, %fd7929, 0dBFF71547652B82FE, 0d4338000000000000;
	{
	.reg .b32 %temp; 
	mov.b64 	{%r1402, %temp}, %fd6265;
	}
	mov.f64 	%fd6266, 0dC338000000000000;
	add.rn.f64 	%fd6267, %fd6265, %fd6266;
	fma.rn.f64 	%fd6268, %fd6267, 0dBFE62E42FEFA39EF, %fd6264;
	fma.rn.f64 	%fd6269, %fd6267, 0dBC7ABC9E3B39803F, %fd6268;
	fma.rn.f64 	%fd6270, %fd6269, 0d3E5ADE1569CE2BDF, 0d3E928AF3FCA213EA;
	fma.rn.f64 	%fd6271, %fd6270, %fd6269, 0d3EC71DEE62401315;
	fma.rn.f64 	%fd6272, %fd6271, %fd6269, 0d3EFA01997C89EB71;
	fma.rn.f64 	%fd6273, %fd6272, %fd6269, 0d3F2A01A014761F65;
	fma.rn.f64 	%fd6274, %fd6273, %fd6269, 0d3F56C16C1852B7AF;
	fma.rn.f64 	%fd6275, %fd6274, %fd6269, 0d3F81111111122322;
	fma.rn.f64 	%fd6276, %fd6275, %fd6269, 0d3FA55555555502A1;
	fma.rn.f64 	%fd6277, %fd6276, %fd6269, 0d3FC5555555555511;
	fma.rn.f64 	%fd6278, %fd6277, %fd6269, 0d3FE000000000000B;
	fma.rn.f64 	%fd6279, %fd6278, %fd6269, 0d3FF0000000000000;
	fma.rn.f64 	%fd6280, %fd6279, %fd6269, 0d3FF0000000000000;
	{
	.reg .b32 %temp; 
	mov.b64 	{%r1403, %temp}, %fd6280;
	}
	{
	.reg .b32 %temp; 
	mov.b64 	{%temp, %r1404}, %fd6280;
	}
	shl.b32 	%r5821, %r1402, 20;
	add.s32 	%r5822, %r5821, %r1404;
	mov.b64 	%fd7931, {%r1403, %r5822};
	{
	.reg .b32 %temp; 
	mov.b64 	{%temp, %r5823}, %fd6264;
	}
	mov.b32 	%f203, %r5823;
	abs.f32 	%f89, %f203;
	setp.lt.f32 	%p2059, %f89, 0f4086232B;
	@%p2059 bra 	$L__BB1_2336;
	setp.gt.f64 	%p2060, %fd7929, 0d0000000000000000;
	mov.f64 	%fd6281, 0d7FF0000000000000;
	sub.f64 	%fd6282, %fd6281, %fd7929;
	selp.f64 	%fd7931, 0d0000000000000000, %fd6282, %p2060;
	setp.geu.f32 	%p2061, %f89, 0f40874800;
	@%p2061 bra 	$L__BB1_2336;
	shr.u32 	%r5824, %r1402, 31;
	add.s32 	%r5825, %r1402, %r5824;
	shr.s32 	%r5826, %r5825, 1;
	shl.b32 	%r5827, %r5826, 20;
	add.s32 	%r5828, %r1404, %r5827;
	mov.b64 	%fd6283, {%r1403, %r5828};
	sub.s32 	%r5829, %r1402, %r5826;
	shl.b32 	%r5830, %r5829, 20;
	add.s32 	%r5831, %r5830, 1072693248;
	mov.b32 	%r5832, 0;
	mov.b64 	%fd6284, {%r5832, %r5831};
	mul.f64 	%fd7931, %fd6284, %fd6283;
$L__BB1_2336:
	setp.eq.s32 	%p2062, %r16, 0;
	sub.f64 	%fd7995, %fd7995, %fd7931;
	@%p2062 bra 	$L__BB1_2362;
	mov.b64 	%rd5517, 0;
	bra.uni 	$L__BB1_2339;
$L__BB1_2338:
	add.s64 	%rd5517, %rd5517, 1;
	setp.eq.s64 	%p2080, %rd5517, %rd47;
	@%p2080 bra 	$L__BB1_2362;
$L__BB1_2339:
	setp.lt.u32 	%p2063, %r1846, 4;
	mov.b64 	%rd5520, 0;
	mov.b16 	%rs4029, 0;
	@%p2063 bra 	$L__BB1_2347;
	setp.lt.u64 	%p2064, %rd53, 12;
	mul.lo.s64 	%rd1227, %rd5517, %rd42;
	mov.b16 	%rs4029, 0;
	mov.b64 	%rd5521, 0;
	@%p2064 bra 	$L__BB1_2343;
	mov.b16 	%rs4029, 0;
	mov.b64 	%rd5521, 0;
	mov.u64 	%rd5522, %rd5521;
$L__BB1_2342:
	add.s64 	%rd4421, %rd39, %rd5521;
	ld.local.v4.b32 	{%r5833, %r5834, %r5835, %r5836}, [%rd4421+160];
	bfe.u32 	%r5837, %r5836, 24, 8;
	cvt.u16.u32 	%rs3221, %r5837;
	bfe.u32 	%r5838, %r5836, 16, 8;
	cvt.u16.u32 	%rs3222, %r5838;
	bfe.u32 	%r5839, %r5836, 8, 8;
	cvt.u16.u32 	%rs3223, %r5839;
	bfe.u32 	%r5840, %r5836, 0, 8;
	cvt.u16.u32 	%rs3224, %r5840;
	bfe.u32 	%r5841, %r5835, 24, 8;
	cvt.u16.u32 	%rs3225, %r5841;
	bfe.u32 	%r5842, %r5835, 16, 8;
	cvt.u16.u32 	%rs3226, %r5842;
	bfe.u32 	%r5843, %r5835, 8, 8;
	cvt.u16.u32 	%rs3227, %r5843;
	bfe.u32 	%r5844, %r5835, 0, 8;
	cvt.u16.u32 	%rs3228, %r5844;
	bfe.u32 	%r5845, %r5834, 24, 8;
	cvt.u16.u32 	%rs3229, %r5845;
	bfe.u32 	%r5846, %r5834, 16, 8;
	cvt.u16.u32 	%rs3230, %r5846;
	bfe.u32 	%r5847, %r5834, 8, 8;
	cvt.u16.u32 	%rs3231, %r5847;
	bfe.u32 	%r5848, %r5834, 0, 8;
	cvt.u16.u32 	%rs3232, %r5848;
	bfe.u32 	%r5849, %r5833, 24, 8;
	cvt.u16.u32 	%rs3233, %r5849;
	bfe.u32 	%r5850, %r5833, 16, 8;
	cvt.u16.u32 	%rs3234, %r5850;
	bfe.u32 	%r5851, %r5833, 8, 8;
	cvt.u16.u32 	%rs3235, %r5851;
	bfe.u32 	%r5852, %r5833, 0, 8;
	cvt.u16.u32 	%rs3236, %r5852;
	add.s64 	%rd4422, %rd5521, %rd1227;
	mov.u64 	%rd4423, d_H_const;
	add.s64 	%rd4424, %rd4423, %rd4422;
	ld.const.u8 	%rs3237, [%rd4424];
	ld.const.u8 	%rs3238, [%rd4424+1];
	ld.const.u8 	%rs3239, [%rd4424+2];
	ld.const.u8 	%rs3240, [%rd4424+3];
	mul.lo.s16 	%rs3241, %rs3237, %rs3236;
	mul.lo.s16 	%rs3242, %rs3238, %rs3235;
	mul.lo.s16 	%rs3243, %rs3239, %rs3234;
	mul.lo.s16 	%rs3244, %rs3240, %rs3233;
	xor.b16  	%rs3245, %rs3241, %rs4029;
	xor.b16  	%rs3246, %rs3245, %rs3242;
	xor.b16  	%rs3247, %rs3246, %rs3243;
	xor.b16  	%rs3248, %rs3247, %rs3244;
	ld.const.u8 	%rs3249, [%rd4424+4];
	ld.const.u8 	%rs3250, [%rd4424+5];
	ld.const.u8 	%rs3251, [%rd4424+6];
	ld.const.u8 	%rs3252, [%rd4424+7];
	mul.lo.s16 	%rs3253, %rs3249, %rs3232;
	mul.lo.s16 	%rs3254, %rs3250, %rs3231;
	mul.lo.s16 	%rs3255, %rs3251, %rs3230;
	mul.lo.s16 	%rs3256, %rs3252, %rs3229;
	xor.b16  	%rs3257, %rs3253, %rs3248;
	xor.b16  	%rs3258, %rs3257, %rs3254;
	xor.b16  	%rs3259, %rs3258, %rs3255;
	xor.b16  	%rs3260, %rs3259, %rs3256;
	ld.const.u8 	%rs3261, [%rd4424+8];
	ld.const.u8 	%rs3262, [%rd4424+9];
	ld.const.u8 	%rs3263, [%rd4424+10];
	ld.const.u8 	%rs3264, [%rd4424+11];
	mul.lo.s16 	%rs3265, %rs3261, %rs3228;
	mul.lo.s16 	%rs3266, %rs3262, %rs3227;
	mul.lo.s16 	%rs3267, %rs3263, %rs3226;
	mul.lo.s16 	%rs3268, %rs3264, %rs3225;
	xor.b16  	%rs3269, %rs3265, %rs3260;
	xor.b16  	%rs3270, %rs3269, %rs3266;
	xor.b16  	%rs3271, %rs3270, %rs3267;
	xor.b16  	%rs3272, %rs3271, %rs3268;
	ld.const.u8 	%rs3273, [%rd4424+12];
	ld.const.u8 	%rs3274, [%rd4424+13];
	ld.const.u8 	%rs3275, [%rd4424+14];
	ld.const.u8 	%rs3276, [%rd4424+15];
	mul.lo.s16 	%rs3277, %rs3273, %rs3224;
	mul.lo.s16 	%rs3278, %rs3274, %rs3223;
	mul.lo.s16 	%rs3279, %rs3275, %rs3222;
	mul.lo.s16 	%rs3280, %rs3276, %rs3221;
	xor.b16  	%rs3281, %rs3277, %rs3272;
	xor.b16  	%rs3282, %rs3281, %rs3278;
	xor.b16  	%rs3283, %rs3282, %rs3279;
	xor.b16  	%rs4029, %rs3283, %rs3280;
	add.s64 	%rd5521, %rd5521, 16;
	add.s64 	%rd5522, %rd5522, 4;
	setp.eq.s64 	%p2065, %rd5522, %rd60;
	@%p2065 bra 	$L__BB1_2343;
	bra.uni 	$L__BB1_2342;
$L__BB1_2343:
	setp.eq.s64 	%p2066, %rd59, 0;
	mov.u64 	%rd5520, %rd5521;
	@%p2066 bra 	$L__BB1_2347;
	setp.eq.s64 	%p2067, %rd59, 1;
	add.s64 	%rd1230, %rd39, %rd5521;
	ld.local.u8 	%rs3284, [%rd1230+160];
	ld.local.u8 	%rs3285, [%rd1230+161];
	ld.local.u8 	%rs3286, [%rd1230+162];
	ld.local.u8 	%rs3287, [%rd1230+163];
	add.s64 	%rd4425, %rd5521, %rd1227;
	mov.u64 	%rd4426, d_H_const;
	add.s64 	%rd1231, %rd4426, %rd4425;
	ld.const.u8 	%rs3288, [%rd1231];
	ld.const.u8 	%rs3289, [%rd1231+1];
	ld.const.u8 	%rs3290, [%rd1231+2];
	ld.const.u8 	%rs3291, [%rd1231+3];
	mul.lo.s16 	%rs3292, %rs3288, %rs3284;
	mul.lo.s16 	%rs3293, %rs3289, %rs3285;
	mul.lo.s16 	%rs3294, %rs3290, %rs3286;
	mul.lo.s16 	%rs3295, %rs3291, %rs3287;
	xor.b16  	%rs3296, %rs3292, %rs4029;
	xor.b16  	%rs3297, %rs3296, %rs3293;
	xor.b16  	%rs3298, %rs3297, %rs3294;
	xor.b16  	%rs4029, %rs3298, %rs3295;
	add.s64 	%rd5520, %rd5521, 4;
	@%p2067 bra 	$L__BB1_2347;
	setp.eq.s64 	%p2068, %rd59, 2;
	ld.local.u8 	%rs3299, [%rd1230+164];
	ld.local.u8 	%rs3300, [%rd1230+165];
	ld.local.u8 	%rs3301, [%rd1230+166];
	ld.local.u8 	%rs3302, [%rd1230+167];
	ld.const.u8 	%rs3303, [%rd1231+4];
	ld.const.u8 	%rs3304, [%rd1231+5];
	ld.const.u8 	%rs3305, [%rd1231+6];
	ld.const.u8 	%rs3306, [%rd1231+7];
	mul.lo.s16 	%rs3307, %rs3303, %rs3299;
	mul.lo.s16 	%rs3308, %rs3304, %rs3300;
	mul.lo.s16 	%rs3309, %rs3305, %rs3301;
	mul.lo.s16 	%rs3310, %rs3306, %rs3302;
	xor.b16  	%rs3311, %rs3307, %rs3308;
	xor.b16  	%rs3312, %rs3311, %rs3309;
	xor.b16  	%rs3313, %rs3312, %rs3310;
	xor.b16  	%rs4029, %rs3313, %rs4029;
	add.s64 	%rd5520, %rd5521, 8;
	@%p2068 bra 	$L__BB1_2347;
	ld.local.u8 	%rs3314, [%rd1230+168];
	ld.local.u8 	%rs3315, [%rd1230+169];
	ld.local.u8 	%rs3316, [%rd1230+170];
	ld.local.u8 	%rs3317, [%rd1230+171];
	ld.const.u8 	%rs3318, [%rd1231+8];
	ld.const.u8 	%rs3319, [%rd1231+9];
	ld.const.u8 	%rs3320, [%rd1231+10];
	ld.const.u8 	%rs3321, [%rd1231+11];
	mul.lo.s16 	%rs3322, %rs3318, %rs3314;
	mul.lo.s16 	%rs3323, %rs3319, %rs3315;
	mul.lo.s16 	%rs3324, %rs3320, %rs3316;
	mul.lo.s16 	%rs3325, %rs3321, %rs3317;
	xor.b16  	%rs3326, %rs3322, %rs3323;
	xor.b16  	%rs3327, %rs3326, %rs3324;
	xor.b16  	%rs3328, %rs3327, %rs3325;
	xor.b16  	%rs4029, %rs3328, %rs4029;
	add.s64 	%rd5520, %rd5521, 12;
$L__BB1_2347:
	setp.ge.u64 	%p2069, %rd5520, %rd42;
	@%p2069 bra 	$L__BB1_2361;
	mul.lo.s64 	%rd1236, %rd5517, %rd42;
	sub.s64 	%rd1237, %rd42, %rd5520;
	and.b64  	%rd1238, %rd1237, 15;
	sub.s64 	%rd4427, %rd5520, %rd42;
	setp.gt.u64 	%p2070, %rd4427, -16;
	@%p2070 bra 	$L__BB1_2351;
	and.b64  	%rd1239, %rd1237, -16;
	mov.b64 	%rd5524, 0;
$L__BB1_2350:
	.pragma "nounroll";
	add.s64 	%rd4429, %rd39, %rd5520;
	ld.local.u8 	%rs3330, [%rd4429+160];
	add.s64 	%rd4430, %rd5520, %rd1236;
	mov.u64 	%rd4431, d_H_const;
	add.s64 	%rd4432, %rd4431, %rd4430;
	ld.const.u8 	%rs3331, [%rd4432];
	mul.lo.s16 	%rs3332, %rs3331, %rs3330;
	xor.b16  	%rs3333, %rs3332, %rs4029;
	ld.local.u8 	%rs3334, [%rd4429+161];
	ld.const.u8 	%rs3335, [%rd4432+1];
	mul.lo.s16 	%rs3336, %rs3335, %rs3334;
	xor.b16  	%rs3337, %rs3336, %rs3333;
	ld.local.u8 	%rs3338, [%rd4429+162];
	ld.const.u8 	%rs3339, [%rd4432+2];
	mul.lo.s16 	%rs3340, %rs3339, %rs3338;
	xor.b16  	%rs3341, %rs3340, %rs3337;
	ld.local.u8 	%rs3342, [%rd4429+163];
	ld.const.u8 	%rs3343, [%rd4432+3];
	mul.lo.s16 	%rs3344, %rs3343, %rs3342;
	xor.b16  	%rs3345, %rs3344, %rs3341;
	ld.local.u8 	%rs3346, [%rd4429+164];
	ld.const.u8 	%rs3347, [%rd4432+4];
	mul.lo.s16 	%rs3348, %rs3347, %rs3346;
	xor.b16  	%rs3349, %rs3348, %rs3345;
	ld.local.u8 	%rs3350, [%rd4429+165];
	ld.const.u8 	%rs3351, [%rd4432+5];
	mul.lo.s16 	%rs3352, %rs3351, %rs3350;
	xor.b16  	%rs3353, %rs3352, %rs3349;
	ld.local.u8 	%rs3354, [%rd4429+166];
	ld.const.u8 	%rs3355, [%rd4432+6];
	mul.lo.s16 	%rs3356, %rs3355, %rs3354;
	xor.b16  	%rs3357, %rs3356, %rs3353;
	ld.local.u8 	%rs3358, [%rd4429+167];
	ld.const.u8 	%rs3359, [%rd4432+7];
	mul.lo.s16 	%rs3360, %rs3359, %rs3358;
	xor.b16  	%rs3361, %rs3360, %rs3357;
	ld.local.u8 	%rs3362, [%rd4429+168];
	ld.const.u8 	%rs3363, [%rd4432+8];
	mul.lo.s16 	%rs3364, %rs3363, %rs3362;
	xor.b16  	%rs3365, %rs3364, %rs3361;
	ld.local.u8 	%rs3366, [%rd4429+169];
	ld.const.u8 	%rs3367, [%rd4432+9];
	mul.lo.s16 	%rs3368, %rs3367, %rs3366;
	xor.b16  	%rs3369, %rs3368, %rs3365;
	ld.local.u8 	%rs3370, [%rd4429+170];
	ld.const.u8 	%rs3371, [%rd4432+10];
	mul.lo.s16 	%rs3372, %rs3371, %rs3370;
	xor.b16  	%rs3373, %rs3372, %rs3369;
	ld.local.u8 	%rs3374, [%rd4429+171];
	ld.const.u8 	%rs3375, [%rd4432+11];
	mul.lo.s16 	%rs3376, %rs3375, %rs3374;
	xor.b16  	%rs3377, %rs3376, %rs3373;
	ld.local.u8 	%rs3378, [%rd4429+172];
	ld.const.u8 	%rs3379, [%rd4432+12];
	mul.lo.s16 	%rs3380, %rs3379, %rs3378;
	xor.b16  	%rs3381, %rs3380, %rs3377;
	ld.local.u8 	%rs3382, [%rd4429+173];
	ld.const.u8 	%rs3383, [%rd4432+13];
	mul.lo.s16 	%rs3384, %rs3383, %rs3382;
	xor.b16  	%rs3385, %rs3384, %rs3381;
	ld.local.u8 	%rs3386, [%rd4429+174];
	ld.const.u8 	%rs3387, [%rd4432+14];
	mul.lo.s16 	%rs3388, %rs3387, %rs3386;
	xor.b16  	%rs3389, %rs3388, %rs3385;
	ld.local.u8 	%rs3390, [%rd4429+175];
	ld.const.u8 	%rs3391, [%rd4432+15];
	mul.lo.s16 	%rs3392, %rs3391, %rs3390;
	xor.b16  	%rs4029, %rs3392, %rs3389;
	add.s64 	%rd5520, %rd5520, 16;
	add.s64 	%rd5524, %rd5524, 16;
	setp.ne.s64 	%p2071, %rd5524, %rd1239;
	@%p2071 bra 	$L__BB1_2350;
$L__BB1_2351:
	setp.eq.s64 	%p2072, %rd1238, 0;
	@%p2072 bra 	$L__BB1_2361;
	and.b64  	%rd1249, %rd1237, 7;
	setp.lt.u64 	%p2073, %rd1238, 8;
	@%p2073 bra 	$L__BB1_2354;
	add.s64 	%rd4433, %rd39, %rd5520;
	ld.local.u8 	%rs3394, [%rd4433+160];
	add.s64 	%rd4434, %rd5520, %rd1236;
	mov.u64 	%rd4435, d_H_const;
	add.s64 	%rd4436, %rd4435, %rd4434;
	ld.const.u8 	%rs3395, [%rd4436];
	mul.lo.s16 	%rs3396, %rs3395, %rs3394;
	ld.local.u8 	%rs3397, [%rd4433+161];
	ld.const.u8 	%rs3398, [%rd4436+1];
	mul.lo.s16 	%rs3399, %rs3398, %rs3397;
	xor.b16  	%rs3400, %rs3396, %rs3399;
	ld.local.u8 	%rs3401, [%rd4433+162];
	ld.const.u8 	%rs3402, [%rd4436+2];
	mul.lo.s16 	%rs3403, %rs3402, %rs3401;
	xor.b16  	%rs3404, %rs3400, %rs3403;
	ld.local.u8 	%rs3405, [%rd4433+163];
	ld.const.u8 	%rs3406, [%rd4436+3];
	mul.lo.s16 	%rs3407, %rs3406, %rs3405;
	xor.b16  	%rs3408, %rs3404, %rs3407;
	ld.local.u8 	%rs3409, [%rd4433+164];
	ld.const.u8 	%rs3410, [%rd4436+4];
	mul.lo.s16 	%rs3411, %rs3410, %rs3409;
	xor.b16  	%rs3412, %rs3408, %rs3411;
	ld.local.u8 	%rs3413, [%rd4433+165];
	ld.const.u8 	%rs3414, [%rd4436+5];
	mul.lo.s16 	%rs3415, %rs3414, %rs3413;
	xor.b16  	%rs3416, %rs3412, %rs3415;
	ld.local.u8 	%rs3417, [%rd4433+166];
	ld.const.u8 	%rs3418, [%rd4436+6];
	mul.lo.s16 	%rs3419, %rs3418, %rs3417;
	xor.b16  	%rs3420, %rs3416, %rs3419;
	ld.local.u8 	%rs3421, [%rd4433+167];
	ld.const.u8 	%rs3422, [%rd4436+7];
	mul.lo.s16 	%rs3423, %rs3422, %rs3421;
	xor.b16  	%rs3424, %rs3420, %rs3423;
	xor.b16  	%rs4029, %rs3424, %rs4029;
	add.s64 	%rd5520, %rd5520, 8;
$L__BB1_2354:
	setp.eq.s64 	%p2074, %rd1249, 0;
	@%p2074 bra 	$L__BB1_2361;
	and.b64  	%rd1252, %rd1237, 3;
	setp.lt.u64 	%p2075, %rd1249, 4;
	@%p2075 bra 	$L__BB1_2357;
	add.s64 	%rd4437, %rd39, %rd5520;
	ld.local.u8 	%rs3426, [%rd4437+160];
	add.s64 	%rd4438, %rd5520, %rd1236;
	mov.u64 	%rd4439, d_H_const;
	add.s64 	%rd4440, %rd4439, %rd4438;
	ld.const.u8 	%rs3427, [%rd4440];
	mul.lo.s16 	%rs3428, %rs3427, %rs3426;
	ld.local.u8 	%rs3429, [%rd4437+161];
	ld.const.u8 	%rs3430, [%rd4440+1];
	mul.lo.s16 	%rs3431, %rs3430, %rs3429;
	xor.b16  	%rs3432, %rs3428, %rs3431;
	ld.local.u8 	%rs3433, [%rd4437+162];
	ld.const.u8 	%rs3434, [%rd4440+2];
	mul.lo.s16 	%rs3435, %rs3434, %rs3433;
	xor.b16  	%rs3436, %rs3432, %rs3435;
	ld.local.u8 	%rs3437, [%rd4437+163];
	ld.const.u8 	%rs3438, [%rd4440+3];
	mul.lo.s16 	%rs3439, %rs3438, %rs3437;
	xor.b16  	%rs3440, %rs3436, %rs3439;
	xor.b16  	%rs4029, %rs3440, %rs4029;
	add.s64 	%rd5520, %rd5520, 4;
$L__BB1_2357:
	setp.eq.s64 	%p2076, %rd1252, 0;
	@%p2076 bra 	$L__BB1_2361;
	add.s64 	%rd1255, %rd39, %rd5520;
	ld.local.u8 	%rs3441, [%rd1255+160];
	add.s64 	%rd4441, %rd5520, %rd1236;
	mov.u64 	%rd4442, d_H_const;
	add.s64 	%rd1256, %rd4442, %rd4441;
	ld.const.u8 	%rs3442, [%rd1256];
	mul.lo.s16 	%rs3443, %rs3442, %rs3441;
	xor.b16  	%rs4029, %rs3443, %rs4029;
	setp.eq.s64 	%p2077, %rd1252, 1;
	@%p2077 bra 	$L__BB1_2361;
	ld.local.u8 	%rs3444, [%rd1255+161];
	ld.const.u8 	%rs3445, [%rd1256+1];
	mul.lo.s16 	%rs3446, %rs3445, %rs3444;
	xor.b16  	%rs4029, %rs3446, %rs4029;
	setp.eq.s64 	%p2078, %rd1252, 2;
	@%p2078 bra 	$L__BB1_2361;
	ld.local.u8 	%rs3447, [%rd1255+162];
	ld.const.u8 	%rs3448, [%rd1256+2];
	mul.lo.s16 	%rs3449, %rs3448, %rs3447;
	xor.b16  	%rs4029, %rs3449, %rs4029;
$L__BB1_2361:
	and.b16  	%rs3450, %rs4029, 255;
	setp.eq.s16 	%p2079, %rs3450, 1;
	@%p2079 bra 	$L__BB1_2420;
	bra.uni 	$L__BB1_2338;
$L__BB1_2362:
	setp.eq.s32 	%p2081, %r1846, 0;
	shl.b64 	%rd4443, %rd5535, 5;
	add.s64 	%rd1257, %rd5, %rd4443;
	st.local.f64 	[%rd1257], %fd1127;
	mov.f64 	%fd7941, %fd7884;
	@%p2081 bra 	$L__BB1_2390;
	mov.b64 	%rd5528, 0;
	mov.f64 	%fd7941, %fd7884;
$L__BB1_2364:
	add.s64 	%rd1259, %rd39, %rd5528;
	ld.local.u8 	%rs3451, [%rd1259+144];
	setp.ne.s16 	%p2082, %rs3451, 1;
	@%p2082 bra 	$L__BB1_2389;
	mad.lo.s64 	%rd4445, %rd5528, 7, %rd1259;
	ld.local.f64 	%fd1172, [%rd4445+176];
	setp.gt.f64 	%p2083, %fd1172, 0d4049000000000000;
	mov.f64 	%fd7936, %fd1172;
	@%p2083 bra 	$L__BB1_2377;
	setp.lt.f64 	%p2084, %fd1172, 0dC049000000000000;
	mov.f64 	%fd7936, 0d0000000000000000;
	@%p2084 bra 	$L__BB1_2377;
	fma.rn.f64 	%fd6286, %fd1172, 0d3FF71547652B82FE, 0d4338000000000000;
	{
	.reg .b32 %temp; 
	mov.b64 	{%r1405, %temp}, %fd6286;
	}
	mov.f64 	%fd6287, 0dC338000000000000;
	add.rn.f64 	%fd6288, %fd6286, %fd6287;
	fma.rn.f64 	%fd6289, %fd6288, 0dBFE62E42FEFA39EF, %fd1172;
	fma.rn.f64 	%fd6290, %fd6288, 0dBC7ABC9E3B39803F, %fd6289;
	fma.rn.f64 	%fd6291, %fd6290, 0d3E5ADE1569CE2BDF, 0d3E928AF3FCA213EA;
	fma.rn.f64 	%fd6292, %fd6291, %fd6290, 0d3EC71DEE62401315;
	fma.rn.f64 	%fd6293, %fd6292, %fd6290, 0d3EFA01997C89EB71;
	fma.rn.f64 	%fd6294, %fd6293, %fd6290, 0d3F2A01A014761F65;
	fma.rn.f64 	%fd6295, %fd6294, %fd6290, 0d3F56C16C1852B7AF;
	fma.rn.f64 	%fd6296, %fd6295, %fd6290, 0d3F81111111122322;
	fma.rn.f64 	%fd6297, %fd6296, %fd6290, 0d3FA55555555502A1;
	fma.rn.f64 	%fd6298, %fd6297, %fd6290, 0d3FC5555555555511;
	fma.rn.f64 	%fd6299, %fd6298, %fd6290, 0d3FE000000000000B;
	fma.rn.f64 	%fd6300, %fd6299, %fd6290, 0d3FF0000000000000;
	fma.rn.f64 	%fd6301, %fd6300, %fd6290, 0d3FF0000000000000;
	{
	.reg .b32 %temp; 
	mov.b64 	{%r1406, %temp}, %fd6301;
	}
	{
	.reg .b32 %temp; 
	mov.b64 	{%temp, %r1407}, %fd6301;
	}
	shl.b32 	%r5853, %r1405, 20;
	add.s32 	%r5854, %r5853, %r1407;
	mov.b64 	%fd7933, {%r1406, %r5854};
	{
	.reg .b32 %temp; 
	mov.b64 	{%temp, %r5855}, %fd1172;
	}
	mov.b32 	%f204, %r5855;
	abs.f32 	%f90, %f204;
	setp.lt.f32 	%p2085, %f90, 0f4086232B;
	@%p2085 bra 	$L__BB1_2370;
	setp.lt.f64 	%p2086, %fd1172, 0d0000000000000000;
	add.f64 	%fd6302, %fd1172, 0d7FF0000000000000;
	selp.f64 	%fd7933, 0d0000000000000000, %fd6302, %p2086;
	setp.geu.f32 	%p2087, %f90, 0f40874800;
	@%p2087 bra 	$L__BB1_2370;
	shr.u32 	%r5856, %r1405, 31;
	add.s32 	%r5857, %r1405, %r5856;
	shr.s32 	%r5858, %r5857, 1;
	shl.b32 	%r5859, %r5858, 20;
	add.s32 	%r5860, %r1407, %r5859;
	mov.b64 	%fd6303, {%r1406, %r5860};
	sub.s32 	%r5861, %r1405, %r5858;
	shl.b32 	%r5862, %r5861, 20;
	add.s32 	%r5863, %r5862, 1072693248;
	mov.b32 	%r5864, 0;
	mov.b64 	%fd6304, {%r5864, %r5863};
	mul.f64 	%fd7933, %fd6304, %fd6303;
$L__BB1_2370:
	add.f64 	%fd7934, %fd7933, 0d3FF0000000000000;
	{
	.reg .b32 %temp; 
	mov.b64 	{%temp, %r7509}, %fd7934;
	}
	{
	.reg .b32 %temp; 
	mov.b64 	{%r7510, %temp}, %fd7934;
	}
	setp.gt.s32 	%p2088, %r7509, 1048575;
	mov.b32 	%r7511, -1023;
	@%p2088 bra 	$L__BB1_2372;
	mul.f64 	%fd7934, %fd7934, 0d4350000000000000;
	{
	.reg .b32 %temp; 
	mov.b64 	{%temp, %r7509}, %fd7934;
	}
	{
	.reg .b32 %temp; 
	mov.b64 	{%r7510, %temp}, %fd7934;
	}
	mov.b32 	%r7511, -1077;
$L__BB1_2372:
	add.s32 	%r5867, %r7509, -1;
	setp.gt.u32 	%p2089, %r5867, 2146435070;
	@%p2089 bra 	$L__BB1_2376;
	shr.u32 	%r5870, %r7509, 20;
	add.s32 	%r7512, %r7511, %r5870;
	and.b32  	%r5871, %r7509, 1048575;
	or.b32  	%r5872, %r5871, 1072693248;
	mov.b64 	%fd7935, {%r7510, %r5872};
	setp.lt.u32 	%p2091, %r5872, 1073127583;
	@%p2091 bra 	$L__BB1_2375;
	{
	.reg .b32 %temp; 
	mov.b64 	{%r5873, %temp}, %fd7935;
	}
	{
	.reg .b32 %temp; 
	mov.b64 	{%temp, %r5874}, %fd7935;
	}
	add.s32 	%r5875, %r5874, -1048576;
	mov.b64 	%fd7935, {%r5873, %r5875};
	add.s32 	%r7512, %r7512, 1;
$L__BB1_2375:
	add.f64 	%fd6306, %fd7935, 0dBFF0000000000000;
	add.f64 	%fd6307, %fd7935, 0d3FF0000000000000;
	rcp.approx.ftz.f64 	%fd6308, %fd6307;
	neg.f64 	%fd6309, %fd6307;
	fma.rn.f64 	%fd6310, %fd6309, %fd6308, 0d3FF0000000000000;
	fma.rn.f64 	%fd6311, %fd6310, %fd6310, %fd6310;
	fma.rn.f64 	%fd6312, %fd6311, %fd6308, %fd6308;
	mul.f64 	%fd6313, %fd6306, %fd6312;
	fma.rn.f64 	%fd6314, %fd6306, %fd6312, %fd6313;
	mul.f64 	%fd6315, %fd6314, %fd6314;
	fma.rn.f64 	%fd6316, %fd6315, 0d3EB1380B3AE80F1E, 0d3ED0EE258B7A8B04;
	fma.rn.f64 	%fd6317, %fd6316, %fd6315, 0d3EF3B2669F02676F;
	fma.rn.f64 	%fd6318, %fd6317, %fd6315, 0d3F1745CBA9AB0956;
	fma.rn.f64 	%fd6319, %fd6318, %fd6315, 0d3F3C71C72D1B5154;
	fma.rn.f64 	%fd6320, %fd6319, %fd6315, 0d3F624924923BE72D;
	fma.rn.f64 	%fd6321, %fd6320, %fd6315, 0d3F8999999999A3C4;
	fma.rn.f64 	%fd6322, %fd6321, %fd6315, 0d3FB5555555555554;
	sub.f64 	%fd6323, %fd6306, %fd6314;
	add.f64 	%fd6324, %fd6323, %fd6323;
	neg.f64 	%fd6325, %fd6314;
	fma.rn.f64 	%fd6326, %fd6325, %fd6306, %fd6324;
	mul.f64 	%fd6327, %fd6312, %fd6326;
	mul.f64 	%fd6328, %fd6315, %fd6322;
	fma.rn.f64 	%fd6329, %fd6328, %fd6314, %fd6327;
	xor.b32  	%r5876, %r7512, -2147483648;
	mov.b32 	%r5877, 1127219200;
	mov.b64 	%fd6330, {%r5876, %r5877};
	sub.f64 	%fd6331, %fd6330, %fd1;
	fma.rn.f64 	%fd6332, %fd6331, 0d3FE62E42FEFA39EF, %fd6314;
	fma.rn.f64 	%fd6333, %fd6331, 0dBFE62E42FEFA39EF, %fd6332;
	sub.f64 	%fd6334, %fd6333, %fd6314;
	sub.f64 	%fd6335, %fd6329, %fd6334;
	fma.rn.f64 	%fd6336, %fd6331, 0d3C7ABC9E3B39803F, %fd6335;
	add.f64 	%fd7936, %fd6332, %fd6336;
	bra.uni 	$L__BB1_2377;
$L__BB1_2376:
	fma.rn.f64 	%fd6305, %fd7934, 0d7FF0000000000000, 0d7FF0000000000000;
	{
	.reg .b32 %temp; 
	mov.b64 	{%temp, %r5868}, %fd7934;
	}
	and.b32  	%r5869, %r5868, 2147483647;
	setp.eq.s32 	%p2090, %r5869, 0;
	selp.f64 	%fd7936, 0dFFF0000000000000, %fd6305, %p2090;
$L__BB1_2377:
	setp.gt.f64 	%p2092, %fd1172, 0d4049000000000000;
	neg.f64 	%fd1186, %fd1172;
	setp.lt.f64 	%p2093, %fd1172, 0dC049000000000000;
	or.pred  	%p2094, %p2093, %p2092;
	selp.f64 	%fd7940, %fd1186, 0d0000000000000000, %p2093;
	@%p2094 bra 	$L__BB1_2388;
	fma.rn.f64 	%fd6337, %fd1186, 0d3FF71547652B82FE, 0d4338000000000000;
	{
	.reg .b32 %temp; 
	mov.b64 	{%r1418, %temp}, %fd6337;
	}
	mov.f64 	%fd6338, 0dC338000000000000;
	add.rn.f64 	%fd6339, %fd6337, %fd6338;
	fma.rn.f64 	%fd6340, %fd6339, 0dBFE62E42FEFA39EF, %fd1186;
	fma.rn.f64 	%fd6341, %fd6339, 0dBC7ABC9E3B39803F, %fd6340;
	fma.rn.f64 	%fd6342, %fd6341, 0d3E5ADE1569CE2BDF, 0d3E928AF3FCA213EA;
	fma.rn.f64 	%fd6343, %fd6342, %fd6341, 0d3EC71DEE62401315;
	fma.rn.f64 	%fd6344, %fd6343, %fd6341, 0d3EFA01997C89EB71;
	fma.rn.f64 	%fd6345, %fd6344, %fd6341, 0d3F2A01A014761F65;
	fma.rn.f64 	%fd6346, %fd6345, %fd6341, 0d3F56C16C1852B7AF;
	fma.rn.f64 	%fd6347, %fd6346, %fd6341, 0d3F81111111122322;
	fma.rn.f64 	%fd6348, %fd6347, %fd6341, 0d3FA55555555502A1;
	fma.rn.f64 	%fd6349, %fd6348, %fd6341, 0d3FC5555555555511;
	fma.rn.f64 	%fd6350, %fd6349, %fd6341, 0d3FE000000000000B;
	fma.rn.f64 	%fd6351, %fd6350, %fd6341, 0d3FF0000000000000;
	fma.rn.f64 	%fd6352, %fd6351, %fd6341, 0d3FF0000000000000;
	{
	.reg .b32 %temp; 
	mov.b64 	{%r1419, %temp}, %fd6352;
	}
	{
	.reg .b32 %temp; 
	mov.b64 	{%temp, %r1420}, %fd6352;
	}
	shl.b32 	%r5878, %r1418, 20;
	add.s32 	%r5879, %r5878, %r1420;
	mov.b64 	%fd7937, {%r1419, %r5879};
	{
	.reg .b32 %temp; 
	mov.b64 	{%temp, %r5880}, %fd1186;
	}
	mov.b32 	%f205, %r5880;
	abs.f32 	%f91, %f205;
	setp.lt.f32 	%p2095, %f91, 0f4086232B;
	@%p2095 bra 	$L__BB1_2381;
	setp.gt.f64 	%p2096, %fd1172, 0d0000000000000000;
	mov.f64 	%fd6353, 0d7FF0000000000000;
	sub.f64 	%fd6354, %fd6353, %fd1172;
	selp.f64 	%fd7937, 0d0000000000000000, %fd6354, %p2096;
	setp.geu.f32 	%p2097, %f91, 0f40874800;
	@%p2097 bra 	$L__BB1_2381;
	shr.u32 	%r5881, %r1418, 31;
	add.s32 	%r5882, %r1418, %r5881;
	shr.s32 	%r5883, %r5882, 1;
	shl.b32 	%r5884, %r5883, 20;
	add.s32 	%r5885, %r1420, %r5884;
	mov.b64 	%fd6355, {%r1419, %r5885};
	sub.s32 	%r5886, %r1418, %r5883;
	shl.b32 	%r5887, %r5886, 20;
	add.s32 	%r5888, %r5887, 1072693248;
	mov.b32 	%r5889, 0;
	mov.b64 	%fd6356, {%r5889, %r5888};
	mul.f64 	%fd7937, %fd6356, %fd6355;
$L__BB1_2381:
	add.f64 	%fd7938, %fd7937, 0d3FF0000000000000;
	{
	.reg .b32 %temp; 
	mov.b64 	{%temp, %r7513}, %fd7938;
	}
	{
	.reg .b32 %temp; 
	mov.b64 	{%r7514, %temp}, %fd7938;
	}
	setp.gt.s32 	%p2098, %r7513, 1048575;
	mov.b32 	%r7515, -1023;
	@%p2098 bra 	$L__BB1_2383;
	mul.f64 	%fd7938, %fd7938, 0d4350000000000000;
	{
	.reg .b32 %temp; 
	mov.b64 	{%temp, %r7513}, %fd7938;
	}
	{
	.reg .b32 %temp; 
	mov.b64 	{%r7514, %temp}, %fd7938;
	}
	mov.b32 	%r7515, -1077;
$L__BB1_2383:
	add.s32 	%r5892, %r7513, -1;
	setp.gt.u32 	%p2099, %r5892, 2146435070;
	@%p2099 bra 	$L__BB1_2387;
	shr.u32 	%r5895, %r7513, 20;
	add.s32 	%r7516, %r7515, %r5895;
	and.b32  	%r5896, %r7513, 1048575;
	or.b32  	%r5897, %r5896, 1072693248;
	mov.b64 	%fd7939, {%r7514, %r5897};
	setp.lt.u32 	%p2101, %r5897, 1073127583;
	@%p2101 bra 	$L__BB1_2386;
	{
	.reg .b32 %temp; 
	mov.b64 	{%r5898, %temp}, %fd7939;
	}
	{
	.reg .b32 %temp; 
	mov.b64 	{%temp, %r5899}, %fd7939;
	}
	add.s32 	%r5900, %r5899, -1048576;
	mov.b64 	%fd7939, {%r5898, %r5900};
	add.s32 	%r7516, %r7516, 1;
$L__BB1_2386:
	add.f64 	%fd6358, %fd7939, 0dBFF0000000000000;
	add.f64 	%fd6359, %fd7939, 0d3FF0000000000000;
	rcp.approx.ftz.f64 	%fd6360, %fd6359;
	neg.f64 	%fd6361, %fd6359;
	fma.rn.f64 	%fd6362, %fd6361, %fd6360, 0d3FF0000000000000;
	fma.rn.f64 	%fd6363, %fd6362, %fd6362, %fd6362;
	fma.rn.f64 	%fd6364, %fd6363, %fd6360, %fd6360;
	mul.f64 	%fd6365, %fd6358, %fd6364;
	fma.rn.f64 	%fd6366, %fd6358, %fd6364, %fd6365;
	mul.f64 	%fd6367, %fd6366, %fd6366;
	fma.rn.f64 	%fd6368, %fd6367, 0d3EB1380B3AE80F1E, 0d3ED0EE258B7A8B04;
	fma.rn.f64 	%fd6369, %fd6368, %fd6367, 0d3EF3B2669F02676F;
	fma.rn.f64 	%fd6370, %fd6369, %fd6367, 0d3F1745CBA9AB0956;
	fma.rn.f64 	%fd6371, %fd6370, %fd6367, 0d3F3C71C72D1B5154;
	fma.rn.f64 	%fd6372, %fd6371, %fd6367, 0d3F624924923BE72D;
	fma.rn.f64 	%fd6373, %fd6372, %fd6367, 0d3F8999999999A3C4;
	fma.rn.f64 	%fd6374, %fd6373, %fd6367, 0d3FB5555555555554;
	sub.f64 	%fd6375, %fd6358, %fd6366;
	add.f64 	%fd6376, %fd6375, %fd6375;
	neg.f64 	%fd6377, %fd6366;
	fma.rn.f64 	%fd6378, %fd6377, %fd6358, %fd6376;
	mul.f64 	%fd6379, %fd6364, %fd6378;
	mul.f64 	%fd6380, %fd6367, %fd6374;
	fma.rn.f64 	%fd6381, %fd6380, %fd6366, %fd6379;
	xor.b32  	%r5901, %r7516, -2147483648;
	mov.b32 	%r5902, 1127219200;
	mov.b64 	%fd6382, {%r5901, %r5902};
	sub.f64 	%fd6383, %fd6382, %fd1;
	fma.rn.f64 	%fd6384, %fd6383, 0d3FE62E42FEFA39EF, %fd6366;
	fma.rn.f64 	%fd6385, %fd6383, 0dBFE62E42FEFA39EF, %fd6384;
	sub.f64 	%fd6386, %fd6385, %fd6366;
	sub.f64 	%fd6387, %fd6381, %fd6386;
	fma.rn.f64 	%fd6388, %fd6383, 0d3C7ABC9E3B39803F, %fd6387;
	add.f64 	%fd7940, %fd6384, %fd6388;
	bra.uni 	$L__BB1_2388;
$L__BB1_2387:
	fma.rn.f64 	%fd6357, %fd7938, 0d7FF0000000000000, 0d7FF0000000000000;
	{
	.reg .b32 %temp; 
	mov.b64 	{%temp, %r5893}, %fd7938;
	}
	and.b32  	%r5894, %r5893, 2147483647;
	setp.eq.s32 	%p2100, %r5894, 0;
	selp.f64 	%fd7940, 0dFFF0000000000000, %fd6357, %p2100;
$L__BB1_2388:
	sub.f64 	%fd6389, %fd7936, %fd7940;
	add.f64 	%fd7941, %fd7941, %fd6389;
$L__BB1_2389:
	add.s64 	%rd5528, %rd5528, 1;
	setp.ne.s64 	%p2102, %rd5528, %rd42;
	@%p2102 bra 	$L__BB1_2364;
$L__BB1_2390:
	setp.eq.s32 	%p2103, %r1846, 0;
	st.local.f64 	[%rd1257+8], %fd7941;
	@%p2103 bra 	$L__BB1_2404;
	setp.lt.u64 	%p2104, %rd48, 15;
	mul.lo.s64 	%rd1261, %rd5535, %rd42;
	mov.b64 	%rd5531, 0;
	@%p2104 bra 	$L__BB1_2394;
	mov.b64 	%rd5529, 0;
$L__BB1_2393:
	.pragma "nounroll";
	add.s64 	%rd4448, %rd39, %rd5529;
	ld.local.v4.b32 	{%r5903, %r5904, %r5905, %r5906}, [%rd4448+160];
	bfe.u32 	%r5907, %r5906, 24, 8;
	cvt.u16.u32 	%rs3452, %r5907;
	bfe.u32 	%r5908, %r5906, 16, 8;
	cvt.u16.u32 	%rs3453, %r5908;
	bfe.u32 	%r5909, %r5906, 8, 8;
	cvt.u16.u32 	%rs3454, %r5909;
	bfe.u32 	%r5910, %r5906, 0, 8;
	cvt.u16.u32 	%rs3455, %r5910;
	bfe.u32 	%r5911, %r5905, 24, 8;
	cvt.u16.u32 	%rs3456, %r5911;
	bfe.u32 	%r5912, %r5905, 16, 8;
	cvt.u16.u32 	%rs3457, %r5912;
	bfe.u32 	%r5913, %r5905, 8, 8;
	cvt.u16.u32 	%rs3458, %r5913;
	bfe.u32 	%r5914, %r5905, 0, 8;
	cvt.u16.u32 	%rs3459, %r5914;
	bfe.u32 	%r5915, %r5904, 24, 8;
	cvt.u16.u32 	%rs3460, %r5915;
	bfe.u32 	%r5916, %r5904, 16, 8;
	cvt.u16.u32 	%rs3461, %r5916;
	bfe.u32 	%r5917, %r5904, 8, 8;
	cvt.u16.u32 	%rs3462, %r5917;
	bfe.u32 	%r5918, %r5904, 0, 8;
	cvt.u16.u32 	%rs3463, %r5918;
	bfe.u32 	%r5919, %r5903, 24, 8;
	cvt.u16.u32 	%rs3464, %r5919;
	bfe.u32 	%r5920, %r5903, 16, 8;
	cvt.u16.u32 	%rs3465, %r5920;
	bfe.u32 	%r5921, %r5903, 8, 8;
	cvt.u16.u32 	%rs3466, %r5921;
	bfe.u32 	%r5922, %r5903, 0, 8;
	cvt.u16.u32 	%rs3467, %r5922;
	and.b16  	%rs3468, %rs3467, 255;
	and.b16  	%rs3469, %rs3466, 255;
	and.b16  	%rs3470, %rs3465, 255;
	and.b16  	%rs3471, %rs3464, 255;
	and.b16  	%rs3472, %rs3463, 255;
	and.b16  	%rs3473, %rs3462, 255;
	and.b16  	%rs3474, %rs3461, 255;
	and.b16  	%rs3475, %rs3460, 255;
	and.b16  	%rs3476, %rs3459, 255;
	and.b16  	%rs3477, %rs3458, 255;
	and.b16  	%rs3478, %rs3457, 255;
	and.b16  	%rs3479, %rs3456, 255;
	and.b16  	%rs3480, %rs3455, 255;
	and.b16  	%rs3481, %rs3454, 255;
	and.b16  	%rs3482, %rs3453, 255;
	and.b16  	%rs3483, %rs3452, 255;
	cvt.rn.f64.u16 	%fd6390, %rs3468;
	add.s64 	%rd4449, %rd5529, %rd1261;
	shl.b64 	%rd4450, %rd4449, 3;
	add.s64 	%rd4451, %rd4, %rd4450;
	st.local.f64 	[%rd4451], %fd6390;
	cvt.rn.f64.u16 	%fd6391, %rs3469;
	st.local.f64 	[%rd4451+8], %fd6391;
	cvt.rn.f64.u16 	%fd6392, %rs3470;
	st.local.f64 	[%rd4451+16], %fd6392;
	cvt.rn.f64.u16 	%fd6393, %rs3471;
	st.local.f64 	[%rd4451+24], %fd6393;
	cvt.rn.f64.u16 	%fd6394, %rs3472;
	st.local.f64 	[%rd4451+32], %fd6394;
	cvt.rn.f64.u16 	%fd6395, %rs3473;
	st.local.f64 	[%rd4451+40], %fd6395;
	cvt.rn.f64.u16 	%fd6396, %rs3474;
	st.local.f64 	[%rd4451+48], %fd6396;
	cvt.rn.f64.u16 	%fd6397, %rs3475;
	st.local.f64 	[%rd4451+56], %fd6397;
	cvt.rn.f64.u16 	%fd6398, %rs3476;
	st.local.f64 	[%rd4451+64], %fd6398;
	cvt.rn.f64.u16 	%fd6399, %rs3477;
	st.local.f64 	[%rd4451+72], %fd6399;
	cvt.rn.f64.u16 	%fd6400, %rs3478;
	st.local.f64 	[%rd4451+80], %fd6400;
	cvt.rn.f64.u16 	%fd6401, %rs3479;
	st.local.f64 	[%rd4451+88], %fd6401;
	cvt.rn.f64.u16 	%fd6402, %rs3480;
	st.local.f64 	[%rd4451+96], %fd6402;
	cvt.rn.f64.u16 	%fd6403, %rs3481;
	st.local.f64 	[%rd4451+104], %fd6403;
	cvt.rn.f64.u16 	%fd6404, %rs3482;
	st.local.f64 	[%rd4451+112], %fd6404;
	cvt.rn.f64.u16 	%fd6405, %rs3483;
	st.local.f64 	[%rd4451+120], %fd6405;
	add.s64 	%rd5529, %rd5529, 16;
	setp.ne.s64 	%p2105, %rd5529, %rd54;
	mov.u64 	%rd5531, %rd54;
	@%p2105 bra 	$L__BB1_2393;
$L__BB1_2394:
	setp.eq.s32 	%p2106, %r25, 0;
	@%p2106 bra 	$L__BB1_2404;
	setp.lt.u64 	%p2107, %rd49, 7;
	@%p2107 bra 	$L__BB1_2397;
	add.s64 	%rd4452, %rd39, %rd5531;
	ld.local.u8 	%rs3484, [%rd4452+160];
	cvt.rn.f64.u16 	%fd6406, %rs3484;
	add.s64 	%rd4453, %rd5531, %rd1261;
	shl.b64 	%rd4454, %rd4453, 3;
	add.s64 	%rd4455, %rd4, %rd4454;
	st.local.f64 	[%rd4455], %fd6406;
	ld.local.u8 	%rs3485, [%rd4452+161];
	cvt.rn.f64.u16 	%fd6407, %rs3485;
	st.local.f64 	[%rd4455+8], %fd6407;
	ld.local.u8 	%rs3486, [%rd4452+162];
	cvt.rn.f64.u16 	%fd6408, %rs3486;
	st.local.f64 	[%rd4455+16], %fd6408;
	ld.local.u8 	%rs3487, [%rd4452+163];
	cvt.rn.f64.u16 	%fd6409, %rs3487;
	st.local.f64 	[%rd4455+24], %fd6409;
	ld.local.u8 	%rs3488, [%rd4452+164];
	cvt.rn.f64.u16 	%fd6410, %rs3488;
	st.local.f64 	[%rd4455+32], %fd6410;
	ld.local.u8 	%rs3489, [%rd4452+165];
	cvt.rn.f64.u16 	%fd6411, %rs3489;
	st.local.f64 	[%rd4455+40], %fd6411;
	ld.local.u8 	%rs3490, [%rd4452+166];
	cvt.rn.f64.u16 	%fd6412, %rs3490;
	st.local.f64 	[%rd4455+48], %fd6412;
	ld.local.u8 	%rs3491, [%rd4452+167];
	cvt.rn.f64.u16 	%fd6413, %rs3491;
	st.local.f64 	[%rd4455+56], %fd6413;
	add.s64 	%rd5531, %rd5531, 8;
$L__BB1_2397:
	setp.eq.s64 	%p2108, %rd55, 0;
	@%p2108 bra 	$L__BB1_2404;
	setp.lt.u64 	%p2109, %rd50, 3;
	@%p2109 bra 	$L__BB1_2400;
	add.s64 	%rd4456, %rd39, %rd5531;
	ld.local.u8 	%rs3492, [%rd4456+160];
	cvt.rn.f64.u16 	%fd6414, %rs3492;
	add.s64 	%rd4457, %rd5531, %rd1261;
	shl.b64 	%rd4458, %rd4457, 3;
	add.s64 	%rd4459, %rd4, %rd4458;
	st.local.f64 	[%rd4459], %fd6414;
	ld.local.u8 	%rs3493, [%rd4456+161];
	cvt.rn.f64.u16 	%fd6415, %rs3493;
	st.local.f64 	[%rd4459+8], %fd6415;
	ld.local.u8 	%rs3494, [%rd4456+162];
	cvt.rn.f64.u16 	%fd6416, %rs3494;
	st.local.f64 	[%rd4459+16], %fd6416;
	ld.local.u8 	%rs3495, [%rd4456+163];
	cvt.rn.f64.u16 	%fd6417, %rs3495;
	st.local.f64 	[%rd4459+24], %fd6417;
	add.s64 	%rd5531, %rd5531, 4;
$L__BB1_2400:
	setp.eq.s64 	%p2110, %rd56, 0;
	@%p2110 bra 	$L__BB1_2404;
	setp.eq.s64 	%p2111, %rd56, 1;
	add.s64 	%rd1269, %rd39, %rd5531;
	ld.local.u8 	%rs3496, [%rd1269+160];
	cvt.rn.f64.u16 	%fd6418, %rs3496;
	add.s64 	%rd4460, %rd5531, %rd1261;
	shl.b64 	%rd4461, %rd4460, 3;
	add.s64 	%rd1270, %rd4, %rd4461;
	st.local.f64 	[%rd1270], %fd6418;
	@%p2111 bra 	$L__BB1_2404;
	setp.eq.s64 	%p2112, %rd56, 2;
	ld.local.u8 	%rs3497, [%rd1269+161];
	cvt.rn.f64.u16 	%fd6419, %rs3497;
	st.local.f64 	[%rd1270+8], %fd6419;
	@%p2112 bra 	$L__BB1_2404;
	ld.local.u8 	%rs3498, [%rd1269+162];
	cvt.rn.f64.u16 	%fd6420, %rs3498;
	st.local.f64 	[%rd1270+16], %fd6420;
$L__BB1_2404:
	st.local.f64 	[%rd1257+16], %fd7998;
	setp.eq.s64 	%p2113, %rd5535, 0;
	mov.f64 	%fd7949, 0d0000000000000000;
	mov.b64 	%rd5534, 1;
	@%p2113 bra 	$L__BB1_2414;
	add.s64 	%rd4464, %rd5535, 1;
	and.b64  	%rd1271, %rd4464, -2;
	mov.f64 	%fd7949, 0d0000000000000000;
	mov.b64 	%rd5533, 0;
$L__BB1_2406:
	shl.b64 	%rd4465, %rd5533, 5;
	add.s64 	%rd1273, %rd5, %rd4465;
	ld.local.f64 	%fd1205, [%rd1273+8];
	neg.f64 	%fd6424, %fd1205;
	fma.rn.f64 	%fd6425, %fd1205, 0dBFF71547652B82FE, 0d4338000000000000;
	{
	.reg .b32 %temp; 
	mov.b64 	{%r1431, %temp}, %fd6425;
	}
	mov.f64 	%fd6426, 0dC338000000000000;
	add.rn.f64 	%fd6427, %fd6425, %fd6426;
	fma.rn.f64 	%fd6428, %fd6427, 0dBFE62E42FEFA39EF, %fd6424;
	fma.rn.f64 	%fd6429, %fd6427, 0dBC7ABC9E3B39803F, %fd6428;
	fma.rn.f64 	%fd6430, %fd6429, 0d3E5ADE1569CE2BDF, 0d3E928AF3FCA213EA;
	fma.rn.f64 	%fd6431, %fd6430, %fd6429, 0d3EC71DEE62401315;
	fma.rn.f64 	%fd6432, %fd6431, %fd6429, 0d3EFA01997C89EB71;
	fma.rn.f64 	%fd6433, %fd6432, %fd6429, 0d3F2A01A014761F65;
	fma.rn.f64 	%fd6434, %fd6433, %fd6429, 0d3F56C16C1852B7AF;
	fma.rn.f64 	%fd6435, %fd6434, %fd6429, 0d3F81111111122322;
	fma.rn.f64 	%fd6436, %fd6435, %fd6429, 0d3FA55555555502A1;
	fma.rn.f64 	%fd6437, %fd6436, %fd6429, 0d3FC5555555555511;
	fma.rn.f64 	%fd6438, %fd6437, %fd6429, 0d3FE000000000000B;
	fma.rn.f64 	%fd6439, %fd6438, %fd6429, 0d3FF0000000000000;
	fma.rn.f64 	%fd6440, %fd6439, %fd6429, 0d3FF0000000000000;
	{
	.reg .b32 %temp; 
	mov.b64 	{%r1432, %temp}, %fd6440;
	}
	{
	.reg .b32 %temp; 
	mov.b64 	{%temp, %r1433}, %fd6440;
	}
	shl.b32 	%r5923, %r1431, 20;
	add.s32 	%r5924, %r5923, %r1433;
	mov.b64 	%fd7944, {%r1432, %r5924};
	{
	.reg .b32 %temp; 
	mov.b64 	{%temp, %r5925}, %fd6424;
	}
	mov.b32 	%f206, %r5925;
	abs.f32 	%f92, %f206;
	setp.lt.f32 	%p2114, %f92, 0f4086232B;
	@%p2114 bra 	$L__BB1_2409;
	setp.gt.f64 	%p2115, %fd1205, 0d0000000000000000;
	mov.f64 	%fd6441, 0d7FF0000000000000;
	sub.f64 	%fd6442, %fd6441, %fd1205;
	selp.f64 	%fd7944, 0d0000000000000000, %fd6442, %p2115;
	setp.geu.f32 	%p2116, %f92, 0f40874800;
	@%p2116 bra 	$L__BB1_2409;
	shr.u32 	%r5926, %r1431, 31;
	add.s32 	%r5927, %r1431, %r5926;
	shr.s32 	%r5928, %r5927, 1;
	shl.b32 	%r5929, %r5928, 20;
	add.s32 	%r5930, %r1433, %r5929;
	mov.b64 	%fd6443, {%r1432, %r5930};
	sub.s32 	%r5931, %r1431, %r5928;
	shl.b32 	%r5932, %r5931, 20;
	add.s32 	%r5933, %r5932, 1072693248;
	mov.b32 	%r5934, 0;
	mov.b64 	%fd6444, {%r5934, %r5933};
	mul.f64 	%fd7944, %fd6444, %fd6443;
$L__BB1_2409:
	add.f64 	%fd1210, %fd7949, %fd7944;
	ld.local.f64 	%fd1211, [%rd1273+40];
	neg.f64 	%fd6445, %fd1211;
	fma.rn.f64 	%fd6446, %fd1211, 0dBFF71547652B82FE, 0d4338000000000000;
	{
	.reg .b32 %temp; 
	mov.b64 	{%r1434, %temp}, %fd6446;
	}
	mov.f64 	%fd6447, 0dC338000000000000;
	add.rn.f64 	%fd6448, %fd6446, %fd6447;
	fma.rn.f64 	%fd6449, %fd6448, 0dBFE62E42FEFA39EF, %fd6445;
	fma.rn.f64 	%fd6450, %fd6448, 0dBC7ABC9E3B39803F, %fd6449;
	fma.rn.f64 	%fd6451, %fd6450, 0d3E5ADE1569CE2BDF, 0d3E928AF3FCA213EA;
	fma.rn.f64 	%fd6452, %fd6451, %fd6450, 0d3EC71DEE62401315;
	fma.rn.f64 	%fd6453, %fd6452, %fd6450, 0d3EFA01997C89EB71;
	fma.rn.f64 	%fd6454, %fd6453, %fd6450, 0d3F2A01A014761F65;
	fma.rn.f64 	%fd6455, %fd6454, %fd6450, 0d3F56C16C1852B7AF;
	fma.rn.f64 	%fd6456, %fd6455, %fd6450, 0d3F81111111122322;
	fma.rn.f64 	%fd6457, %fd6456, %fd6450, 0d3FA55555555502A1;
	fma.rn.f64 	%fd6458, %fd6457, %fd6450, 0d3FC5555555555511;
	fma.rn.f64 	%fd6459, %fd6458, %fd6450, 0d3FE000000000000B;
	fma.rn.f64 	%fd6460, %fd6459, %fd6450, 0d3FF0000000000000;
	fma.rn.f64 	%fd6461, %fd6460, %fd6450, 0d3FF0000000000000;
	{
	.reg .b32 %temp; 
	mov.b64 	{%r1435, %temp}, %fd6461;
	}
	{
	.reg .b32 %temp; 
	mov.b64 	{%temp, %r1436}, %fd6461;
	}
	shl.b32 	%r5935, %r1434, 20;
	add.s32 	%r5936, %r5935, %r1436;
	mov.b64 	%fd7945, {%r1435, %r5936};
	{
	.reg .b32 %temp; 
	mov.b64 	{%temp, %r5937}, %fd6445;
	}
	mov.b32 	%f207, %r5937;
	abs.f32 	%f93, %f207;
	setp.lt.f32 	%p2117, %f93, 0f4086232B;
	@%p2117 bra 	$L__BB1_2412;
	setp.gt.f64 	%p2118, %fd1211, 0d0000000000000000;
	mov.f64 	%fd6462, 0d7FF0000000000000;
	sub.f64 	%fd6463, %fd6462, %fd1211;
	selp.f64 	%fd7945, 0d0000000000000000, %fd6463, %p2118;
	setp.geu.f32 	%p2119, %f93, 0f40874800;
	@%p2119 bra 	$L__BB1_2412;
	shr.u32 	%r5938, %r1434, 31;
	add.s32 	%r5939, %r1434, %r5938;
	shr.s32 	%r5940, %r5939, 1;
	shl.b32 	%r5941, %r5940, 20;
	add.s32 	%r5942, %r1436, %r5941;
	mov.b64 	%fd6464, {%r1435, %r5942};
	sub.s32 	%r5943, %r1434, %r5940;
	shl.b32 	%r5944, %r5943, 20;
	add.s32 	%r5945, %r5944, 1072693248;
	mov.b32 	%r5946, 0;
	mov.b64 	%fd6465, {%r5946, %r5945};
	mul.f64 	%fd7945, %fd6465, %fd6464;
$L__BB1_2412:
	add.f64 	%fd7949, %fd1210, %fd7945;
	add.s64 	%rd5533, %rd5533, 2;
	setp.ne.s64 	%p2120, %rd5533, %rd1271;
	@%p2120 bra 	$L__BB1_2406;
	shl.b64 	%rd4466, %rd1271, 2;
	or.b64  	%rd5534, %rd4466, 1;
$L__BB1_2414:
	and.b64  	%rd4467, %rd5535, 1;
	setp.eq.b64 	%p2121, %rd4467, 1;
	@%p2121 bra 	$L__BB1_2419;
	shl.b64 	%rd4468, %rd5534, 3;
	add.s64 	%rd4469, %rd5, %rd4468;
	ld.local.f64 	%fd1219, [%rd4469];
	neg.f64 	%fd6466, %fd1219;
	fma.rn.f64 	%fd6467, %fd1219, 0dBFF71547652B82FE, 0d4338000000000000;
	{
	.reg .b32 %temp; 
	mov.b64 	{%r1437, %temp}, %fd6467;
	}
	mov.f64 	%fd6468, 0dC338000000000000;
	add.rn.f64 	%fd6469, %fd6467, %fd6468;
	fma.rn.f64 	%fd6470, %fd6469, 0dBFE62E42FEFA39EF, %fd6466;
	fma.rn.f64 	%fd6471, %fd6469, 0dBC7ABC9E3B39803F, %fd6470;
	fma.rn.f64 	%fd6472, %fd6471, 0d3E5ADE1569CE2BDF, 0d3E928AF3FCA213EA;
	fma.rn.f64 	%fd6473, %fd6472, %fd6471, 0d3EC71DEE62401315;
	fma.rn.f64 	%fd6474, %fd6473, %fd6471, 0d3EFA01997C89EB71;
	fma.rn.f64 	%fd6475, %fd6474, %fd6471, 0d3F2A01A014761F65;
	fma.rn.f64 	%fd6476, %fd6475, %fd6471, 0d3F56C16C1852B7AF;
	fma.rn.f64 	%fd6477, %fd6476, %fd6471, 0d3F81111111122322;
	fma.rn.f64 	%fd6478, %fd6477, %fd6471, 0d3FA55555555502A1;
	fma.rn.f64 	%fd6479, %fd6478, %fd6471, 0d3FC5555555555511;
	fma.rn.f64 	%fd6480, %fd6479, %fd6471, 0d3FE000000000000B;
	fma.rn.f64 	%fd6481, %fd6480, %fd6471, 0d3FF0000000000000;
	fma.rn.f64 	%fd6482, %fd6481, %fd6471, 0d3FF0000000000000;
	{
	.reg .b32 %temp; 
	mov.b64 	{%r1438, %temp}, %fd6482;
	}
	{
	.reg .b32 %temp; 
	mov.b64 	{%temp, %r1439}, %fd6482;
	}
	shl.b32 	%r5947, %r1437, 20;
	add.s32 	%r5948, %r5947, %r1439;
	mov.b64 	%fd7948, {%r1438, %r5948};
	{
	.reg .b32 %temp; 
	mov.b64 	{%temp, %r5949}, %fd6466;
	}
	mov.b32 	%f208, %r5949;
	abs.f32 	%f94, %f208;
	setp.lt.f32 	%p2122, %f94, 0f4086232B;
	@%p2122 bra 	$L__BB1_2418;
	setp.gt.f64 	%p2123, %fd1219, 0d0000000000000000;
	mov.f64 	%fd6483, 0d7FF0000000000000;
	sub.f64 	%fd6484, %fd6483, %fd1219;
	selp.f64 	%fd7948, 0d0000000000000000, %fd6484, %p2123;
	setp.geu.f32 	%p2124, %f94, 0f40874800;
	@%p2124 bra 	$L__BB1_2418;
	shr.u32 	%r5950, %r1437, 31;
	add.s32 	%r5951, %r1437, %r5950;
	shr.s32 	%r5952, %r5951, 1;
	shl.b32 	%r5953, %r5952, 20;
	add.s32 	%r5954, %r1439, %r5953;
	mov.b64 	%fd6485, {%r1438, %r5954};
	sub.s32 	%r5955, %r1437, %r5952;
	shl.b32 	%r5956, %r5955, 20;
	add.s32 	%r5957, %r5956, 1072693248;
	mov.b32 	%r5958, 0;
	mov.b64 	%fd6486, {%r5958, %r5957};
	mul.f64 	%fd7948, %fd6486, %fd6485;
$L__BB1_2418:
	add.f64 	%fd7949, %fd7949, %fd7948;
$L__BB1_2419:
	setp.eq.s64 	%p2125, %rd44, 0;
	{ // callseq 14, 0
	.param .b64 param0;
	st.param.f64 	[param0], 0d4000000000000000;
	.param .b64 param1;
	st.param.f64 	[param1], %fd1516;
	.param .b64 retval0;
	call.uni (retval0), 
	__internal_accurate_pow, 
	(
	param0, 
	param1
	);
	ld.param.f64 	%fd6487, [retval0];
	} // callseq 14
	neg.f64 	%fd6489, %fd6487;
	selp.f64 	%fd6490, %fd6489, %fd6487, %p1;
	selp.f64 	%fd6491, 0dFFF8000000000000, %fd6490, %p2;
	selp.f64 	%fd6492, 0d3FF0000000000000, %fd6491, %p2125;
	mul.f64 	%fd7955, %fd7995, %fd6492;
	add.f64 	%fd6493, %fd7949, %fd7955;
	setp.gt.f64 	%p2126, %fd6493, 0d37A16C262777579C;
	div.rn.f64 	%fd6494, %fd7949, %fd6493;
	selp.f64 	%fd6495, %fd6494, 0d3FF0000000000000, %p2126;
	st.local.f64 	[%rd1257+24], %fd6495;
	add.s64 	%rd5535, %rd5535, 1;
	cvt.rn.f64.u64 	%fd7954, %rd5535;
	setp.gt.f64 	%p2127, %fd6495, %fd1492;
	setp.eq.s64 	%p2128, %rd5535, %rd41;
	or.pred  	%p2129, %p2127, %p2128;
	@%p2129 bra 	$L__BB1_2644;
$L__BB1_2420:
	add.s32 	%r5959, %r7500, -1;
	cvt.u64.u32 	%rd1279, %r5959;
	setp.eq.s32 	%p2130, %r5959, 0;
	@%p2130 bra 	$L__BB1_2428;
	add.s64 	%rd1280, %rd39, 304;
	cvt.u32.u64 	%r5960, %rd1279;
	setp.lt.u32 	%p2131, %r5960, 4;
	mov.b64 	%rd5537, 0;
	@%p2131 bra 	$L__BB1_2424;
	and.b64  	%rd5537, %rd1279, 2147483644;
	ld.local.u32 	%r7517, [%rd1280];
	mov.b64 	%rd5536, 0;
$L__BB1_2423:
	shl.b64 	%rd4473, %rd5536, 2;
	add.s64 	%rd4474, %rd1280, %rd4473;
	ld.local.u32 	%r5961, [%rd4474+4];
	sub.s32 	%r5962, %r5961, %r7517;
	ld.local.v2.u32 	{%r5963, %r5964}, [%rd4474+8];
	sub.s32 	%r5965, %r5963, %r5961;
	sub.s32 	%r5966, %r5964, %r5963;
	add.s64 	%rd5536, %rd5536, 4;
	ld.local.u32 	%r7517, [%rd4474+16];
	sub.s32 	%r5967, %r7517, %r5964;
	st.local.v4.u32 	[%rd4474+64], {%r5962, %r5965, %r5966, %r5967};
	setp.ne.s64 	%p2132, %rd5536, %rd5537;
	@%p2132 bra 	$L__BB1_2423;
$L__BB1_2424:
	cvt.u32.u64 	%r5968, %rd1279;
	and.b32  	%r1443, %r5968, 3;
	setp.eq.s32 	%p2133, %r1443, 0;
	@%p2133 bra 	$L__BB1_2428;
	shl.b64 	%rd4475, %rd5537, 2;
	add.s64 	%rd1285, %rd1280, %rd4475;
	ld.local.u32 	%r1444, [%rd1285+4];
	ld.local.u32 	%r5969, [%rd1285];
	sub.s32 	%r5970, %r1444, %r5969;
	st.local.u32 	[%rd1285+64], %r5970;
	setp.eq.s32 	%p2134, %r1443, 1;
	@%p2134 bra 	$L__BB1_2428;
	ld.local.u32 	%r1445, [%rd1285+8];
	sub.s32 	%r5971, %r1445, %r1444;
	st.local.u32 	[%rd1285+68], %r5971;
	setp.eq.s32 	%p2135, %r1443, 2;
	@%p2135 bra 	$L__BB1_2428;
	ld.local.u32 	%r5972, [%rd1285+12];
	sub.s32 	%r5973, %r5972, %r1445;
	st.local.u32 	[%rd1285+72], %r5973;
$L__BB1_2428:
	shl.b64 	%rd4476, %rd1279, 2;
	add.s64 	%rd1286, %rd39, %rd4476;
	mov.b32 	%r5974, 0;
	st.local.u32 	[%rd1286+368], %r5974;
	st.local.u32 	[%rd1286+432], %r5974;
	@%p1982 bra 	$L__BB1_2436;
	add.s64 	%rd1287, %rd1134, -1;
	and.b64  	%rd1288, %rd1287, 3;
	add.s32 	%r5975, %r7500, -2;
	setp.lt.u32 	%p2137, %r5975, 3;
	mov.b64 	%rd5538, 1;
	@%p2137 bra 	$L__BB1_2432;
	and.b64  	%rd1289, %rd1287, -4;
	mov.b64 	%rd5539, 1;
$L__BB1_2431:
	sub.s64 	%rd4479, %rd1134, %rd5539;
	shl.b64 	%rd4480, %rd4479, 2;
	add.s64 	%rd4481, %rd39, %rd4480;
	ld.local.u32 	%r5976, [%rd4481+432];
	ld.local.u32 	%r5977, [%rd4481+364];
	add.s32 	%r5978, %r5977, %r5976;
	st.local.u32 	[%rd4481+428], %r5978;
	ld.local.u32 	%r5979, [%rd4481+360];
	add.s32 	%r5980, %r5979, %r5978;
	st.local.u32 	[%rd4481+424], %r5980;
	ld.local.u32 	%r5981, [%rd4481+356];
	add.s32 	%r5982, %r5981, %r5980;
	st.local.u32 	[%rd4481+420], %r5982;
	ld.local.u32 	%r5983, [%rd4481+352];
	add.s32 	%r5984, %r5983, %r5982;
	st.local.u32 	[%rd4481+416], %r5984;
	add.s64 	%rd5538, %rd5539, 4;
	add.s64 	%rd4482, %rd5539, 3;
	setp.eq.s64 	%p2138, %rd4482, %rd1289;
	mov.u64 	%rd5539, %rd5538;
	@%p2138 bra 	$L__BB1_2432;
	bra.uni 	$L__BB1_2431;
$L__BB1_2432:
	setp.eq.s64 	%p2139, %rd1288, 0;
	@%p2139 bra 	$L__BB1_2436;
	sub.s64 	%rd4483, %rd1134, %rd5538;
	shl.b64 	%rd4484, %rd4483, 2;
	add.s64 	%rd1291, %rd39, %rd4484;
	ld.local.u32 	%r5985, [%rd1291+432];
	ld.local.u32 	%r5986, [%rd1291+364];
	add.s32 	%r1446, %r5986, %r5985;
	st.local.u32 	[%rd1291+428], %r1446;
	setp.eq.s64 	%p2140, %rd1288, 1;
	@%p2140 bra 	$L__BB1_2436;
	ld.local.u32 	%r5987, [%rd1291+360];
	add.s32 	%r1447, %r5987, %r1446;
	st.local.u32 	[%rd1291+424], %r1447;
	setp.eq.s64 	%p2141, %rd1288, 2;
	@%p2141 bra 	$L__BB1_2436;
	ld.local.u32 	%r5988, [%rd1291+356];
	add.s32 	%r5989, %r5988, %r1447;
	st.local.u32 	[%rd1291+420], %r5989;
$L__BB1_2436:
	ld.local.u32 	%r5990, [%rd39+432];
	setp.lt.s32 	%p2142, %r5990, 2;
	@%p2142 bra 	$L__BB1_2642;
	max.u64 	%rd4485, %rd1279, 1;
	add.s64 	%rd1292, %rd1134, -1;
	and.b32  	%r1448, %r7500, 7;
	add.s64 	%rd1293, %rd1134, 1;
	and.b64  	%rd1294, %rd1134, 2147483632;
	add.s32 	%r1449, %r1371, -1;
	add.s32 	%r1450, %r1448, -1;
	and.b64  	%rd1295, %rd1134, 2147483644;
	and.b64  	%rd1296, %rd4485, 3;
	and.b64  	%rd1297, %rd4485, 2147483644;
	and.b64  	%rd1298, %rd1292, 3;
	add.s32 	%r1451, %r7500, -2;
	and.b64  	%rd1299, %rd1292, -4;
	bra.uni 	$L__BB1_2443;
$L__BB1_2438:
	setp.eq.s64 	%p2295, %rd1298, 0;
	@%p2295 bra 	$L__BB1_2442;
	setp.eq.s64 	%p2296, %rd1298, 1;
	sub.s64 	%rd4754, %rd1134, %rd5540;
	shl.b64 	%rd4755, %rd4754, 2;
	add.s64 	%rd1303, %rd39, %rd4755;
	ld.local.u32 	%r6229, [%rd1303+432];
	ld.local.u32 	%r6230, [%rd1303+364];
	add.s32 	%r1452, %r6230, %r6229;
	st.local.u32 	[%rd1303+428], %r1452;
	@%p2296 bra 	$L__BB1_2442;
	setp.eq.s64 	%p2297, %rd1298, 2;
	ld.local.u32 	%r6231, [%rd1303+360];
	add.s32 	%r1453, %r6231, %r1452;
	st.local.u32 	[%rd1303+424], %r1453;
	@%p2297 bra 	$L__BB1_2442;
	ld.local.u32 	%r6232, [%rd1303+356];
	add.s32 	%r6233, %r6232, %r1453;
	st.local.u32 	[%rd1303+420], %r6233;
$L__BB1_2442:
	ld.local.u32 	%r6234, [%rd39+432];
	setp.lt.s32 	%p2298, %r6234, 2;
	@%p2298 bra 	$L__BB1_2642;
$L__BB1_2443:
	cvt.u32.u64 	%r5992, %rd1279;
	setp.eq.s32 	%p2143, %r5992, 0;
	mov.b32 	%r7518, 0;
	@%p2143 bra 	$L__BB1_2448;
	mov.u64 	%rd5542, %rd1279;
$L__BB1_2445:
	shl.b64 	%rd4486, %rd5542, 2;
	add.s64 	%rd4487, %rd39, %rd4486;
	ld.local.u32 	%r5993, [%rd4487+432];
	setp.lt.s32 	%p2144, %r5993, 2;
	@%p2144 bra 	$L__BB1_2447;
	cvt.u32.u64 	%r7518, %rd5542;
	bra.uni 	$L__BB1_2448;
$L__BB1_2447:
	add.s64 	%rd5542, %rd5542, -1;
	setp.ne.s64 	%p2145, %rd5542, 0;
	@%p2145 bra 	$L__BB1_2445;
$L__BB1_2448:
	mul.wide.s32 	%rd4488, %r7518, 4;
	add.s64 	%rd4489, %rd39, %rd4488;
	ld.local.u32 	%r5995, [%rd4489+304];
	add.s32 	%r1456, %r5995, 1;
	st.local.u32 	[%rd4489+304], %r1456;
	add.s32 	%r1457, %r7518, 1;
	setp.ge.u32 	%p2146, %r1457, %r7500;
	@%p2146 bra 	$L__BB1_2451;
	cvt.s64.s32 	%rd5543, %r1457;
$L__BB1_2450:
	shl.b64 	%rd4490, %rd5543, 2;
	add.s64 	%rd4491, %rd39, %rd4490;
	st.local.u32 	[%rd4491+304], %r1456;
	add.s64 	%rd5543, %rd5543, 1;
	setp.lt.u64 	%p2147, %rd5543, %rd1134;
	@%p2147 bra 	$L__BB1_2450;
$L__BB1_2451:
	setp.lt.u64 	%p2148, %rd1292, 15;
	mov.b64 	%rd5550, 0;
	mov.u64 	%rd5555, %rd1158;
	@%p2148 bra 	$L__BB1_2454;
	mov.b64 	%rd5544, 0;
	mov.u64 	%rd5555, %rd1158;
$L__BB1_2453:
	.pragma "nounroll";
	shl.b64 	%rd4495, %rd5544, 2;
	add.s64 	%rd4496, %rd39, %rd4495;
	ld.local.v4.u32 	{%r5996, %r5997, %r5998, %r5999}, [%rd4496+304];
	cvt.s64.s32 	%rd4497, %r5996;
	cvt.s64.s32 	%rd4498, %r5997;
	add.s64 	%rd4499, %rd4497, %rd4498;
	cvt.s64.s32 	%rd4500, %r5998;
	add.s64 	%rd4501, %rd4499, %rd4500;
	cvt.s64.s32 	%rd4502, %r5999;
	add.s64 	%rd4503, %rd4501, %rd4502;
	ld.local.v4.u32 	{%r6000, %r6001, %r6002, %r6003}, [%rd4496+320];
	cvt.s64.s32 	%rd4504, %r6000;
	add.s64 	%rd4505, %rd4503, %rd4504;
	cvt.s64.s32 	%rd4506, %r6001;
	add.s64 	%rd4507, %rd4505, %rd4506;
	cvt.s64.s32 	%rd4508, %r6002;
	add.s64 	%rd4509, %rd4507, %rd4508;
	cvt.s64.s32 	%rd4510, %r6003;
	add.s64 	%rd4511, %rd4509, %rd4510;
	ld.local.v4.u32 	{%r6004, %r6005, %r6006, %r6007}, [%rd4496+336];
	cvt.s64.s32 	%rd4512, %r6004;
	add.s64 	%rd4513, %rd4511, %rd4512;
	cvt.s64.s32 	%rd4514, %r6005;
	add.s64 	%rd4515, %rd4513, %rd4514;
	cvt.s64.s32 	%rd4516, %r6006;
	add.s64 	%rd4517, %rd4515, %rd4516;
	cvt.s64.s32 	%rd4518, %r6007;
	add.s64 	%rd4519, %rd4517, %rd4518;
	ld.local.v4.u32 	{%r6008, %r6009, %r6010, %r6011}, [%rd4496+352];
	cvt.s64.s32 	%rd4520, %r6008;
	add.s64 	%rd4521, %rd4519, %rd4520;
	cvt.s64.s32 	%rd4522, %r6009;
	add.s64 	%rd4523, %rd4521, %rd4522;
	cvt.s64.s32 	%rd4524, %r6010;
	add.s64 	%rd4525, %rd4523, %rd4524;
	cvt.s64.s32 	%rd4526, %r6011;
	add.s64 	%rd4527, %rd4525, %rd4526;
	sub.s64 	%rd5555, %rd5555, %rd4527;
	add.s64 	%rd5544, %rd5544, 16;
	setp.ne.s64 	%p2149, %rd5544, %rd1294;
	mov.u64 	%rd5550, %rd1294;
	@%p2149 bra 	$L__BB1_2453;
$L__BB1_2454:
	setp.eq.s32 	%p2150, %r1371, 0;
	@%p2150 bra 	$L__BB1_2464;
	setp.lt.u32 	%p2151, %r1449, 7;
	@%p2151 bra 	$L__BB1_2457;
	shl.b64 	%rd4529, %rd5550, 2;
	add.s64 	%rd4530, %rd39, %rd4529;
	ld.local.s32 	%rd4531, [%rd4530+304];
	ld.local.s32 	%rd4532, [%rd4530+308];
	add.s64 	%rd4533, %rd4531, %rd4532;
	ld.local.s32 	%rd4534, [%rd4530+312];
	add.s64 	%rd4535, %rd4533, %rd4534;
	ld.local.s32 	%rd4536, [%rd4530+316];
	add.s64 	%rd4537, %rd4535, %rd4536;
	ld.local.s32 	%rd4538, [%rd4530+320];
	add.s64 	%rd4539, %rd4537, %rd4538;
	ld.local.s32 	%rd4540, [%rd4530+324];
	add.s64 	%rd4541, %rd4539, %rd4540;
	ld.local.s32 	%rd4542, [%rd4530+328];
	add.s64 	%rd4543, %rd4541, %rd4542;
	ld.local.s32 	%rd4544, [%rd4530+332];
	add.s64 	%rd4545, %rd4543, %rd4544;
	sub.s64 	%rd5555, %rd5555, %rd4545;
	add.s64 	%rd5550, %rd5550, 8;
$L__BB1_2457:
	setp.eq.s32 	%p2152, %r1448, 0;
	@%p2152 bra 	$L__BB1_2464;
	setp.lt.u32 	%p2153, %r1450, 3;
	@%p2153 bra 	$L__BB1_2460;
	shl.b64 	%rd4547, %rd5550, 2;
	add.s64 	%rd4548, %rd39, %rd4547;
	ld.local.s32 	%rd4549, [%rd4548+304];
	ld.local.s32 	%rd4550, [%rd4548+308];
	add.s64 	%rd4551, %rd4549, %rd4550;
	ld.local.s32 	%rd4552, [%rd4548+312];
	add.s64 	%rd4553, %rd4551, %rd4552;
	ld.local.s32 	%rd4554, [%rd4548+316];
	add.s64 	%rd4555, %rd4553, %rd4554;
	sub.s64 	%rd5555, %rd5555, %rd4555;
	add.s64 	%rd5550, %rd5550, 4;
$L__BB1_2460:
	setp.eq.s32 	%p2154, %r1375, 0;
	@%p2154 bra 	$L__BB1_2464;
	setp.eq.s32 	%p2155, %r1375, 1;
	shl.b64 	%rd4556, %rd5550, 2;
	add.s64 	%rd1327, %rd39, %rd4556;
	ld.local.s32 	%rd4557, [%rd1327+304];
	sub.s64 	%rd5555, %rd5555, %rd4557;
	@%p2155 bra 	$L__BB1_2464;
	setp.eq.s32 	%p2156, %r1375, 2;
	ld.local.s32 	%rd4558, [%rd1327+308];
	sub.s64 	%rd5555, %rd5555, %rd4558;
	@%p2156 bra 	$L__BB1_2464;
	ld.local.s32 	%rd4559, [%rd1327+312];
	sub.s64 	%rd5555, %rd5555, %rd4559;
$L__BB1_2464:
	cvt.rn.f64.u64 	%fd6496, %rd5555;
	sub.s32 	%r6012, %r1370, %r1456;
	cvt.rn.f64.s32 	%fd6497, %r6012;
	div.rn.f64 	%fd6498, %fd6496, %fd6497;
	cvt.rmi.f64.f64 	%fd6499, %fd6498;
	cvt.rzi.u64.f64 	%rd1332, %fd6499;
	cvt.u64.u32 	%rd4560, %r6012;
	mul.lo.s64 	%rd4561, %rd1332, %rd4560;
	sub.s64 	%rd1333, %rd5555, %rd4561;
	sub.s64 	%rd5557, %rd1134, %rd1332;
	add.s64 	%rd4562, %rd1332, -1;
	setp.ge.u64 	%p2157, %rd4562, %rd1134;
	@%p2157 bra 	$L__BB1_2478;
	sub.s64 	%rd1335, %rd1332, %rd1134;
	sub.s64 	%rd4563, %rd1293, %rd1332;
	max.u64 	%rd4564, %rd4563, %rd1134;
	add.s64 	%rd1336, %rd1335, %rd4564;
	and.b64  	%rd1337, %rd1336, 15;
	add.s64 	%rd4565, %rd1332, %rd4564;
	sub.s64 	%rd4566, %rd1134, %rd4565;
	setp.gt.u64 	%p2158, %rd4566, -16;
	@%p2158 bra 	$L__BB1_2468;
	and.b64  	%rd1338, %rd1336, -16;
$L__BB1_2467:
	.pragma "nounroll";
	shl.b64 	%rd4567, %rd5557, 2;
	add.s64 	%rd4568, %rd39, %rd4567;
	st.local.u32 	[%rd4568+304], %r1370;
	st.local.u32 	[%rd4568+308], %r1370;
	st.local.u32 	[%rd4568+312], %r1370;
	st.local.u32 	[%rd4568+316], %r1370;
	st.local.u32 	[%rd4568+320], %r1370;
	st.local.u32 	[%rd4568+324], %r1370;
	st.local.u32 	[%rd4568+328], %r1370;
	st.local.u32 	[%rd4568+332], %r1370;
	st.local.u32 	[%rd4568+336], %r1370;
	st.local.u32 	[%rd4568+340], %r1370;
	st.local.u32 	[%rd4568+344], %r1370;
	st.local.u32 	[%rd4568+348], %r1370;
	st.local.u32 	[%rd4568+352], %r1370;
	st.local.u32 	[%rd4568+356], %r1370;
	st.local.u32 	[%rd4568+360], %r1370;
	st.local.u32 	[%rd4568+364], %r1370;
	add.s64 	%rd5557, %rd5557, 16;
	add.s64 	%rd4569, %rd5557, %rd1335;
	setp.ne.s64 	%p2159, %rd4569, %rd1338;
	@%p2159 bra 	$L__BB1_2467;
$L__BB1_2468:
	setp.eq.s64 	%p2160, %rd1337, 0;
	@%p2160 bra 	$L__BB1_2478;
	and.b64  	%rd1342, %rd1336, 7;
	setp.lt.u64 	%p2161, %rd1337, 8;
	@%p2161 bra 	$L__BB1_2471;
	shl.b64 	%rd4570, %rd5557, 2;
	add.s64 	%rd4571, %rd39, %rd4570;
	st.local.u32 	[%rd4571+304], %r1370;
	st.local.u32 	[%rd4571+308], %r1370;
	st.local.u32 	[%rd4571+312], %r1370;
	st.local.u32 	[%rd4571+316], %r1370;
	st.local.u32 	[%rd4571+320], %r1370;
	st.local.u32 	[%rd4571+324], %r1370;
	st.local.u32 	[%rd4571+328], %r1370;
	st.local.u32 	[%rd4571+332], %r1370;
	add.s64 	%rd5557, %rd5557, 8;
$L__BB1_2471:
	setp.eq.s64 	%p2162, %rd1342, 0;
	@%p2162 bra 	$L__BB1_2478;
	and.b64  	%rd1345, %rd1336, 3;
	setp.lt.u64 	%p2163, %rd1342, 4;
	@%p2163 bra 	$L__BB1_2474;
	shl.b64 	%rd4572, %rd5557, 2;
	add.s64 	%rd4573, %rd39, %rd4572;
	st.local.u32 	[%rd4573+304], %r1370;
	st.local.u32 	[%rd4573+308], %r1370;
	st.local.u32 	[%rd4573+312], %r1370;
	st.local.u32 	[%rd4573+316], %r1370;
	add.s64 	%rd5557, %rd5557, 4;
$L__BB1_2474:
	setp.eq.s64 	%p2164, %rd1345, 0;
	@%p2164 bra 	$L__BB1_2478;
	shl.b64 	%rd4574, %rd5557, 2;
	add.s64 	%rd1348, %rd39, %rd4574;
	st.local.u32 	[%rd1348+304], %r1370;
	setp.eq.s64 	%p2165, %rd1345, 1;
	@%p2165 bra 	$L__BB1_2478;
	st.local.u32 	[%rd1348+308], %r1370;
	setp.eq.s64 	%p2166, %rd1345, 2;
	@%p2166 bra 	$L__BB1_2478;
	st.local.u32 	[%rd1348+312], %r1370;
$L__BB1_2478:
	setp.ge.u64 	%p2167, %rd1332, %rd1134;
	@%p2167 bra 	$L__BB1_2480;
	not.b64 	%rd4575, %rd1332;
	add.s64 	%rd4576, %rd4575, %rd1134;
	shl.b64 	%rd4577, %rd4576, 2;
	add.s64 	%rd4578, %rd39, %rd4577;
	ld.local.u32 	%r6013, [%rd4578+304];
	cvt.u32.u64 	%r6014, %rd1333;
	add.s32 	%r6015, %r6013, %r6014;
	st.local.u32 	[%rd4578+304], %r6015;
$L__BB1_2480:
	setp.eq.s32 	%p2168, %r1846, 0;
	@%p2168 bra 	$L__BB1_2494;
	setp.lt.u64 	%p2169, %rd48, 15;
	mov.b64 	%rd5561, 0;
	@%p2169 bra 	$L__BB1_2484;
	mov.b64 	%rd5563, 0;
$L__BB1_2483:
	.pragma "nounroll";
	add.s64 	%rd4581, %rd39, %rd5563;
	mov.b32 	%r6016, 0;
	st.local.v4.b32 	[%rd4581+144], {%r6016, %r6016, %r6016, %r6016};
	add.s64 	%rd5563, %rd5563, 16;
	setp.eq.s64 	%p2170, %rd5563, %rd54;
	mov.u64 	%rd5561, %rd54;
	@%p2170 bra 	$L__BB1_2484;
	bra.uni 	$L__BB1_2483;
$L__BB1_2484:
	setp.eq.s32 	%p2171, %r25, 0;
	@%p2171 bra 	$L__BB1_2494;
	setp.lt.u64 	%p2172, %rd49, 7;
	@%p2172 bra 	$L__BB1_2487;
	add.s64 	%rd4582, %rd39, %rd5561;
	mov.b16 	%rs3499, 0;
	st.local.u8 	[%rd4582+144], %rs3499;
	st.local.u8 	[%rd4582+145], %rs3499;
	st.local.u8 	[%rd4582+146], %rs3499;
	st.local.u8 	[%rd4582+147], %rs3499;
	st.local.u8 	[%rd4582+148], %rs3499;
	st.local.u8 	[%rd4582+149], %rs3499;
	st.local.u8 	[%rd4582+150], %rs3499;
	st.local.u8 	[%rd4582+151], %rs3499;
	add.s64 	%rd5561, %rd5561, 8;
$L__BB1_2487:
	setp.eq.s64 	%p2173, %rd55, 0;
	@%p2173 bra 	$L__BB1_2494;
	setp.lt.u64 	%p2174, %rd50, 3;
	@%p2174 bra 	$L__BB1_2490;
	add.s64 	%rd4583, %rd39, %rd5561;
	mov.b16 	%rs3500, 0;
	st.local.u8 	[%rd4583+144], %rs3500;
	st.local.u8 	[%rd4583+145], %rs3500;
	st.local.u8 	[%rd4583+146], %rs3500;
	st.local.u8 	[%rd4583+147], %rs3500;
	add.s64 	%rd5561, %rd5561, 4;
$L__BB1_2490:
	setp.eq.s64 	%p2175, %rd56, 0;
	@%p2175 bra 	$L__BB1_2494;
	setp.eq.s64 	%p2176, %rd56, 1;
	add.s64 	%rd1354, %rd39, %rd5561;
	mov.b16 	%rs3501, 0;
	st.local.u8 	[%rd1354+144], %rs3501;
	@%p2176 bra 	$L__BB1_2494;
	setp.eq.s64 	%p2177, %rd56, 2;
	mov.b16 	%rs3502, 0;
	st.local.u8 	[%rd1354+145], %rs3502;
	@%p2177 bra 	$L__BB1_2494;
	mov.b16 	%rs3503, 0;
	st.local.u8 	[%rd1354+146], %rs3503;
$L__BB1_2494:
	setp.lt.u64 	%p2178, %rd1292, 3;
	mov.b64 	%rd5564, 0;
	@%p2178 bra 	$L__BB1_2497;
	mov.b64 	%rd5565, 0;
$L__BB1_2496:
	shl.b64 	%rd4586, %rd5565, 2;
	add.s64 	%rd4587, %rd39, %rd4586;
	ld.local.s32 	%rd4588, [%rd4587+304];
	add.s64 	%rd4589, %rd5565, %rd4588;
	add.s64 	%rd4590, %rd39, %rd4589;
	mov.b16 	%rs3504, 1;
	st.local.u8 	[%rd4590+144], %rs3504;
	ld.local.s32 	%rd4591, [%rd4587+308];
	add.s64 	%rd4592, %rd5565, %rd4591;
	add.s64 	%rd4593, %rd39, 144;
	add.s64 	%rd4594, %rd4593, %rd4592;
	st.local.u8 	[%rd4594+1], %rs3504;
	ld.local.s32 	%rd4595, [%rd4587+312];
	add.s64 	%rd4596, %rd5565, %rd4595;
	add.s64 	%rd4597, %rd4593, %rd4596;
	st.local.u8 	[%rd4597+2], %rs3504;
	ld.local.s32 	%rd4598, [%rd4587+316];
	add.s64 	%rd4599, %rd5565, %rd4598;
	add.s64 	%rd4600, %rd4593, %rd4599;
	st.local.u8 	[%rd4600+3], %rs3504;
	add.s64 	%rd5565, %rd5565, 4;
	setp.eq.s64 	%p2179, %rd5565, %rd1295;
	mov.u64 	%rd5564, %rd1295;
	@%p2179 bra 	$L__BB1_2497;
	bra.uni 	$L__BB1_2496;
$L__BB1_2497:
	setp.eq.s32 	%p2180, %r1375, 0;
	@%p2180 bra 	$L__BB1_2501;
	setp.eq.s32 	%p2181, %r1375, 1;
	shl.b64 	%rd4601, %rd5564, 2;
	add.s64 	%rd1358, %rd39, %rd4601;
	ld.local.s32 	%rd4602, [%rd1358+304];
	add.s64 	%rd4603, %rd5564, %rd4602;
	add.s64 	%rd4604, %rd39, %rd4603;
	mov.b16 	%rs3505, 1;
	st.local.u8 	[%rd4604+144], %rs3505;
	@%p2181 bra 	$L__BB1_2501;
	setp.eq.s32 	%p2182, %r1375, 2;
	ld.local.s32 	%rd4605, [%rd1358+308];
	add.s64 	%rd4606, %rd5564, %rd4605;
	add.s64 	%rd4607, %rd39, %rd4606;
	mov.b16 	%rs3506, 1;
	st.local.u8 	[%rd4607+145], %rs3506;
	@%p2182 bra 	$L__BB1_2501;
	ld.local.s32 	%rd4608, [%rd1358+312];
	add.s64 	%rd4609, %rd5564, %rd4608;
	add.s64 	%rd4610, %rd39, %rd4609;
	mov.b16 	%rs3507, 1;
	st.local.u8 	[%rd4610+146], %rs3507;
$L__BB1_2501:
	@%p2168 bra 	$L__BB1_2515;
	setp.lt.u64 	%p2184, %rd48, 15;
	mov.b64 	%rd5568, 0;
	@%p2184 bra 	$L__BB1_2505;
	mov.b64 	%rd5566, 0;
$L__BB1_2504:
	.pragma "nounroll";
	shl.b64 	%rd4613, %rd5566, 3;
	add.s64 	%rd4614, %rd39, %rd4613;
	ld.local.u64 	%rd4615, [%rd4614];
	add.s64 	%rd4616, %rd39, %rd4615;
	ld.local.u8 	%rs3508, [%rd4616+128];
	mad.lo.s64 	%rd4617, %rd5566, -7, %rd4614;
	ld.local.u8 	%rs3509, [%rd4617+144];
	xor.b16  	%rs3510, %rs3509, %rs3508;
	st.local.u8 	[%rd4616+160], %rs3510;
	ld.local.u64 	%rd4618, [%rd4614+8];
	add.s64 	%rd4619, %rd39, %rd4618;
	ld.local.u8 	%rs3511, [%rd4619+128];
	ld.local.u8 	%rs3512, [%rd4617+145];
	xor.b16  	%rs3513, %rs3512, %rs3511;
	st.local.u8 	[%rd4619+160], %rs3513;
	ld.local.u64 	%rd4620, [%rd4614+16];
	add.s64 	%rd4621, %rd39, %rd4620;
	ld.local.u8 	%rs3514, [%rd4621+128];
	ld.local.u8 	%rs3515, [%rd4617+146];
	xor.b16  	%rs3516, %rs3515, %rs3514;
	st.local.u8 	[%rd4621+160], %rs3516;
	ld.local.u64 	%rd4622, [%rd4614+24];
	add.s64 	%rd4623, %rd39, %rd4622;
	ld.local.u8 	%rs3517, [%rd4623+128];
	ld.local.u8 	%rs3518, [%rd4617+147];
	xor.b16  	%rs3519, %rs3518, %rs3517;
	st.local.u8 	[%rd4623+160], %rs3519;
	ld.local.u64 	%rd4624, [%rd4614+32];
	add.s64 	%rd4625, %rd39, %rd4624;
	ld.local.u8 	%rs3520, [%rd4625+128];
	ld.local.u8 	%rs3521, [%rd4617+148];
	xor.b16  	%rs3522, %rs3521, %rs3520;
	st.local.u8 	[%rd4625+160], %rs3522;
	ld.local.u64 	%rd4626, [%rd4614+40];
	add.s64 	%rd4627, %rd39, %rd4626;
	ld.local.u8 	%rs3523, [%rd4627+128];
	ld.local.u8 	%rs3524, [%rd4617+149];
	xor.b16  	%rs3525, %rs3524, %rs3523;
	st.local.u8 	[%rd4627+160], %rs3525;
	ld.local.u64 	%rd4628, [%rd4614+48];
	add.s64 	%rd4629, %rd39, %rd4628;
	ld.local.u8 	%rs3526, [%rd4629+128];
	ld.local.u8 	%rs3527, [%rd4617+150];
	xor.b16  	%rs3528, %rs3527, %rs3526;
	st.local.u8 	[%rd4629+160], %rs3528;
	ld.local.u64 	%rd4630, [%rd4614+56];
	add.s64 	%rd4631, %rd39, %rd4630;
	ld.local.u8 	%rs3529, [%rd4631+128];
	ld.local.u8 	%rs3530, [%rd4617+151];
	xor.b16  	%rs3531, %rs3530, %rs3529;
	st.local.u8 	[%rd4631+160], %rs3531;
	ld.local.u64 	%rd4632, [%rd4614+64];
	add.s64 	%rd4633, %rd39, %rd4632;
	ld.local.u8 	%rs3532, [%rd4633+128];
	ld.local.u8 	%rs3533, [%rd4617+152];
	xor.b16  	%rs3534, %rs3533, %rs3532;
	st.local.u8 	[%rd4633+160], %rs3534;
	ld.local.u64 	%rd4634, [%rd4614+72];
	add.s64 	%rd4635, %rd39, %rd4634;
	ld.local.u8 	%rs3535, [%rd4635+128];
	ld.local.u8 	%rs3536, [%rd4617+153];
	xor.b16  	%rs3537, %rs3536, %rs3535;
	st.local.u8 	[%rd4635+160], %rs3537;
	ld.local.u64 	%rd4636, [%rd4614+80];
	add.s64 	%rd4637, %rd39, %rd4636;
	ld.local.u8 	%rs3538, [%rd4637+128];
	ld.local.u8 	%rs3539, [%rd4617+154];
	xor.b16  	%rs3540, %rs3539, %rs3538;
	st.local.u8 	[%rd4637+160], %rs3540;
	ld.local.u64 	%rd4638, [%rd4614+88];
	add.s64 	%rd4639, %rd39, %rd4638;
	ld.local.u8 	%rs3541, [%rd4639+128];
	ld.local.u8 	%rs3542, [%rd4617+155];
	xor.b16  	%rs3543, %rs3542, %rs3541;
	st.local.u8 	[%rd4639+160], %rs3543;
	ld.local.u64 	%rd4640, [%rd4614+96];
	add.s64 	%rd4641, %rd39, %rd4640;
	ld.local.u8 	%rs3544, [%rd4641+128];
	ld.local.u8 	%rs3545, [%rd4617+156];
	xor.b16  	%rs3546, %rs3545, %rs3544;
	st.local.u8 	[%rd4641+160], %rs3546;
	ld.local.u64 	%rd4642, [%rd4614+104];
	add.s64 	%rd4643, %rd39, %rd4642;
	ld.local.u8 	%rs3547, [%rd4643+128];
	ld.local.u8 	%rs3548, [%rd4617+157];
	xor.b16  	%rs3549, %rs3548, %rs3547;
	st.local.u8 	[%rd4643+160], %rs3549;
	ld.local.u64 	%rd4644, [%rd4614+112];
	add.s64 	%rd4645, %rd39, %rd4644;
	ld.local.u8 	%rs3550, [%rd4645+128];
	ld.local.u8 	%rs3551, [%rd4617+158];
	xor.b16  	%rs3552, %rs3551, %rs3550;
	st.local.u8 	[%rd4645+160], %rs3552;
	ld.local.u64 	%rd4646, [%rd4614+120];
	add.s64 	%rd4647, %rd39, %rd4646;
	ld.local.u8 	%rs3553, [%rd4647+128];
	ld.local.u8 	%rs3554, [%rd4617+159];
	xor.b16  	%rs3555, %rs3554, %rs3553;
	st.local.u8 	[%rd4647+160], %rs3555;
	add.s64 	%rd5566, %rd5566, 16;
	setp.ne.s64 	%p2185, %rd5566, %rd54;
	mov.u64 	%rd5568, %rd54;
	@%p2185 bra 	$L__BB1_2504;
$L__BB1_2505:
	setp.eq.s32 	%p2186, %r25, 0;
	@%p2186 bra 	$L__BB1_2515;
	setp.lt.u64 	%p2187, %rd49, 7;
	@%p2187 bra 	$L__BB1_2508;
	shl.b64 	%rd4648, %rd5568, 3;
	add.s64 	%rd4649, %rd39, %rd4648;
	ld.local.u64 	%rd4650, [%rd4649];
	add.s64 	%rd4651, %rd39, %rd4650;
	ld.local.u8 	%rs3556, [%rd4651+128];
	mad.lo.s64 	%rd4652, %rd5568, -7, %rd4649;
	ld.local.u8 	%rs3557, [%rd4652+144];
	xor.b16  	%rs3558, %rs3557, %rs3556;
	st.local.u8 	[%rd4651+160], %rs3558;
	ld.local.u64 	%rd4653, [%rd4649+8];
	add.s64 	%rd4654, %rd39, %rd4653;
	ld.local.u8 	%rs3559, [%rd4654+128];
	ld.local.u8 	%rs3560, [%rd4652+145];
	xor.b16  	%rs3561, %rs3560, %rs3559;
	st.local.u8 	[%rd4654+160], %rs3561;
	ld.local.u64 	%rd4655, [%rd4649+16];
	add.s64 	%rd4656, %rd39, %rd4655;
	ld.local.u8 	%rs3562, [%rd4656+128];
	ld.local.u8 	%rs3563, [%rd4652+146];
	xor.b16  	%rs3564, %rs3563, %rs3562;
	st.local.u8 	[%rd4656+160], %rs3564;
	ld.local.u64 	%rd4657, [%rd4649+24];
	add.s64 	%rd4658, %rd39, %rd4657;
	ld.local.u8 	%rs3565, [%rd4658+128];
	ld.local.u8 	%rs3566, [%rd4652+147];
	xor.b16  	%rs3567, %rs3566, %rs3565;
	st.local.u8 	[%rd4658+160], %rs3567;
	ld.local.u64 	%rd4659, [%rd4649+32];
	add.s64 	%rd4660, %rd39, %rd4659;
	ld.local.u8 	%rs3568, [%rd4660+128];
	ld.local.u8 	%rs3569, [%rd4652+148];
	xor.b16  	%rs3570, %rs3569, %rs3568;
	st.local.u8 	[%rd4660+160], %rs3570;
	ld.local.u64 	%rd4661, [%rd4649+40];
	add.s64 	%rd4662, %rd39, %rd4661;
	ld.local.u8 	%rs3571, [%rd4662+128];
	ld.local.u8 	%rs3572, [%rd4652+149];
	xor.b16  	%rs3573, %rs3572, %rs3571;
	st.local.u8 	[%rd4662+160], %rs3573;
	ld.local.u64 	%rd4663, [%rd4649+48];
	add.s64 	%rd4664, %rd39, %rd4663;
	ld.local.u8 	%rs3574, [%rd4664+128];
	ld.local.u8 	%rs3575, [%rd4652+150];
	xor.b16  	%rs3576, %rs3575, %rs3574;
	st.local.u8 	[%rd4664+160], %rs3576;
	ld.local.u64 	%rd4665, [%rd4649+56];
	add.s64 	%rd4666, %rd39, %rd4665;
	ld.local.u8 	%rs3577, [%rd4666+128];
	ld.local.u8 	%rs3578, [%rd4652+151];
	xor.b16  	%rs3579, %rs3578, %rs3577;
	st.local.u8 	[%rd4666+160], %rs3579;
	add.s64 	%rd5568, %rd5568, 8;
$L__BB1_2508:
	setp.eq.s64 	%p2188, %rd55, 0;
	@%p2188 bra 	$L__BB1_2515;
	setp.lt.u64 	%p2189, %rd50, 3;
	@%p2189 bra 	$L__BB1_2511;
	shl.b64 	%rd4667, %rd5568, 3;
	add.s64 	%rd4668, %rd39, %rd4667;
	ld.local.u64 	%rd4669, [%rd4668];
	add.s64 	%rd4670, %rd39, %rd4669;
	ld.local.u8 	%rs3580, [%rd4670+128];
	mad.lo.s64 	%rd4671, %rd5568, -7, %rd4668;
	ld.local.u8 	%rs3581, [%rd4671+144];
	xor.b16  	%rs3582, %rs3581, %rs3580;
	st.local.u8 	[%rd4670+160], %rs3582;
	ld.local.u64 	%rd4672, [%rd4668+8];
	add.s64 	%rd4673, %rd39, %rd4672;
	ld.local.u8 	%rs3583, [%rd4673+128];
	ld.local.u8 	%rs3584, [%rd4671+145];
	xor.b16  	%rs3585, %rs3584, %rs3583;
	st.local.u8 	[%rd4673+160], %rs3585;
	ld.local.u64 	%rd4674, [%rd4668+16];
	add.s64 	%rd4675, %rd39, %rd4674;
	ld.local.u8 	%rs3586, [%rd4675+128];
	ld.local.u8 	%rs3587, [%rd4671+146];
	xor.b16  	%rs3588, %rs3587, %rs3586;
	st.local.u8 	[%rd4675+160], %rs3588;
	ld.local.u64 	%rd4676, [%rd4668+24];
	add.s64 	%rd4677, %rd39, %rd4676;
	ld.local.u8 	%rs3589, [%rd4677+128];
	ld.local.u8 	%rs3590, [%rd4671+147];
	xor.b16  	%rs3591, %rs3590, %rs3589;
	st.local.u8 	[%rd4677+160], %rs3591;
	add.s64 	%rd5568, %rd5568, 4;
$L__BB1_2511:
	setp.eq.s64 	%p2190, %rd56, 0;
	@%p2190 bra 	$L__BB1_2515;
	setp.eq.s64 	%p2191, %rd56, 1;
	shl.b64 	%rd4678, %rd5568, 3;
	add.s64 	%rd1368, %rd39, %rd4678;
	ld.local.u64 	%rd4679, [%rd1368];
	add.s64 	%rd4680, %rd39, %rd4679;
	ld.local.u8 	%rs3592, [%rd4680+128];
	mad.lo.s64 	%rd1369, %rd5568, -7, %rd1368;
	ld.local.u8 	%rs3593, [%rd1369+144];
	xor.b16  	%rs3594, %rs3593, %rs3592;
	st.local.u8 	[%rd4680+160], %rs3594;
	@%p2191 bra 	$L__BB1_2515;
	setp.eq.s64 	%p2192, %rd56, 2;
	ld.local.u64 	%rd4681, [%rd1368+8];
	add.s64 	%rd4682, %rd39, %rd4681;
	ld.local.u8 	%rs3595, [%rd4682+128];
	ld.local.u8 	%rs3596, [%rd1369+145];
	xor.b16  	%rs3597, %rs3596, %rs3595;
	st.local.u8 	[%rd4682+160], %rs3597;
	@%p2192 bra 	$L__BB1_2515;
	ld.local.u64 	%rd4683, [%rd1368+16];
	add.s64 	%rd4684, %rd39, %rd4683;
	ld.local.u8 	%rs3598, [%rd4684+128];
	ld.local.u8 	%rs3599, [%rd1369+146];
	xor.b16  	%rs3600, %rs3599, %rs3598;
	st.local.u8 	[%rd4684+160], %rs3600;
$L__BB1_2515:
	add.f64 	%fd7998, %fd7998, 0d3FF0000000000000;
	mov.f64 	%fd7965, %fd7884;
	@%p2168 bra 	$L__BB1_2543;
	mov.b64 	%rd5570, 0;
	mov.f64 	%fd7965, %fd7884;
$L__BB1_2517:
	add.s64 	%rd1371, %rd39, %rd5570;
	ld.local.u8 	%rs3601, [%rd1371+144];
	setp.ne.s16 	%p2194, %rs3601, 1;
	@%p2194 bra 	$L__BB1_2542;
	mad.lo.s64 	%rd4686, %rd5570, 7, %rd1371;
	ld.local.f64 	%fd1236, [%rd4686+176];
	setp.gt.f64 	%p2195, %fd1236, 0d4049000000000000;
	mov.f64 	%fd7960, %fd1236;
	@%p2195 bra 	$L__BB1_2530;
	setp.lt.f64 	%p2196, %fd1236, 0dC049000000000000;
	mov.f64 	%fd7960, 0d0000000000000000;
	@%p2196 bra 	$L__BB1_2530;
	fma.rn.f64 	%fd6501, %fd1236, 0d3FF71547652B82FE, 0d4338000000000000;
	{
	.reg .b32 %temp; 
	mov.b64 	{%r1458, %temp}, %fd6501;
	}
	mov.f64 	%fd6502, 0dC338000000000000;
	add.rn.f64 	%fd6503, %fd6501, %fd6502;
	fma.rn.f64 	%fd6504, %fd6503, 0dBFE62E42FEFA39EF, %fd1236;
	fma.rn.f64 	%fd6505, %fd6503, 0dBC7ABC9E3B39803F, %fd6504;
	fma.rn.f64 	%fd6506, %fd6505, 0d3E5ADE1569CE2BDF, 0d3E928AF3FCA213EA;
	fma.rn.f64 	%fd6507, %fd6506, %fd6505, 0d3EC71DEE62401315;
	fma.rn.f64 	%fd6508, %fd6507, %fd6505, 0d3EFA01997C89EB71;
	fma.rn.f64 	%fd6509, %fd6508, %fd6505, 0d3F2A01A014761F65;
	fma.rn.f64 	%fd6510, %fd6509, %fd6505, 0d3F56C16C1852B7AF;
	fma.rn.f64 	%fd6511, %fd6510, %fd6505, 0d3F81111111122322;
	fma.rn.f64 	%fd6512, %fd6511, %fd6505, 0d3FA55555555502A1;
	fma.rn.f64 	%fd6513, %fd6512, %fd6505, 0d3FC5555555555511;
	fma.rn.f64 	%fd6514, %fd6513, %fd6505, 0d3FE000000000000B;
	fma.rn.f64 	%fd6515, %fd6514, %fd6505, 0d3FF0000000000000;
	fma.rn.f64 	%fd6516, %fd6515, %fd6505, 0d3FF0000000000000;
	{
	.reg .b32 %temp; 
	mov.b64 	{%r1459, %temp}, %fd6516;
	}
	{
	.reg .b32 %temp; 
	mov.b64 	{%temp, %r1460}, %fd6516;
	}
	shl.b32 	%r6017, %r1458, 20;
	add.s32 	%r6018, %r6017, %r1460;
	mov.b64 	%fd7957, {%r1459, %r6018};
	{
	.reg .b32 %temp; 
	mov.b64 	{%temp, %r6019}, %fd1236;
	}
	mov.b32 	%f209, %r6019;
	abs.f32 	%f95, %f209;
	setp.lt.f32 	%p2197, %f95, 0f4086232B;
	@%p2197 bra 	$L__BB1_2523;
	setp.lt.f64 	%p2198, %fd1236, 0d0000000000000000;
	add.f64 	%fd6517, %fd1236, 0d7FF0000000000000;
	selp.f64 	%fd7957, 0d0000000000000000, %fd6517, %p2198;
	setp.geu.f32 	%p2199, %f95, 0f40874800;
	@%p2199 bra 	$L__BB1_2523;
	shr.u32 	%r6020, %r1458, 31;
	add.s32 	%r6021, %r1458, %r6020;
	shr.s32 	%r6022, %r6021, 1;
	shl.b32 	%r6023, %r6022, 20;
	add.s32 	%r6024, %r1460, %r6023;
	mov.b64 	%fd6518, {%r1459, %r6024};
	sub.s32 	%r6025, %r1458, %r6022;
	shl.b32 	%r6026, %r6025, 20;
	add.s32 	%r6027, %r6026, 1072693248;
	mov.b32 	%r6028, 0;
	mov.b64 	%fd6519, {%r6028, %r6027};
	mul.f64 	%fd7957, %fd6519, %fd6518;
$L__BB1_2523:
	add.f64 	%fd7958, %fd7957, 0d3FF0000000000000;
	{
	.reg .b32 %temp; 
	mov.b64 	{%temp, %r7519}, %fd7958;
	}
	{
	.reg .b32 %temp; 
	mov.b64 	{%r7520, %temp}, %fd7958;
	}
	setp.gt.s32 	%p2200, %r7519, 1048575;
	mov.b32 	%r7521, -1023;
	@%p2200 bra 	$L__BB1_2525;
	mul.f64 	%fd7958, %fd7958, 0d4350000000000000;
	{
	.reg .b32 %temp; 
	mov.b64 	{%temp, %r7519}, %fd7958;
	}
	{
	.reg .b32 %temp; 
	mov.b64 	{%r7520, %temp}, %fd7958;
	}
	mov.b32 	%r7521, -1077;
$L__BB1_2525:
	add.s32 	%r6031, %r7519, -1;
	setp.gt.u32 	%p2201, %r6031, 2146435070;
	@%p2201 bra 	$L__BB1_2529;
	shr.u32 	%r6034, %r7519, 20;
	add.s32 	%r7522, %r7521, %r6034;
	and.b32  	%r6035, %r7519, 1048575;
	or.b32  	%r6036, %r6035, 1072693248;
	mov.b64 	%fd7959, {%r7520, %r6036};
	setp.lt.u32 	%p2203, %r6036, 1073127583;
	@%p2203 bra 	$L__BB1_2528;
	{
	.reg .b32 %temp; 
	mov.b64 	{%r6037, %temp}, %fd7959;
	}
	{
	.reg .b32 %temp; 
	mov.b64 	{%temp, %r6038}, %fd7959;
	}
	add.s32 	%r6039, %r6038, -1048576;
	mov.b64 	%fd7959, {%r6037, %r6039};
	add.s32 	%r7522, %r7522, 1;
$L__BB1_2528:
	add.f64 	%fd6521, %fd7959, 0dBFF0000000000000;
	add.f64 	%fd6522, %fd7959, 0d3FF0000000000000;
	rcp.approx.ftz.f64 	%fd6523, %fd6522;
	neg.f64 	%fd6524, %fd6522;
	fma.rn.f64 	%fd6525, %fd6524, %fd6523, 0d3FF0000000000000;
	fma.rn.f64 	%fd6526, %fd6525, %fd6525, %fd6525;
	fma.rn.f64 	%fd6527, %fd6526, %fd6523, %fd6523;
	mul.f64 	%fd6528, %fd6521, %fd6527;
	fma.rn.f64 	%fd6529, %fd6521, %fd6527, %fd6528;
	mul.f64 	%fd6530, %fd6529, %fd6529;
	fma.rn.f64 	%fd6531, %fd6530, 0d3EB1380B3AE80F1E, 0d3ED0EE258B7A8B04;
	fma.rn.f64 	%fd6532, %fd6531, %fd6530, 0d3EF3B2669F02676F;
	fma.rn.f64 	%fd6533, %fd6532, %fd6530, 0d3F1745CBA9AB0956;
	fma.rn.f64 	%fd6534, %fd6533, %fd6530, 0d3F3C71C72D1B5154;
	fma.rn.f64 	%fd6535, %fd6534, %fd6530, 0d3F624924923BE72D;
	fma.rn.f64 	%fd6536, %fd6535, %fd6530, 0d3F8999999999A3C4;
	fma.rn.f64 	%fd6537, %fd6536, %fd6530, 0d3FB5555555555554;
	sub.f64 	%fd6538, %fd6521, %fd6529;
	add.f64 	%fd6539, %fd6538, %fd6538;
	neg.f64 	%fd6540, %fd6529;
	fma.rn.f64 	%fd6541, %fd6540, %fd6521, %fd6539;
	mul.f64 	%fd6542, %fd6527, %fd6541;
	mul.f64 	%fd6543, %fd6530, %fd6537;
	fma.rn.f64 	%fd6544, %fd6543, %fd6529, %fd6542;
	xor.b32  	%r6040, %r7522, -2147483648;
	mov.b32 	%r6041, 1127219200;
	mov.b64 	%fd6545, {%r6040, %r6041};
	sub.f64 	%fd6546, %fd6545, %fd1;
	fma.rn.f64 	%fd6547, %fd6546, 0d3FE62E42FEFA39EF, %fd6529;
	fma.rn.f64 	%fd6548, %fd6546, 0dBFE62E42FEFA39EF, %fd6547;
	sub.f64 	%fd6549, %fd6548, %fd6529;
	sub.f64 	%fd6550, %fd6544, %fd6549;
	fma.rn.f64 	%fd6551, %fd6546, 0d3C7ABC9E3B39803F, %fd6550;
	add.f64 	%fd7960, %fd6547, %fd6551;
	bra.uni 	$L__BB1_2530;
$L__BB1_2529:
	fma.rn.f64 	%fd6520, %fd7958, 0d7FF0000000000000, 0d7FF0000000000000;
	{
	.reg .b32 %temp; 
	mov.b64 	{%temp, %r6032}, %fd7958;
	}
	and.b32  	%r6033, %r6032, 2147483647;
	setp.eq.s32 	%p2202, %r6033, 0;
	selp.f64 	%fd7960, 0dFFF0000000000000, %fd6520, %p2202;
$L__BB1_2530:
	neg.f64 	%fd1250, %fd1236;
	setp.lt.f64 	%p2205, %fd1236, 0dC049000000000000;
	or.pred  	%p2206, %p2205, %p2195;
	selp.f64 	%fd7964, %fd1250, 0d0000000000000000, %p2205;
	@%p2206 bra 	$L__BB1_2541;
	fma.rn.f64 	%fd6552, %fd1250, 0d3FF71547652B82FE, 0d4338000000000000;
	{
	.reg .b32 %temp; 
	mov.b64 	{%r1471, %temp}, %fd6552;
	}
	mov.f64 	%fd6553, 0dC338000000000000;
	add.rn.f64 	%fd6554, %fd6552, %fd6553;
	fma.rn.f64 	%fd6555, %fd6554, 0dBFE62E42FEFA39EF, %fd1250;
	fma.rn.f64 	%fd6556, %fd6554, 0dBC7ABC9E3B39803F, %fd6555;
	fma.rn.f64 	%fd6557, %fd6556, 0d3E5ADE1569CE2BDF, 0d3E928AF3FCA213EA;
	fma.rn.f64 	%fd6558, %fd6557, %fd6556, 0d3EC71DEE62401315;
	fma.rn.f64 	%fd6559, %fd6558, %fd6556, 0d3EFA01997C89EB71;
	fma.rn.f64 	%fd6560, %fd6559, %fd6556, 0d3F2A01A014761F65;
	fma.rn.f64 	%fd6561, %fd6560, %fd6556, 0d3F56C16C1852B7AF;
	fma.rn.f64 	%fd6562, %fd6561, %fd6556, 0d3F81111111122322;
	fma.rn.f64 	%fd6563, %fd6562, %fd6556, 0d3FA55555555502A1;
	fma.rn.f64 	%fd6564, %fd6563, %fd6556, 0d3FC5555555555511;
	fma.rn.f64 	%fd6565, %fd6564, %fd6556, 0d3FE000000000000B;
	fma.rn.f64 	%fd6566, %fd6565, %fd6556, 0d3FF0000000000000;
	fma.rn.f64 	%fd6567, %fd6566, %fd6556, 0d3FF0000000000000;
	{
	.reg .b32 %temp; 
	mov.b64 	{%r1472, %temp}, %fd6567;
	}
	{
	.reg .b32 %temp; 
	mov.b64 	{%temp, %r1473}, %fd6567;
	}
	shl.b32 	%r6042, %r1471, 20;
	add.s32 	%r6043, %r6042, %r1473;
	mov.b64 	%fd7961, {%r1472, %r6043};
	{
	.reg .b32 %temp; 
	mov.b64 	{%temp, %r6044}, %fd1250;
	}
	mov.b32 	%f210, %r6044;
	abs.f32 	%f96, %f210;
	setp.lt.f32 	%p2207, %f96, 0f4086232B;
	@%p2207 bra 	$L__BB1_2534;
	setp.gt.f64 	%p2208, %fd1236, 0d0000000000000000;
	mov.f64 	%fd6568, 0d7FF0000000000000;
	sub.f64 	%fd6569, %fd6568, %fd1236;
	selp.f64 	%fd7961, 0d0000000000000000, %fd6569, %p2208;
	setp.geu.f32 	%p2209, %f96, 0f40874800;
	@%p2209 bra 	$L__BB1_2534;
	shr.u32 	%r6045, %r1471, 31;
	add.s32 	%r6046, %r1471, %r6045;
	shr.s32 	%r6047, %r6046, 1;
	shl.b32 	%r6048, %r6047, 20;
	add.s32 	%r6049, %r1473, %r6048;
	mov.b64 	%fd6570, {%r1472, %r6049};
	sub.s32 	%r6050, %r1471, %r6047;
	shl.b32 	%r6051, %r6050, 20;
	add.s32 	%r6052, %r6051, 1072693248;
	mov.b32 	%r6053, 0;
	mov.b64 	%fd6571, {%r6053, %r6052};
	mul.f64 	%fd7961, %fd6571, %fd6570;
$L__BB1_2534:
	add.f64 	%fd7962, %fd7961, 0d3FF0000000000000;
	{
	.reg .b32 %temp; 
	mov.b64 	{%temp, %r7523}, %fd7962;
	}
	{
	.reg .b32 %temp; 
	mov.b64 	{%r7524, %temp}, %fd7962;
	}
	setp.gt.s32 	%p2210, %r7523, 1048575;
	mov.b32 	%r7525, -1023;
	@%p2210 bra 	$L__BB1_2536;
	mul.f64 	%fd7962, %fd7962, 0d4350000000000000;
	{
	.reg .b32 %temp; 
	mov.b64 	{%temp, %r7523}, %fd7962;
	}
	{
	.reg .b32 %temp; 
	mov.b64 	{%r7524, %temp}, %fd7962;
	}
	mov.b32 	%r7525, -1077;
$L__BB1_2536:
	add.s32 	%r6056, %r7523, -1;
	setp.gt.u32 	%p2211, %r6056, 2146435070;
	@%p2211 bra 	$L__BB1_2540;
	shr.u32 	%r6059, %r7523, 20;
	add.s32 	%r7526, %r7525, %r6059;
	and.b32  	%r6060, %r7523, 1048575;
	or.b32  	%r6061, %r6060, 1072693248;
	mov.b64 	%fd7963, {%r7524, %r6061};
	setp.lt.u32 	%p2213, %r6061, 1073127583;
	@%p2213 bra 	$L__BB1_2539;
	{
	.reg .b32 %temp; 
	mov.b64 	{%r6062, %temp}, %fd7963;
	}
	{
	.reg .b32 %temp; 
	mov.b64 	{%temp, %r6063}, %fd7963;
	}
	add.s32 	%r6064, %r6063, -1048576;
	mov.b64 	%fd7963, {%r6062, %r6064};
	add.s32 	%r7526, %r7526, 1;
$L__BB1_2539:
	add.f64 	%fd6573, %fd7963, 0dBFF0000000000000;
	add.f64 	%fd6574, %fd7963, 0d3FF0000000000000;
	rcp.approx.ftz.f64 	%fd6575, %fd6574;
	neg.f64 	%fd6576, %fd6574;
	fma.rn.f64 	%fd6577, %fd6576, %fd6575, 0d3FF0000000000000;
	fma.rn.f64 	%fd6578, %fd6577, %fd6577, %fd6577;
	fma.rn.f64 	%fd6579, %fd6578, %fd6575, %fd6575;
	mul.f64 	%fd6580, %fd6573, %fd6579;
	fma.rn.f64 	%fd6581, %fd6573, %fd6579, %fd6580;
	mul.f64 	%fd6582, %fd6581, %fd6581;
	fma.rn.f64 	%fd6583, %fd6582, 0d3EB1380B3AE80F1E, 0d3ED0EE258B7A8B04;
	fma.rn.f64 	%fd6584, %fd6583, %fd6582, 0d3EF3B2669F02676F;
	fma.rn.f64 	%fd6585, %fd6584, %fd6582, 0d3F1745CBA9AB0956;
	fma.rn.f64 	%fd6586, %fd6585, %fd6582, 0d3F3C71C72D1B5154;
	fma.rn.f64 	%fd6587, %fd6586, %fd6582, 0d3F624924923BE72D;
	fma.rn.f64 	%fd6588, %fd6587, %fd6582, 0d3F8999999999A3C4;
	fma.rn.f64 	%fd6589, %fd6588, %fd6582, 0d3FB5555555555554;
	sub.f64 	%fd6590, %fd6573, %fd6581;
	add.f64 	%fd6591, %fd6590, %fd6590;
	neg.f64 	%fd6592, %fd6581;
	fma.rn.f64 	%fd6593, %fd6592, %fd6573, %fd6591;
	mul.f64 	%fd6594, %fd6579, %fd6593;
	mul.f64 	%fd6595, %fd6582, %fd6589;
	fma.rn.f64 	%fd6596, %fd6595, %fd6581, %fd6594;
	xor.b32  	%r6065, %r7526, -2147483648;
	mov.b32 	%r6066, 1127219200;
	mov.b64 	%fd6597, {%r6065, %r6066};
	sub.f64 	%fd6598, %fd6597, %fd1;
	fma.rn.f64 	%fd6599, %fd6598, 0d3FE62E42FEFA39EF, %fd6581;
	fma.rn.f64 	%fd6600, %fd6598, 0dBFE62E42FEFA39EF, %fd6599;
	sub.f64 	%fd6601, %fd6600, %fd6581;
	sub.f64 	%fd6602, %fd6596, %fd6601;
	fma.rn.f64 	%fd6603, %fd6598, 0d3C7ABC9E3B39803F, %fd6602;
	add.f64 	%fd7964, %fd6599, %fd6603;
	bra.uni 	$L__BB1_2541;
$L__BB1_2540:
	fma.rn.f64 	%fd6572, %fd7962, 0d7FF0000000000000, 0d7FF0000000000000;
	{
	.reg .b32 %temp; 
	mov.b64 	{%temp, %r6057}, %fd7962;
	}
	and.b32  	%r6058, %r6057, 2147483647;
	setp.eq.s32 	%p2212, %r6058, 0;
	selp.f64 	%fd7964, 0dFFF0000000000000, %fd6572, %p2212;
$L__BB1_2541:
	sub.f64 	%fd6604, %fd7960, %fd7964;
	add.f64 	%fd7965, %fd7965, %fd6604;
$L__BB1_2542:
	add.s64 	%rd5570, %rd5570, 1;
	setp.ne.s64 	%p2214, %rd5570, %rd42;
	@%p2214 bra 	$L__BB1_2517;
$L__BB1_2543:
	neg.f64 	%fd6605, %fd7965;
	fma.rn.f64 	%fd6606, %fd7965, 0dBFF71547652B82FE, 0d4338000000000000;
	{
	.reg .b32 %temp; 
	mov.b64 	{%r1484, %temp}, %fd6606;
	}
	mov.f64 	%fd6607, 0dC338000000000000;
	add.rn.f64 	%fd6608, %fd6606, %fd6607;
	fma.rn.f64 	%fd6609, %fd6608, 0dBFE62E42FEFA39EF, %fd6605;
	fma.rn.f64 	%fd6610, %fd6608, 0dBC7ABC9E3B39803F, %fd6609;
	fma.rn.f64 	%fd6611, %fd6610, 0d3E5ADE1569CE2BDF, 0d3E928AF3FCA213EA;
	fma.rn.f64 	%fd6612, %fd6611, %fd6610, 0d3EC71DEE62401315;
	fma.rn.f64 	%fd6613, %fd6612, %fd6610, 0d3EFA01997C89EB71;
	fma.rn.f64 	%fd6614, %fd6613, %fd6610, 0d3F2A01A014761F65;
	fma.rn.f64 	%fd6615, %fd6614, %fd6610, 0d3F56C16C1852B7AF;
	fma.rn.f64 	%fd6616, %fd6615, %fd6610, 0d3F81111111122322;
	fma.rn.f64 	%fd6617, %fd6616, %fd6610, 0d3FA55555555502A1;
	fma.rn.f64 	%fd6618, %fd6617, %fd6610, 0d3FC5555555555511;
	fma.rn.f64 	%fd6619, %fd6618, %fd6610, 0d3FE000000000000B;
	fma.rn.f64 	%fd6620, %fd6619, %fd6610, 0d3FF0000000000000;
	fma.rn.f64 	%fd6621, %fd6620, %fd6610, 0d3FF0000000000000;
	{
	.reg .b32 %temp; 
	mov.b64 	{%r1485, %temp}, %fd6621;
	}
	{
	.reg .b32 %temp; 
	mov.b64 	{%temp, %r1486}, %fd6621;
	}
	shl.b32 	%r6067, %r1484, 20;
	add.s32 	%r6068, %r6067, %r1486;
	mov.b64 	%fd7967, {%r1485, %r6068};
	{
	.reg .b32 %temp; 
	mov.b64 	{%temp, %r6069}, %fd6605;
	}
	mov.b32 	%f211, %r6069;
	abs.f32 	%f97, %f211;
	setp.lt.f32 	%p2215, %f97, 0f4086232B;
	@%p2215 bra 	$L__BB1_2546;
	setp.gt.f64 	%p2216, %fd7965, 0d0000000000000000;
	mov.f64 	%fd6622, 0d7FF0000000000000;
	sub.f64 	%fd6623, %fd6622, %fd7965;
	selp.f64 	%fd7967, 0d0000000000000000, %fd6623, %p2216;
	setp.geu.f32 	%p2217, %f97, 0f40874800;
	@%p2217 bra 	$L__BB1_2546;
	shr.u32 	%r6070, %r1484, 31;
	add.s32 	%r6071, %r1484, %r6070;
	shr.s32 	%r6072, %r6071, 1;
	shl.b32 	%r6073, %r6072, 20;
	add.s32 	%r6074, %r1486, %r6073;
	mov.b64 	%fd6624, {%r1485, %r6074};
	sub.s32 	%r6075, %r1484, %r6072;
	shl.b32 	%r6076, %r6075, 20;
	add.s32 	%r6077, %r6076, 1072693248;
	mov.b32 	%r6078, 0;
	mov.b64 	%fd6625, {%r6078, %r6077};
	mul.f64 	%fd7967, %fd6625, %fd6624;
$L__BB1_2546:
	sub.f64 	%fd7995, %fd7995, %fd7967;
	@%p2062 bra 	$L__BB1_2572;
	mov.b64 	%rd5571, 0;
	bra.uni 	$L__BB1_2549;
$L__BB1_2548:
	add.s64 	%rd5571, %rd5571, 1;
	setp.eq.s64 	%p2236, %rd5571, %rd47;
	@%p2236 bra 	$L__BB1_2572;
$L__BB1_2549:
	setp.lt.u32 	%p2219, %r1846, 4;
	mov.b64 	%rd5574, 0;
	mov.b16 	%rs4041, 0;
	@%p2219 bra 	$L__BB1_2557;
	setp.lt.u64 	%p2220, %rd53, 12;
	mul.lo.s64 	%rd1375, %rd5571, %rd42;
	mov.b16 	%rs4041, 0;
	mov.b64 	%rd5575, 0;
	@%p2220 bra 	$L__BB1_2553;
	mov.b16 	%rs4041, 0;
	mov.b64 	%rd5575, 0;
	mov.u64 	%rd5576, %rd5575;
$L__BB1_2552:
	add.s64 	%rd4692, %rd39, %rd5575;
	ld.local.v4.b32 	{%r6079, %r6080, %r6081, %r6082}, [%rd4692+160];
	bfe.u32 	%r6083, %r6082, 24, 8;
	cvt.u16.u32 	%rs3606, %r6083;
	bfe.u32 	%r6084, %r6082, 16, 8;
	cvt.u16.u32 	%rs3607, %r6084;
	bfe.u32 	%r6085, %r6082, 8, 8;
	cvt.u16.u32 	%rs3608, %r6085;
	bfe.u32 	%r6086, %r6082, 0, 8;
	cvt.u16.u32 	%rs3609, %r6086;
	bfe.u32 	%r6087, %r6081, 24, 8;
	cvt.u16.u32 	%rs3610, %r6087;
	bfe.u32 	%r6088, %r6081, 16, 8;
	cvt.u16.u32 	%rs3611, %r6088;
	bfe.u32 	%r6089, %r6081, 8, 8;
	cvt.u16.u32 	%rs3612, %r6089;
	bfe.u32 	%r6090, %r6081, 0, 8;
	cvt.u16.u32 	%rs3613, %r6090;
	bfe.u32 	%r6091, %r6080, 24, 8;
	cvt.u16.u32 	%rs3614, %r6091;
	bfe.u32 	%r6092, %r6080, 16, 8;
	cvt.u16.u32 	%rs3615, %r6092;
	bfe.u32 	%r6093, %r6080, 8, 8;
	cvt.u16.u32 	%rs3616, %r6093;
	bfe.u32 	%r6094, %r6080, 0, 8;
	cvt.u16.u32 	%rs3617, %r6094;
	bfe.u32 	%r6095, %r6079, 24, 8;
	cvt.u16.u32 	%rs3618, %r6095;
	bfe.u32 	%r6096, %r6079, 16, 8;
	cvt.u16.u32 	%rs3619, %r6096;
	bfe.u32 	%r6097, %r6079, 8, 8;
	cvt.u16.u32 	%rs3620, %r6097;
	bfe.u32 	%r6098, %r6079, 0, 8;
	cvt.u16.u32 	%rs3621, %r6098;
	add.s64 	%rd4693, %rd5575, %rd1375;
	mov.u64 	%rd4694, d_H_const;
	add.s64 	%rd4695, %rd4694, %rd4693;
	ld.const.u8 	%rs3622, [%rd4695];
	ld.const.u8 	%rs3623, [%rd4695+1];
	ld.const.u8 	%rs3624, [%rd4695+2];
	ld.const.u8 	%rs3625, [%rd4695+3];
	mul.lo.s16 	%rs3626, %rs3622, %rs3621;
	mul.lo.s16 	%rs3627, %rs3623, %rs3620;
	mul.lo.s16 	%rs3628, %rs3624, %rs3619;
	mul.lo.s16 	%rs3629, %rs3625, %rs3618;
	xor.b16  	%rs3630, %rs3626, %rs4041;
	xor.b16  	%rs3631, %rs3630, %rs3627;
	xor.b16  	%rs3632, %rs3631, %rs3628;
	xor.b16  	%rs3633, %rs3632, %rs3629;
	ld.const.u8 	%rs3634, [%rd4695+4];
	ld.const.u8 	%rs3635, [%rd4695+5];
	ld.const.u8 	%rs3636, [%rd4695+6];
	ld.const.u8 	%rs3637, [%rd4695+7];
	mul.lo.s16 	%rs3638, %rs3634, %rs3617;
	mul.lo.s16 	%rs3639, %rs3635, %rs3616;
	mul.lo.s16 	%rs3640, %rs3636, %rs3615;
	mul.lo.s16 	%rs3641, %rs3637, %rs3614;
	xor.b16  	%rs3642, %rs3638, %rs3633;
	xor.b16  	%rs3643, %rs3642, %rs3639;
	xor.b16  	%rs3644, %rs3643, %rs3640;
	xor.b16  	%rs3645, %rs3644, %rs3641;
	ld.const.u8 	%rs3646, [%rd4695+8];
	ld.const.u8 	%rs3647, [%rd4695+9];
	ld.const.u8 	%rs3648, [%rd4695+10];
	ld.const.u8 	%rs3649, [%rd4695+11];
	mul.lo.s16 	%rs3650, %rs3646, %rs3613;
	mul.lo.s16 	%rs3651, %rs3647, %rs3612;
	mul.lo.s16 	%rs3652, %rs3648, %rs3611;
	mul.lo.s16 	%rs3653, %rs3649, %rs3610;
	xor.b16  	%rs3654, %rs3650, %rs3645;
	xor.b16  	%rs3655, %rs3654, %rs3651;
	xor.b16  	%rs3656, %rs3655, %rs3652;
	xor.b16  	%rs3657, %rs3656, %rs3653;
	ld.const.u8 	%rs3658, [%rd4695+12];
	ld.const.u8 	%rs3659, [%rd4695+13];
	ld.const.u8 	%rs3660, [%rd4695+14];
	ld.const.u8 	%rs3661, [%rd4695+15];
	mul.lo.s16 	%rs3662, %rs3658, %rs3609;
	mul.lo.s16 	%rs3663, %rs3659, %rs3608;
	mul.lo.s16 	%rs3664, %rs3660, %rs3607;
	mul.lo.s16 	%rs3665, %rs3661, %rs3606;
	xor.b16  	%rs3666, %rs3662, %rs3657;
	xor.b16  	%rs3667, %rs3666, %rs3663;
	xor.b16  	%rs3668, %rs3667, %rs3664;
	xor.b16  	%rs4041, %rs3668, %rs3665;
	add.s64 	%rd5575, %rd5575, 16;
	add.s64 	%rd5576, %rd5576, 4;
	setp.eq.s64 	%p2221, %rd5576, %rd60;
	@%p2221 bra 	$L__BB1_2553;
	bra.uni 	$L__BB1_2552;
$L__BB1_2553:
	setp.eq.s64 	%p2222, %rd59, 0;
	mov.u64 	%rd5574, %rd5575;
	@%p2222 bra 	$L__BB1_2557;
	setp.eq.s64 	%p2223, %rd59, 1;
	add.s64 	%rd1378, %rd39, %rd5575;
	ld.local.u8 	%rs3669, [%rd1378+160];
	ld.local.u8 	%rs3670, [%rd1378+161];
	ld.local.u8 	%rs3671, [%rd1378+162];
	ld.local.u8 	%rs3672, [%rd1378+163];
	add.s64 	%rd4696, %rd5575, %rd1375;
	mov.u64 	%rd4697, d_H_const;
	add.s64 	%rd1379, %rd4697, %rd4696;
	ld.const.u8 	%rs3673, [%rd1379];
	ld.const.u8 	%rs3674, [%rd1379+1];
	ld.const.u8 	%rs3675, [%rd1379+2];
	ld.const.u8 	%rs3676, [%rd1379+3];
	mul.lo.s16 	%rs3677, %rs3673, %rs3669;
	mul.lo.s16 	%rs3678, %rs3674, %rs3670;
	mul.lo.s16 	%rs3679, %rs3675, %rs3671;
	mul.lo.s16 	%rs3680, %rs3676, %rs3672;
	xor.b16  	%rs3681, %rs3677, %rs4041;
	xor.b16  	%rs3682, %rs3681, %rs3678;
	xor.b16  	%rs3683, %rs3682, %rs3679;
	xor.b16  	%rs4041, %rs3683, %rs3680;
	add.s64 	%rd5574, %rd5575, 4;
	@%p2223 bra 	$L__BB1_2557;
	setp.eq.s64 	%p2224, %rd59, 2;
	ld.local.u8 	%rs3684, [%rd1378+164];
	ld.local.u8 	%rs3685, [%rd1378+165];
	ld.local.u8 	%rs3686, [%rd1378+166];
	ld.local.u8 	%rs3687, [%rd1378+167];
	ld.const.u8 	%rs3688, [%rd1379+4];
	ld.const.u8 	%rs3689, [%rd1379+5];
	ld.const.u8 	%rs3690, [%rd1379+6];
	ld.const.u8 	%rs3691, [%rd1379+7];
	mul.lo.s16 	%rs3692, %rs3688, %rs3684;
	mul.lo.s16 	%rs3693, %rs3689, %rs3685;
	mul.lo.s16 	%rs3694, %rs3690, %rs3686;
	mul.lo.s16 	%rs3695, %rs3691, %rs3687;
	xor.b16  	%rs3696, %rs3692, %rs3693;
	xor.b16  	%rs3697, %rs3696, %rs3694;
	xor.b16  	%rs3698, %rs3697, %rs3695;
	xor.b16  	%rs4041, %rs3698, %rs4041;
	add.s64 	%rd5574, %rd5575, 8;
	@%p2224 bra 	$L__BB1_2557;
	ld.local.u8 	%rs3699, [%rd1378+168];
	ld.local.u8 	%rs3700, [%rd1378+169];
	ld.local.u8 	%rs3701, [%rd1378+170];
	ld.local.u8 	%rs3702, [%rd1378+171];
	ld.const.u8 	%rs3703, [%rd1379+8];
	ld.const.u8 	%rs3704, [%rd1379+9];
	ld.const.u8 	%rs3705, [%rd1379+10];
	ld.const.u8 	%rs3706, [%rd1379+11];
	mul.lo.s16 	%rs3707, %rs3703, %rs3699;
	mul.lo.s16 	%rs3708, %rs3704, %rs3700;
	mul.lo.s16 	%rs3709, %rs3705, %rs3701;
	mul.lo.s16 	%rs3710, %rs3706, %rs3702;
	xor.b16  	%rs3711, %rs3707, %rs3708;
	xor.b16  	%rs3712, %rs3711, %rs3709;
	xor.b16  	%rs3713, %rs3712, %rs3710;
	xor.b16  	%rs4041, %rs3713, %rs4041;
	add.s64 	%rd5574, %rd5575, 12;
$L__BB1_2557:
	setp.ge.u64 	%p2225, %rd5574, %rd42;
	@%p2225 bra 	$L__BB1_2571;
	mul.lo.s64 	%rd1384, %rd5571, %rd42;
	sub.s64 	%rd1385, %rd42, %rd5574;
	and.b64  	%rd1386, %rd1385, 15;
	sub.s64 	%rd4698, %rd5574, %rd42;
	setp.gt.u64 	%p2226, %rd4698, -16;
	@%p2226 bra 	$L__BB1_2561;
	and.b64  	%rd1387, %rd1385, -16;
	mov.b64 	%rd5578, 0;
$L__BB1_2560:
	.pragma "nounroll";
	add.s64 	%rd4700, %rd39, %rd5574;
	ld.local.u8 	%rs3715, [%rd4700+160];
	add.s64 	%rd4701, %rd5574, %rd1384;
	mov.u64 	%rd4702, d_H_const;
	add.s64 	%rd4703, %rd4702, %rd4701;
	ld.const.u8 	%rs3716, [%rd4703];
	mul.lo.s16 	%rs3717, %rs3716, %rs3715;
	xor.b16  	%rs3718, %rs3717, %rs4041;
	ld.local.u8 	%rs3719, [%rd4700+161];
	ld.const.u8 	%rs3720, [%rd4703+1];
	mul.lo.s16 	%rs3721, %rs3720, %rs3719;
	xor.b16  	%rs3722, %rs3721, %rs3718;
	ld.local.u8 	%rs3723, [%rd4700+162];
	ld.const.u8 	%rs3724, [%rd4703+2];
	mul.lo.s16 	%rs3725, %rs3724, %rs3723;
	xor.b16  	%rs3726, %rs3725, %rs3722;
	ld.local.u8 	%rs3727, [%rd4700+163];
	ld.const.u8 	%rs3728, [%rd4703+3];
	mul.lo.s16 	%rs3729, %rs3728, %rs3727;
	xor.b16  	%rs3730, %rs3729, %rs3726;
	ld.local.u8 	%rs3731, [%rd4700+164];
	ld.const.u8 	%rs3732, [%rd4703+4];
	mul.lo.s16 	%rs3733, %rs3732, %rs3731;
	xor.b16  	%rs3734, %rs3733, %rs3730;
	ld.local.u8 	%rs3735, [%rd4700+165];
	ld.const.u8 	%rs3736, [%rd4703+5];
	mul.lo.s16 	%rs3737, %rs3736, %rs3735;
	xor.b16  	%rs3738, %rs3737, %rs3734;
	ld.local.u8 	%rs3739, [%rd4700+166];
	ld.const.u8 	%rs3740, [%rd4703+6];
	mul.lo.s16 	%rs3741, %rs3740, %rs3739;
	xor.b16  	%rs3742, %rs3741, %rs3738;
	ld.local.u8 	%rs3743, [%rd4700+167];
	ld.const.u8 	%rs3744, [%rd4703+7];
	mul.lo.s16 	%rs3745, %rs3744, %rs3743;
	xor.b16  	%rs3746, %rs3745, %rs3742;
	ld.local.u8 	%rs3747, [%rd4700+168];
	ld.const.u8 	%rs3748, [%rd4703+8];
	mul.lo.s16 	%rs3749, %rs3748, %rs3747;
	xor.b16  	%rs3750, %rs3749, %rs3746;
	ld.local.u8 	%rs3751, [%rd4700+169];
	ld.const.u8 	%rs3752, [%rd4703+9];
	mul.lo.s16 	%rs3753, %rs3752, %rs3751;
	xor.b16  	%rs3754, %rs3753, %rs3750;
	ld.local.u8 	%rs3755, [%rd4700+170];
	ld.const.u8 	%rs3756, [%rd4703+10];
	mul.lo.s16 	%rs3757, %rs3756, %rs3755;
	xor.b16  	%rs3758, %rs3757, %rs3754;
	ld.local.u8 	%rs3759, [%rd4700+171];
	ld.const.u8 	%rs3760, [%rd4703+11];
	mul.lo.s16 	%rs3761, %rs3760, %rs3759;
	xor.b16  	%rs3762, %rs3761, %rs3758;
	ld.local.u8 	%rs3763, [%rd4700+172];
	ld.const.u8 	%rs3764, [%rd4703+12];
	mul.lo.s16 	%rs3765, %rs3764, %rs3763;
	xor.b16  	%rs3766, %rs3765, %rs3762;
	ld.local.u8 	%rs3767, [%rd4700+173];
	ld.const.u8 	%rs3768, [%rd4703+13];
	mul.lo.s16 	%rs3769, %rs3768, %rs3767;
	xor.b16  	%rs3770, %rs3769, %rs3766;
	ld.local.u8 	%rs3771, [%rd4700+174];
	ld.const.u8 	%rs3772, [%rd4703+14];
	mul.lo.s16 	%rs3773, %rs3772, %rs3771;
	xor.b16  	%rs3774, %rs3773, %rs3770;
	ld.local.u8 	%rs3775, [%rd4700+175];
	ld.const.u8 	%rs3776, [%rd4703+15];
	mul.lo.s16 	%rs3777, %rs3776, %rs3775;
	xor.b16  	%rs4041, %rs3777, %rs3774;
	add.s64 	%rd5574, %rd5574, 16;
	add.s64 	%rd5578, %rd5578, 16;
	setp.ne.s64 	%p2227, %rd5578, %rd1387;
	@%p2227 bra 	$L__BB1_2560;
$L__BB1_2561:
	setp.eq.s64 	%p2228, %rd1386, 0;
	@%p2228 bra 	$L__BB1_2571;
	and.b64  	%rd1397, %rd1385, 7;
	setp.lt.u64 	%p2229, %rd1386, 8;
	@%p2229 bra 	$L__BB1_2564;
	add.s64 	%rd4704, %rd39, %rd5574;
	ld.local.u8 	%rs3779, [%rd4704+160];
	add.s64 	%rd4705, %rd5574, %rd1384;
	mov.u64 	%rd4706, d_H_const;
	add.s64 	%rd4707, %rd4706, %rd4705;
	ld.const.u8 	%rs3780, [%rd4707];
	mul.lo.s16 	%rs3781, %rs3780, %rs3779;
	ld.local.u8 	%rs3782, [%rd4704+161];
	ld.const.u8 	%rs3783, [%rd4707+1];
	mul.lo.s16 	%rs3784, %rs3783, %rs3782;
	xor.b16  	%rs3785, %rs3781, %rs3784;
	ld.local.u8 	%rs3786, [%rd4704+162];
	ld.const.u8 	%rs3787, [%rd4707+2];
	mul.lo.s16 	%rs3788, %rs3787, %rs3786;
	xor.b16  	%rs3789, %rs3785, %rs3788;
	ld.local.u8 	%rs3790, [%rd4704+163];
	ld.const.u8 	%rs3791, [%rd4707+3];
	mul.lo.s16 	%rs3792, %rs3791, %rs3790;
	xor.b16  	%rs3793, %rs3789, %rs3792;
	ld.local.u8 	%rs3794, [%rd4704+164];
	ld.const.u8 	%rs3795, [%rd4707+4];
	mul.lo.s16 	%rs3796, %rs3795, %rs3794;
	xor.b16  	%rs3797, %rs3793, %rs3796;
	ld.local.u8 	%rs3798, [%rd4704+165];
	ld.const.u8 	%rs3799, [%rd4707+5];
	mul.lo.s16 	%rs3800, %rs3799, %rs3798;
	xor.b16  	%rs3801, %rs3797, %rs3800;
	ld.local.u8 	%rs3802, [%rd4704+166];
	ld.const.u8 	%rs3803, [%rd4707+6];
	mul.lo.s16 	%rs3804, %rs3803, %rs3802;
	xor.b16  	%rs3805, %rs3801, %rs3804;
	ld.local.u8 	%rs3806, [%rd4704+167];
	ld.const.u8 	%rs3807, [%rd4707+7];
	mul.lo.s16 	%rs3808, %rs3807, %rs3806;
	xor.b16  	%rs3809, %rs3805, %rs3808;
	xor.b16  	%rs4041, %rs3809, %rs4041;
	add.s64 	%rd5574, %rd5574, 8;
$L__BB1_2564:
	setp.eq.s64 	%p2230, %rd1397, 0;
	@%p2230 bra 	$L__BB1_2571;
	and.b64  	%rd1400, %rd1385, 3;
	setp.lt.u64 	%p2231, %rd1397, 4;
	@%p2231 bra 	$L__BB1_2567;
	add.s64 	%rd4708, %rd39, %rd5574;
	ld.local.u8 	%rs3811, [%rd4708+160];
	add.s64 	%rd4709, %rd5574, %rd1384;
	mov.u64 	%rd4710, d_H_const;
	add.s64 	%rd4711, %rd4710, %rd4709;
	ld.const.u8 	%rs3812, [%rd4711];
	mul.lo.s16 	%rs3813, %rs3812, %rs3811;
	ld.local.u8 	%rs3814, [%rd4708+161];
	ld.const.u8 	%rs3815, [%rd4711+1];
	mul.lo.s16 	%rs3816, %rs3815, %rs3814;
	xor.b16  	%rs3817, %rs3813, %rs3816;
	ld.local.u8 	%rs3818, [%rd4708+162];
	ld.const.u8 	%rs3819, [%rd4711+2];
	mul.lo.s16 	%rs3820, %rs3819, %rs3818;
	xor.b16  	%rs3821, %rs3817, %rs3820;
	ld.local.u8 	%rs3822, [%rd4708+163];
	ld.const.u8 	%rs3823, [%rd4711+3];
	mul.lo.s16 	%rs3824, %rs3823, %rs3822;
	xor.b16  	%rs3825, %rs3821, %rs3824;
	xor.b16  	%rs4041, %rs3825, %rs4041;
	add.s64 	%rd5574, %rd5574, 4;
$L__BB1_2567:
	setp.eq.s64 	%p2232, %rd1400, 0;
	@%p2232 bra 	$L__BB1_2571;
	add.s64 	%rd1403, %rd39, %rd5574;
	ld.local.u8 	%rs3826, [%rd1403+160];
	add.s64 	%rd4712, %rd5574, %rd1384;
	mov.u64 	%rd4713, d_H_const;
	add.s64 	%rd1404, %rd4713, %rd4712;
	ld.const.u8 	%rs3827, [%rd1404];
	mul.lo.s16 	%rs3828, %rs3827, %rs3826;
	xor.b16  	%rs4041, %rs3828, %rs4041;
	setp.eq.s64 	%p2233, %rd1400, 1;
	@%p2233 bra 	$L__BB1_2571;
	ld.local.u8 	%rs3829, [%rd1403+161];
	ld.const.u8 	%rs3830, [%rd1404+1];
	mul.lo.s16 	%rs3831, %rs3830, %rs3829;
	xor.b16  	%rs4041, %rs3831, %rs4041;
	setp.eq.s64 	%p2234, %rd1400, 2;
	@%p2234 bra 	$L__BB1_2571;
	ld.local.u8 	%rs3832, [%rd1403+162];
	ld.const.u8 	%rs3833, [%rd1404+2];
	mul.lo.s16 	%rs3834, %rs3833, %rs3832;
	xor.b16  	%rs4041, %rs3834, %rs4041;
$L__BB1_2571:
	and.b16  	%rs3835, %rs4041, 255;
	setp.eq.s16 	%p2235, %rs3835, 1;
	@%p2235 bra 	$L__BB1_2630;
	bra.uni 	$L__BB1_2548;
$L__BB1_2572:
	setp.eq.s32 	%p2237, %r1846, 0;
	shl.b64 	%rd4714, %rd5535, 5;
	add.s64 	%rd1405, %rd5, %rd4714;
	st.local.f64 	[%rd1405], %fd1127;
	mov.f64 	%fd7977, %fd7884;
	@%p2237 bra 	$L__BB1_2600;
	mov.b64 	%rd5582, 0;
	mov.f64 	%fd7977, %fd7884;
$L__BB1_2574:
	add.s64 	%rd1407, %rd39, %rd5582;
	ld.local.u8 	%rs3836, [%rd1407+144];
	setp.ne.s16 	%p2238, %rs3836, 1;
	@%p2238 bra 	$L__BB1_2599;
	mad.lo.s64 	%rd4716, %rd5582, 7, %rd1407;
	ld.local.f64 	%fd1274, [%rd4716+176];
	setp.gt.f64 	%p2239, %fd1274, 0d4049000000000000;
	mov.f64 	%fd7972, %fd1274;
	@%p2239 bra 	$L__BB1_2587;
	setp.lt.f64 	%p2240, %fd1274, 0dC049000000000000;
	mov.f64 	%fd7972, 0d0000000000000000;
	@%p2240 bra 	$L__BB1_2587;
	fma.rn.f64 	%fd6627, %fd1274, 0d3FF71547652B82FE, 0d4338000000000000;
	{
	.reg .b32 %temp; 
	mov.b64 	{%r1487, %temp}, %fd6627;
	}
	mov.f64 	%fd6628, 0dC338000000000000;
	add.rn.f64 	%fd6629, %fd6627, %fd6628;
	fma.rn.f64 	%fd6630, %fd6629, 0dBFE62E42FEFA39EF, %fd1274;
	fma.rn.f64 	%fd6631, %fd6629, 0dBC7ABC9E3B39803F, %fd6630;
	fma.rn.f64 	%fd6632, %fd6631, 0d3E5ADE1569CE2BDF, 0d3E928AF3FCA213EA;
	fma.rn.f64 	%fd6633, %fd6632, %fd6631, 0d3EC71DEE62401315;
	fma.rn.f64 	%fd6634, %fd6633, %fd6631, 0d3EFA01997C89EB71;
	fma.rn.f64 	%fd6635, %fd6634, %fd6631, 0d3F2A01A014761F65;
	fma.rn.f64 	%fd6636, %fd6635, %fd6631, 0d3F56C16C1852B7AF;
	fma.rn.f64 	%fd6637, %fd6636, %fd6631, 0d3F81111111122322;
	fma.rn.f64 	%fd6638, %fd6637, %fd6631, 0d3FA55555555502A1;
	fma.rn.f64 	%fd6639, %fd6638, %fd6631, 0d3FC5555555555511;
	fma.rn.f64 	%fd6640, %fd6639, %fd6631, 0d3FE000000000000B;
	fma.rn.f64 	%fd6641, %fd6640, %fd6631, 0d3FF0000000000000;
	fma.rn.f64 	%fd6642, %fd6641, %fd6631, 0d3FF0000000000000;
	{
	.reg .b32 %temp; 
	mov.b64 	{%r1488, %temp}, %fd6642;
	}
	{
	.reg .b32 %temp; 
	mov.b64 	{%temp, %r1489}, %fd6642;
	}
	shl.b32 	%r6099, %r1487, 20;
	add.s32 	%r6100, %r6099, %r1489;
	mov.b64 	%fd7969, {%r1488, %r6100};
	{
	.reg .b32 %temp; 
	mov.b64 	{%temp, %r6101}, %fd1274;
	}
	mov.b32 	%f212, %r6101;
	abs.f32 	%f98, %f212;
	setp.lt.f32 	%p2241, %f98, 0f4086232B;
	@%p2241 bra 	$L__BB1_2580;
	setp.lt.f64 	%p2242, %fd1274, 0d0000000000000000;
	add.f64 	%fd6643, %fd1274, 0d7FF0000000000000;
	selp.f64 	%fd7969, 0d0000000000000000, %fd6643, %p2242;
	setp.geu.f32 	%p2243, %f98, 0f40874800;
	@%p2243 bra 	$L__BB1_2580;
	shr.u32 	%r6102, %r1487, 31;
	add.s32 	%r6103, %r1487, %r6102;
	shr.s32 	%r6104, %r6103, 1;
	shl.b32 	%r6105, %r6104, 20;
	add.s32 	%r6106, %r1489, %r6105;
	mov.b64 	%fd6644, {%r1488, %r6106};
	sub.s32 	%r6107, %r1487, %r6104;
	shl.b32 	%r6108, %r6107, 20;
	add.s32 	%r6109, %r6108, 1072693248;
	mov.b32 	%r6110, 0;
	mov.b64 	%fd6645, {%r6110, %r6109};
	mul.f64 	%fd7969, %fd6645, %fd6644;
$L__BB1_2580:
	add.f64 	%fd7970, %fd7969, 0d3FF0000000000000;
	{
	.reg .b32 %temp; 
	mov.b64 	{%temp, %r7527}, %fd7970;
	}
	{
	.reg .b32 %temp; 
	mov.b64 	{%r7528, %temp}, %fd7970;
	}
	setp.gt.s32 	%p2244, %r7527, 1048575;
	mov.b32 	%r7529, -1023;
	@%p2244 bra 	$L__BB1_2582;
	mul.f64 	%fd7970, %fd7970, 0d4350000000000000;
	{
	.reg .b32 %temp; 
	mov.b64 	{%temp, %r7527}, %fd7970;
	}
	{
	.reg .b32 %temp; 
	mov.b64 	{%r7528, %temp}, %fd7970;
	}
	mov.b32 	%r7529, -1077;
$L__BB1_2582:
	add.s32 	%r6113, %r7527, -1;
	setp.gt.u32 	%p2245, %r6113, 2146435070;
	@%p2245 bra 	$L__BB1_2586;
	shr.u32 	%r6116, %r7527, 20;
	add.s32 	%r7530, %r7529, %r6116;
	and.b32  	%r6117, %r7527, 1048575;
	or.b32  	%r6118, %r6117, 1072693248;
	mov.b64 	%fd7971, {%r7528, %r6118};
	setp.lt.u32 	%p2247, %r6118, 1073127583;
	@%p2247 bra 	$L__BB1_2585;
	{
	.reg .b32 %temp; 
	mov.b64 	{%r6119, %temp}, %fd7971;
	}
	{
	.reg .b32 %temp; 
	mov.b64 	{%temp, %r6120}, %fd7971;
	}
	add.s32 	%r6121, %r6120, -1048576;
	mov.b64 	%fd7971, {%r6119, %r6121};
	add.s32 	%r7530, %r7530, 1;
$L__BB1_2585:
	add.f64 	%fd6647, %fd7971, 0dBFF0000000000000;
	add.f64 	%fd6648, %fd7971, 0d3FF0000000000000;
	rcp.approx.ftz.f64 	%fd6649, %fd6648;
	neg.f64 	%fd6650, %fd6648;
	fma.rn.f64 	%fd6651, %fd6650, %fd6649, 0d3FF0000000000000;
	fma.rn.f64 	%fd6652, %fd6651, %fd6651, %fd6651;
	fma.rn.f64 	%fd6653, %fd6652, %fd6649, %fd6649;
	mul.f64 	%fd6654, %fd6647, %fd6653;
	fma.rn.f64 	%fd6655, %fd6647, %fd6653, %fd6654;
	mul.f64 	%fd6656, %fd6655, %fd6655;
	fma.rn.f64 	%fd6657, %fd6656, 0d3EB1380B3AE80F1E, 0d3ED0EE258B7A8B04;
	fma.rn.f64 	%fd6658, %fd6657, %fd6656, 0d3EF3B2669F02676F;
	fma.rn.f64 	%fd6659, %fd6658, %fd6656, 0d3F1745CBA9AB0956;
	fma.rn.f64 	%fd6660, %fd6659, %fd6656, 0d3F3C71C72D1B5154;
	fma.rn.f64 	%fd6661, %fd6660, %fd6656, 0d3F624924923BE72D;
	fma.rn.f64 	%fd6662, %fd6661, %fd6656, 0d3F8999999999A3C4;
	fma.rn.f64 	%fd6663, %fd6662, %fd6656, 0d3FB5555555555554;
	sub.f64 	%fd6664, %fd6647, %fd6655;
	add.f64 	%fd6665, %fd6664, %fd6664;
	neg.f64 	%fd6666, %fd6655;
	fma.rn.f64 	%fd6667, %fd6666, %fd6647, %fd6665;
	mul.f64 	%fd6668, %fd6653, %fd6667;
	mul.f64 	%fd6669, %fd6656, %fd6663;
	fma.rn.f64 	%fd6670, %fd6669, %fd6655, %fd6668;
	xor.b32  	%r6122, %r7530, -2147483648;
	mov.b32 	%r6123, 1127219200;
	mov.b64 	%fd6671, {%r6122, %r6123};
	sub.f64 	%fd6672, %fd6671, %fd1;
	fma.rn.f64 	%fd6673, %fd6672, 0d3FE62E42FEFA39EF, %fd6655;
	fma.rn.f64 	%fd6674, %fd6672, 0dBFE62E42FEFA39EF, %fd6673;
	sub.f64 	%fd6675, %fd6674, %fd6655;
	sub.f64 	%fd6676, %fd6670, %fd6675;
	fma.rn.f64 	%fd6677, %fd6672, 0d3C7ABC9E3B39803F, %fd6676;
	add.f64 	%fd7972, %fd6673, %fd6677;
	bra.uni 	$L__BB1_2587;
$L__BB1_2586:
	fma.rn.f64 	%fd6646, %fd7970, 0d7FF0000000000000, 0d7FF0000000000000;
	{
	.reg .b32 %temp; 
	mov.b64 	{%temp, %r6114}, %fd7970;
	}
	and.b32  	%r6115, %r6114, 2147483647;
	setp.eq.s32 	%p2246, %r6115, 0;
	selp.f64 	%fd7972, 0dFFF0000000000000, %fd6646, %p2246;
$L__BB1_2587:
	neg.f64 	%fd1288, %fd1274;
	setp.lt.f64 	%p2249, %fd1274, 0dC049000000000000;
	or.pred  	%p2250, %p2249, %p2239;
	selp.f64 	%fd7976, %fd1288, 0d0000000000000000, %p2249;
	@%p2250 bra 	$L__BB1_2598;
	fma.rn.f64 	%fd6678, %fd1288, 0d3FF71547652B82FE, 0d4338000000000000;
	{
	.reg .b32 %temp; 
	mov.b64 	{%r1500, %temp}, %fd6678;
	}
	mov.f64 	%fd6679, 0dC338000000000000;
	add.rn.f64 	%fd6680, %fd6678, %fd6679;
	fma.rn.f64 	%fd6681, %fd6680, 0dBFE62E42FEFA39EF, %fd1288;
	fma.rn.f64 	%fd6682, %fd6680, 0dBC7ABC9E3B39803F, %fd6681;
	fma.rn.f64 	%fd6683, %fd6682, 0d3E5ADE1569CE2BDF, 0d3E928AF3FCA213EA;
	fma.rn.f64 	%fd6684, %fd6683, %fd6682, 0d3EC71DEE62401315;
	fma.rn.f64 	%fd6685, %fd6684, %fd6682, 0d3EFA01997C89EB71;
	fma.rn.f64 	%fd6686, %fd6685, %fd6682, 0d3F2A01A014761F65;
	fma.rn.f64 	%fd6687, %fd6686, %fd6682, 0d3F56C16C1852B7AF;
	fma.rn.f64 	%fd6688, %fd6687, %fd6682, 0d3F81111111122322;
	fma.rn.f64 	%fd6689, %fd6688, %fd6682, 0d3FA55555555502A1;
	fma.rn.f64 	%fd6690, %fd6689, %fd6682, 0d3FC5555555555511;
	fma.rn.f64 	%fd6691, %fd6690, %fd6682, 0d3FE000000000000B;
	fma.rn.f64 	%fd6692, %fd6691, %fd6682, 0d3FF0000000000000;
	fma.rn.f64 	%fd6693, %fd6692, %fd6682, 0d3FF0000000000000;
	{
	.reg .b32 %temp; 
	mov.b64 	{%r1501, %temp}, %fd6693;
	}
	{
	.reg .b32 %temp; 
	mov.b64 	{%temp, %r1502}, %fd6693;
	}
	shl.b32 	%r6124, %r1500, 20;
	add.s32 	%r6125, %r6124, %r1502;
	mov.b64 	%fd7973, {%r1501, %r6125};
	{
	.reg .b32 %temp; 
	mov.b64 	{%temp, %r6126}, %fd1288;
	}
	mov.b32 	%f213, %r6126;
	abs.f32 	%f99, %f213;
	setp.lt.f32 	%p2251, %f99, 0f4086232B;
	@%p2251 bra 	$L__BB1_2591;
	setp.gt.f64 	%p2252, %fd1274, 0d0000000000000000;
	mov.f64 	%fd6694, 0d7FF0000000000000;
	sub.f64 	%fd6695, %fd6694, %fd1274;
	selp.f64 	%fd7973, 0d0000000000000000, %fd6695, %p2252;
	setp.geu.f32 	%p2253, %f99, 0f40874800;
	@%p2253 bra 	$L__BB1_2591;
	shr.u32 	%r6127, %r1500, 31;
	add.s32 	%r6128, %r1500, %r6127;
	shr.s32 	%r6129, %r6128, 1;
	shl.b32 	%r6130, %r6129, 20;
	add.s32 	%r6131, %r1502, %r6130;
	mov.b64 	%fd6696, {%r1501, %r6131};
	sub.s32 	%r6132, %r1500, %r6129;
	shl.b32 	%r6133, %r6132, 20;
	add.s32 	%r6134, %r6133, 1072693248;
	mov.b32 	%r6135, 0;
	mov.b64 	%fd6697, {%r6135, %r6134};
	mul.f64 	%fd7973, %fd6697, %fd6696;
$L__BB1_2591:
	add.f64 	%fd7974, %fd7973, 0d3FF0000000000000;
	{
	.reg .b32 %temp; 
	mov.b64 	{%temp, %r7531}, %fd7974;
	}
	{
	.reg .b32 %temp; 
	mov.b64 	{%r7532, %temp}, %fd7974;
	}
	setp.gt.s32 	%p2254, %r7531, 1048575;
	mov.b32 	%r7533, -1023;
	@%p2254 bra 	$L__BB1_2593;
	mul.f64 	%fd7974, %fd7974, 0d4350000000000000;
	{
	.reg .b32 %temp; 
	mov.b64 	{%temp, %r7531}, %fd7974;
	}
	{
	.reg .b32 %temp; 
	mov.b64 	{%r7532, %temp}, %fd7974;
	}
	mov.b32 	%r7533, -1077;
$L__BB1_2593:
	add.s32 	%r6138, %r7531, -1;
	setp.gt.u32 	%p2255, %r6138, 2146435070;
	@%p2255 bra 	$L__BB1_2597;
	shr.u32 	%r6141, %r7531, 20;
	add.s32 	%r7534, %r7533, %r6141;
	and.b32  	%r6142, %r7531, 1048575;
	or.b32  	%r6143, %r6142, 1072693248;
	mov.b64 	%fd7975, {%r7532, %r6143};
	setp.lt.u32 	%p2257, %r6143, 1073127583;
	@%p2257 bra 	$L__BB1_2596;
	{
	.reg .b32 %temp; 
	mov.b64 	{%r6144, %temp}, %fd7975;
	}
	{
	.reg .b32 %temp; 
	mov.b64 	{%temp, %r6145}, %fd7975;
	}
	add.s32 	%r6146, %r6145, -1048576;
	mov.b64 	%fd7975, {%r6144, %r6146};
	add.s32 	%r7534, %r7534, 1;
$L__BB1_2596:
	add.f64 	%fd6699, %fd7975, 0dBFF0000000000000;
	add.f64 	%fd6700, %fd7975, 0d3FF0000000000000;
	rcp.approx.ftz.f64 	%fd6701, %fd6700;
	neg.f64 	%fd6702, %fd6700;
	fma.rn.f64 	%fd6703, %fd6702, %fd6701, 0d3FF0000000000000;
	fma.rn.f64 	%fd6704, %fd6703, %fd6703, %fd6703;
	fma.rn.f64 	%fd6705, %fd6704, %fd6701, %fd6701;
	mul.f64 	%fd6706, %fd6699, %fd6705;
	fma.rn.f64 	%fd6707, %fd6699, %fd6705, %fd6706;
	mul.f64 	%fd6708, %fd6707, %fd6707;
	fma.rn.f64 	%fd6709, %fd6708, 0d3EB1380B3AE80F1E, 0d3ED0EE258B7A8B04;
	fma.rn.f64 	%fd6710, %fd6709, %fd6708, 0d3EF3B2669F02676F;
	fma.rn.f64 	%fd6711, %fd6710, %fd6708, 0d3F1745CBA9AB0956;
	fma.rn.f64 	%fd6712, %fd6711, %fd6708, 0d3F3C71C72D1B5154;
	fma.rn.f64 	%fd6713, %fd6712, %fd6708, 0d3F624924923BE72D;
	fma.rn.f64 	%fd6714, %fd6713, %fd6708, 0d3F8999999999A3C4;
	fma.rn.f64 	%fd6715, %fd6714, %fd6708, 0d3FB5555555555554;
	sub.f64 	%fd6716, %fd6699, %fd6707;
	add.f64 	%fd6717, %fd6716, %fd6716;
	neg.f64 	%fd6718, %fd6707;
	fma.rn.f64 	%fd6719, %fd6718, %fd6699, %fd6717;
	mul.f64 	%fd6720, %fd6705, %fd6719;
	mul.f64 	%fd6721, %fd6708, %fd6715;
	fma.rn.f64 	%fd6722, %fd6721, %fd6707, %fd6720;
	xor.b32  	%r6147, %r7534, -2147483648;
	mov.b32 	%r6148, 1127219200;
	mov.b64 	%fd6723, {%r6147, %r6148};
	sub.f64 	%fd6724, %fd6723, %fd1;
	fma.rn.f64 	%fd6725, %fd6724, 0d3FE62E42FEFA39EF, %fd6707;
	fma.rn.f64 	%fd6726, %fd6724, 0dBFE62E42FEFA39EF, %fd6725;
	sub.f64 	%fd6727, %fd6726, %fd6707;
	sub.f64 	%fd6728, %fd6722, %fd6727;
	fma.rn.f64 	%fd6729, %fd6724, 0d3C7ABC9E3B39803F, %fd6728;
	add.f64 	%fd7976, %fd6725, %fd6729;
	bra.uni 	$L__BB1_2598;
$L__BB1_2597:
	fma.rn.f64 	%fd6698, %fd7974, 0d7FF0000000000000, 0d7FF0000000000000;
	{
	.reg .b32 %temp; 
	mov.b64 	{%temp, %r6139}, %fd7974;
	}
	and.b32  	%r6140, %r6139, 2147483647;
	setp.eq.s32 	%p2256, %r6140, 0;
	selp.f64 	%fd7976, 0dFFF0000000000000, %fd6698, %p2256;
$L__BB1_2598:
	sub.f64 	%fd6730, %fd7972, %fd7976;
	add.f64 	%fd7977, %fd7977, %fd6730;
$L__BB1_2599:
	add.s64 	%rd5582, %rd5582, 1;
	setp.ne.s64 	%p2258, %rd5582, %rd42;
	@%p2258 bra 	$L__BB1_2574;
$L__BB1_2600:
	setp.eq.s32 	%p2259, %r1846, 0;
	st.local.f64 	[%rd1405+8], %fd7977;
	@%p2259 bra 	$L__BB1_2614;
	setp.lt.u64 	%p2260, %rd48, 15;
	mul.lo.s64 	%rd1409, %rd5535, %rd42;
	mov.b64 	%rd5585, 0;
	@%p2260 bra 	$L__BB1_2604;
	mov.b64 	%rd5583, 0;
$L__BB1_2603:
	.pragma "nounroll";
	add.s64 	%rd4719, %rd39, %rd5583;
	ld.local.v4.b32 	{%r6149, %r6150, %r6151, %r6152}, [%rd4719+160];
	bfe.u32 	%r6153, %r6152, 24, 8;
	cvt.u16.u32 	%rs3837, %r6153;
	bfe.u32 	%r6154, %r6152, 16, 8;
	cvt.u16.u32 	%rs3838, %r6154;
	bfe.u32 	%r6155, %r6152, 8, 8;
	cvt.u16.u32 	%rs3839, %r6155;
	bfe.u32 	%r6156, %r6152, 0, 8;
	cvt.u16.u32 	%rs3840, %r6156;
	bfe.u32 	%r6157, %r6151, 24, 8;
	cvt.u16.u32 	%rs3841, %r6157;
	bfe.u32 	%r6158, %r6151, 16, 8;
	cvt.u16.u32 	%rs3842, %r6158;
	bfe.u32 	%r6159, %r6151, 8, 8;
	cvt.u16.u32 	%rs3843, %r6159;
	bfe.u32 	%r6160, %r6151, 0, 8;
	cvt.u16.u32 	%rs3844, %r6160;
	bfe.u32 	%r6161, %r6150, 24, 8;
	cvt.u16.u32 	%rs3845, %r6161;
	bfe.u32 	%r6162, %r6150, 16, 8;
	cvt.u16.u32 	%rs3846, %r6162;
	bfe.u32 	%r6163, %r6150, 8, 8;
	cvt.u16.u32 	%rs3847, %r6163;
	bfe.u32 	%r6164, %r6150, 0, 8;
	cvt.u16.u32 	%rs3848, %r6164;
	bfe.u32 	%r6165, %r6149, 24, 8;
	cvt.u16.u32 	%rs3849, %r6165;
	bfe.u32 	%r6166, %r6149, 16, 8;
	cvt.u16.u32 	%rs3850, %r6166;
	bfe.u32 	%r6167, %r6149, 8, 8;
	cvt.u16.u32 	%rs3851, %r6167;
	bfe.u32 	%r6168, %r6149, 0, 8;
	cvt.u16.u32 	%rs3852, %r6168;
	and.b16  	%rs3853, %rs3852, 255;
	and.b16  	%rs3854, %rs3851, 255;
	and.b16  	%rs3855, %rs3850, 255;
	and.b16  	%rs3856, %rs3849, 255;
	and.b16  	%rs3857, %rs3848, 255;
	and.b16  	%rs3858, %rs3847, 255;
	and.b16  	%rs3859, %rs3846, 255;
	and.b16  	%rs3860, %rs3845, 255;
	and.b16  	%rs3861, %rs3844, 255;
	and.b16  	%rs3862, %rs3843, 255;
	and.b16  	%rs3863, %rs3842, 255;
	and.b16  	%rs3864, %rs3841, 255;
	and.b16  	%rs3865, %rs3840, 255;
	and.b16  	%rs3866, %rs3839, 255;
	and.b16  	%rs3867, %rs3838, 255;
	and.b16  	%rs3868, %rs3837, 255;
	cvt.rn.f64.u16 	%fd6731, %rs3853;
	add.s64 	%rd4720, %rd5583, %rd1409;
	shl.b64 	%rd4721, %rd4720, 3;
	add.s64 	%rd4722, %rd4, %rd4721;
	st.local.f64 	[%rd4722], %fd6731;
	cvt.rn.f64.u16 	%fd6732, %rs3854;
	st.local.f64 	[%rd4722+8], %fd6732;
	cvt.rn.f64.u16 	%fd6733, %rs3855;
	st.local.f64 	[%rd4722+16], %fd6733;
	cvt.rn.f64.u16 	%fd6734, %rs3856;
	st.local.f64 	[%rd4722+24], %fd6734;
	cvt.rn.f64.u16 	%fd6735, %rs3857;
	st.local.f64 	[%rd4722+32], %fd6735;
	cvt.rn.f64.u16 	%fd6736, %rs3858;
	st.local.f64 	[%rd4722+40], %fd6736;
	cvt.rn.f64.u16 	%fd6737, %rs3859;
	st.local.f64 	[%rd4722+48], %fd6737;
	cvt.rn.f64.u16 	%fd6738, %rs3860;
	st.local.f64 	[%rd4722+56], %fd6738;
	cvt.rn.f64.u16 	%fd6739, %rs3861;
	st.local.f64 	[%rd4722+64], %fd6739;
	cvt.rn.f64.u16 	%fd6740, %rs3862;
	st.local.f64 	[%rd4722+72], %fd6740;
	cvt.rn.f64.u16 	%fd6741, %rs3863;
	st.local.f64 	[%rd4722+80], %fd6741;
	cvt.rn.f64.u16 	%fd6742, %rs3864;
	st.local.f64 	[%rd4722+88], %fd6742;
	cvt.rn.f64.u16 	%fd6743, %rs3865;
	st.local.f64 	[%rd4722+96], %fd6743;
	cvt.rn.f64.u16 	%fd6744, %rs3866;
	st.local.f64 	[%rd4722+104], %fd6744;
	cvt.rn.f64.u16 	%fd6745, %rs3867;
	st.local.f64 	[%rd4722+112], %fd6745;
	cvt.rn.f64.u16 	%fd6746, %rs3868;
	st.local.f64 	[%rd4722+120], %fd6746;
	add.s64 	%rd5583, %rd5583, 16;
	setp.ne.s64 	%p2261, %rd5583, %rd54;
	mov.u64 	%rd5585, %rd54;
	@%p2261 bra 	$L__BB1_2603;
$L__BB1_2604:
	setp.eq.s32 	%p2262, %r25, 0;
	@%p2262 bra 	$L__BB1_2614;
	setp.lt.u64 	%p2263, %rd49, 7;
	@%p2263 bra 	$L__BB1_2607;
	add.s64 	%rd4723, %rd39, %rd5585;
	ld.local.u8 	%rs3869, [%rd4723+160];
	cvt.rn.f64.u16 	%fd6747, %rs3869;
	add.s64 	%rd4724, %rd5585, %rd1409;
	shl.b64 	%rd4725, %rd4724, 3;
	add.s64 	%rd4726, %rd4, %rd4725;
	st.local.f64 	[%rd4726], %fd6747;
	ld.local.u8 	%rs3870, [%rd4723+161];
	cvt.rn.f64.u16 	%fd6748, %rs3870;
	st.local.f64 	[%rd4726+8], %fd6748;
	ld.local.u8 	%rs3871, [%rd4723+162];
	cvt.rn.f64.u16 	%fd6749, %rs3871;
	st.local.f64 	[%rd4726+16], %fd6749;
	ld.local.u8 	%rs3872, [%rd4723+163];
	cvt.rn.f64.u16 	%fd6750, %rs3872;
	st.local.f64 	[%rd4726+24], %fd6750;
	ld.local.u8 	%rs3873, [%rd4723+164];
	cvt.rn.f64.u16 	%fd6751, %rs3873;
	st.local.f64 	[%rd4726+32], %fd6751;
	ld.local.u8 	%rs3874, [%rd4723+165];
	cvt.rn.f64.u16 	%fd6752, %rs3874;
	st.local.f64 	[%rd4726+40], %fd6752;
	ld.local.u8 	%rs3875, [%rd4723+166];
	cvt.rn.f64.u16 	%fd6753, %rs3875;
	st.local.f64 	[%rd4726+48], %fd6753;
	ld.local.u8 	%rs3876, [%rd4723+167];
	cvt.rn.f64.u16 	%fd6754, %rs3876;
	st.local.f64 	[%rd4726+56], %fd6754;
	add.s64 	%rd5585, %rd5585, 8;
$L__BB1_2607:
	setp.eq.s64 	%p2264, %rd55, 0;
	@%p2264 bra 	$L__BB1_2614;
	setp.lt.u64 	%p2265, %rd50, 3;
	@%p2265 bra 	$L__BB1_2610;
	add.s64 	%rd4727, %rd39, %rd5585;
	ld.local.u8 	%rs3877, [%rd4727+160];
	cvt.rn.f64.u16 	%fd6755, %rs3877;
	add.s64 	%rd4728, %rd5585, %rd1409;
	shl.b64 	%rd4729, %rd4728, 3;
	add.s64 	%rd4730, %rd4, %rd4729;
	st.local.f64 	[%rd4730], %fd6755;
	ld.local.u8 	%rs3878, [%rd4727+161];
	cvt.rn.f64.u16 	%fd6756, %rs3878;
	st.local.f64 	[%rd4730+8], %fd6756;
	ld.local.u8 	%rs3879, [%rd4727+162];
	cvt.rn.f64.u16 	%fd6757, %rs3879;
	st.local.f64 	[%rd4730+16], %fd6757;
	ld.local.u8 	%rs3880, [%rd4727+163];
	cvt.rn.f64.u16 	%fd6758, %rs3880;
	st.local.f64 	[%rd4730+24], %fd6758;
	add.s64 	%rd5585, %rd5585, 4;
$L__BB1_2610:
	setp.eq.s64 	%p2266, %rd56, 0;
	@%p2266 bra 	$L__BB1_2614;
	setp.eq.s64 	%p2267, %rd56, 1;
	add.s64 	%rd1417, %rd39, %rd5585;
	ld.local.u8 	%rs3881, [%rd1417+160];
	cvt.rn.f64.u16 	%fd6759, %rs3881;
	add.s64 	%rd4731, %rd5585, %rd1409;
	shl.b64 	%rd4732, %rd4731, 3;
	add.s64 	%rd1418, %rd4, %rd4732;
	st.local.f64 	[%rd1418], %fd6759;
	@%p2267 bra 	$L__BB1_2614;
	setp.eq.s64 	%p2268, %rd56, 2;
	ld.local.u8 	%rs3882, [%rd1417+161];
	cvt.rn.f64.u16 	%fd6760, %rs3882;
	st.local.f64 	[%rd1418+8], %fd6760;
	@%p2268 bra 	$L__BB1_2614;
	ld.local.u8 	%rs3883, [%rd1417+162];
	cvt.rn.f64.u16 	%fd6761, %rs3883;
	st.local.f64 	[%rd1418+16], %fd6761;
$L__BB1_2614:
	st.local.f64 	[%rd1405+16], %fd7998;
	setp.eq.s64 	%p2269, %rd5535, 0;
	mov.f64 	%fd7985, 0d0000000000000000;
	mov.b64 	%rd5588, 1;
	@%p2269 bra 	$L__BB1_2624;
	add.s64 	%rd4735, %rd5535, 1;
	and.b64  	%rd1419, %rd4735, -2;
	mov.f64 	%fd7985, 0d0000000000000000;
	mov.b64 	%rd5587, 0;
$L__BB1_2616:
	shl.b64 	%rd4736, %rd5587, 5;
	add.s64 	%rd1421, %rd5, %rd4736;
	ld.local.f64 	%fd1307, [%rd1421+8];
	neg.f64 	%fd6765, %fd1307;
	fma.rn.f64 	%fd6766, %fd1307, 0dBFF71547652B82FE, 0d4338000000000000;
	{
	.reg .b32 %temp; 
	mov.b64 	{%r1513, %temp}, %fd6766;
	}
	mov.f64 	%fd6767, 0dC338000000000000;
	add.rn.f64 	%fd6768, %fd6766, %fd6767;
	fma.rn.f64 	%fd6769, %fd6768, 0dBFE62E42FEFA39EF, %fd6765;
	fma.rn.f64 	%fd6770, %fd6768, 0dBC7ABC9E3B39803F, %fd6769;
	fma.rn.f64 	%fd6771, %fd6770, 0d3E5ADE1569CE2BDF, 0d3E928AF3FCA213EA;
	fma.rn.f64 	%fd6772, %fd6771, %fd6770, 0d3EC71DEE62401315;
	fma.rn.f64 	%fd6773, %fd6772, %fd6770, 0d3EFA01997C89EB71;
	fma.rn.f64 	%fd6774, %fd6773, %fd6770, 0d3F2A01A014761F65;
	fma.rn.f64 	%fd6775, %fd6774, %fd6770, 0d3F56C16C1852B7AF;
	fma.rn.f64 	%fd6776, %fd6775, %fd6770, 0d3F81111111122322;
	fma.rn.f64 	%fd6777, %fd6776, %fd6770, 0d3FA55555555502A1;
	fma.rn.f64 	%fd6778, %fd6777, %fd6770, 0d3FC5555555555511;
	fma.rn.f64 	%fd6779, %fd6778, %fd6770, 0d3FE000000000000B;
	fma.rn.f64 	%fd6780, %fd6779, %fd6770, 0d3FF0000000000000;
	fma.rn.f64 	%fd6781, %fd6780, %fd6770, 0d3FF0000000000000;
	{
	.reg .b32 %temp; 
	mov.b64 	{%r1514, %temp}, %fd6781;
	}
	{
	.reg .b32 %temp; 
	mov.b64 	{%temp, %r1515}, %fd6781;
	}
	shl.b32 	%r6169, %r1513, 20;
	add.s32 	%r6170, %r6169, %r1515;
	mov.b64 	%fd7980, {%r1514, %r6170};
	{
	.reg .b32 %temp; 
	mov.b64 	{%temp, %r6171}, %fd6765;
	}
	mov.b32 	%f214, %r6171;
	abs.f32 	%f100, %f214;
	setp.lt.f32 	%p2270, %f100, 0f4086232B;
	@%p2270 bra 	$L__BB1_2619;
	setp.gt.f64 	%p2271, %fd1307, 0d0000000000000000;
	mov.f64 	%fd6782, 0d7FF0000000000000;
	sub.f64 	%fd6783, %fd6782, %fd1307;
	selp.f64 	%fd7980, 0d0000000000000000, %fd6783, %p2271;
	setp.geu.f32 	%p2272, %f100, 0f40874800;
	@%p2272 bra 	$L__BB1_2619;
	shr.u32 	%r6172, %r1513, 31;
	add.s32 	%r6173, %r1513, %r6172;
	shr.s32 	%r6174, %r6173, 1;
	shl.b32 	%r6175, %r6174, 20;
	add.s32 	%r6176, %r1515, %r6175;
	mov.b64 	%fd6784, {%r1514, %r6176};
	sub.s32 	%r6177, %r1513, %r6174;
	shl.b32 	%r6178, %r6177, 20;
	add.s32 	%r6179, %r6178, 1072693248;
	mov.b32 	%r6180, 0;
	mov.b64 	%fd6785, {%r6180, %r6179};
	mul.f64 	%fd7980, %fd6785, %fd6784;
$L__BB1_2619:
	add.f64 	%fd1312, %fd7985, %fd7980;
	ld.local.f64 	%fd1313, [%rd1421+40];
	neg.f64 	%fd6786, %fd1313;
	fma.rn.f64 	%fd6787, %fd1313, 0dBFF71547652B82FE, 0d4338000000000000;
	{
	.reg .b32 %temp; 
	mov.b64 	{%r1516, %temp}, %fd6787;
	}
	mov.f64 	%fd6788, 0dC338000000000000;
	add.rn.f64 	%fd6789, %fd6787, %fd6788;
	fma.rn.f64 	%fd6790, %fd6789, 0dBFE62E42FEFA39EF, %fd6786;
	fma.rn.f64 	%fd6791, %fd6789, 0dBC7ABC9E3B39803F, %fd6790;
	fma.rn.f64 	%fd6792, %fd6791, 0d3E5ADE1569CE2BDF, 0d3E928AF3FCA213EA;
	fma.rn.f64 	%fd6793, %fd6792, %fd6791, 0d3EC71DEE62401315;
	fma.rn.f64 	%fd6794, %fd6793, %fd6791, 0d3EFA01997C89EB71;
	fma.rn.f64 	%fd6795, %fd6794, %fd6791, 0d3F2A01A014761F65;
	fma.rn.f64 	%fd6796, %fd6795, %fd6791, 0d3F56C16C1852B7AF;
	fma.rn.f64 	%fd6797, %fd6796, %fd6791, 0d3F81111111122322;
	fma.rn.f64 	%fd6798, %fd6797, %fd6791, 0d3FA55555555502A1;
	fma.rn.f64 	%fd6799, %fd6798, %fd6791, 0d3FC5555555555511;
	fma.rn.f64 	%fd6800, %fd6799, %fd6791, 0d3FE000000000000B;
	fma.rn.f64 	%fd6801, %fd6800, %fd6791, 0d3FF0000000000000;
	fma.rn.f64 	%fd6802, %fd6801, %fd6791, 0d3FF0000000000000;
	{
	.reg .b32 %temp; 
	mov.b64 	{%r1517, %temp}, %fd6802;
	}
	{
	.reg .b32 %temp; 
	mov.b64 	{%temp, %r1518}, %fd6802;
	}
	shl.b32 	%r6181, %r1516, 20;
	add.s32 	%r6182, %r6181, %r1518;
	mov.b64 	%fd7981, {%r1517, %r6182};
	{
	.reg .b32 %temp; 
	mov.b64 	{%temp, %r6183}, %fd6786;
	}
	mov.b32 	%f215, %r6183;
	abs.f32 	%f101, %f215;
	setp.lt.f32 	%p2273, %f101, 0f4086232B;
	@%p2273 bra 	$L__BB1_2622;
	setp.gt.f64 	%p2274, %fd1313, 0d0000000000000000;
	mov.f64 	%fd6803, 0d7FF0000000000000;
	sub.f64 	%fd6804, %fd6803, %fd1313;
	selp.f64 	%fd7981, 0d0000000000000000, %fd6804, %p2274;
	setp.geu.f32 	%p2275, %f101, 0f40874800;
	@%p2275 bra 	$L__BB1_2622;
	shr.u32 	%r6184, %r1516, 31;
	add.s32 	%r6185, %r1516, %r6184;
	shr.s32 	%r6186, %r6185, 1;
	shl.b32 	%r6187, %r6186, 20;
	add.s32 	%r6188, %r1518, %r6187;
	mov.b64 	%fd6805, {%r1517, %r6188};
	sub.s32 	%r6189, %r1516, %r6186;
	shl.b32 	%r6190, %r6189, 20;
	add.s32 	%r6191, %r6190, 1072693248;
	mov.b32 	%r6192, 0;
	mov.b64 	%fd6806, {%r6192, %r6191};
	mul.f64 	%fd7981, %fd6806, %fd6805;
$L__BB1_2622:
	add.f64 	%fd7985, %fd1312, %fd7981;
	add.s64 	%rd5587, %rd5587, 2;
	setp.ne.s64 	%p2276, %rd5587, %rd1419;
	@%p2276 bra 	$L__BB1_2616;
	shl.b64 	%rd4737, %rd1419, 2;
	or.b64  	%rd5588, %rd4737, 1;
$L__BB1_2624:
	and.b64  	%rd4738, %rd5535, 1;
	setp.eq.b64 	%p2277, %rd4738, 1;
	@%p2277 bra 	$L__BB1_2629;
	shl.b64 	%rd4739, %rd5588, 3;
	add.s64 	%rd4740, %rd5, %rd4739;
	ld.local.f64 	%fd1321, [%rd4740];
	neg.f64 	%fd6807, %fd1321;
	fma.rn.f64 	%fd6808, %fd1321, 0dBFF71547652B82FE, 0d4338000000000000;
	{
	.reg .b32 %temp; 
	mov.b64 	{%r1519, %temp}, %fd6808;
	}
	mov.f64 	%fd6809, 0dC338000000000000;
	add.rn.f64 	%fd6810, %fd6808, %fd6809;
	fma.rn.f64 	%fd6811, %fd6810, 0dBFE62E42FEFA39EF, %fd6807;
	fma.rn.f64 	%fd6812, %fd6810, 0dBC7ABC9E3B39803F, %fd6811;
	fma.rn.f64 	%fd6813, %fd6812, 0d3E5ADE1569CE2BDF, 0d3E928AF3FCA213EA;
	fma.rn.f64 	%fd6814, %fd6813, %fd6812, 0d3EC71DEE62401315;
	fma.rn.f64 	%fd6815, %fd6814, %fd6812, 0d3EFA01997C89EB71;
	fma.rn.f64 	%fd6816, %fd6815, %fd6812, 0d3F2A01A014761F65;
	fma.rn.f64 	%fd6817, %fd6816, %fd6812, 0d3F56C16C1852B7AF;
	fma.rn.f64 	%fd6818, %fd6817, %fd6812, 0d3F81111111122322;
	fma.rn.f64 	%fd6819, %fd6818, %fd6812, 0d3FA55555555502A1;
	fma.rn.f64 	%fd6820, %fd6819, %fd6812, 0d3FC5555555555511;
	fma.rn.f64 	%fd6821, %fd6820, %fd6812, 0d3FE000000000000B;
	fma.rn.f64 	%fd6822, %fd6821, %fd6812, 0d3FF0000000000000;
	fma.rn.f64 	%fd6823, %fd6822, %fd6812, 0d3FF0000000000000;
	{
	.reg .b32 %temp; 
	mov.b64 	{%r1520, %temp}, %fd6823;
	}
	{
	.reg .b32 %temp; 
	mov.b64 	{%temp, %r1521}, %fd6823;
	}
	shl.b32 	%r6193, %r1519, 20;
	add.s32 	%r6194, %r6193, %r1521;
	mov.b64 	%fd7984, {%r1520, %r6194};
	{
	.reg .b32 %temp; 
	mov.b64 	{%temp, %r6195}, %fd6807;
	}
	mov.b32 	%f216, %r6195;
	abs.f32 	%f102, %f216;
	setp.lt.f32 	%p2278, %f102, 0f4086232B;
	@%p2278 bra 	$L__BB1_2628;
	setp.gt.f64 	%p2279, %fd1321, 0d0000000000000000;
	mov.f64 	%fd6824, 0d7FF0000000000000;
	sub.f64 	%fd6825, %fd6824, %fd1321;
	selp.f64 	%fd7984, 0d0000000000000000, %fd6825, %p2279;
	setp.geu.f32 	%p2280, %f102, 0f40874800;
	@%p2280 bra 	$L__BB1_2628;
	shr.u32 	%r6196, %r1519, 31;
	add.s32 	%r6197, %r1519, %r6196;
	shr.s32 	%r6198, %r6197, 1;
	shl.b32 	%r6199, %r6198, 20;
	add.s32 	%r6200, %r1521, %r6199;
	mov.b64 	%fd6826, {%r1520, %r6200};
	sub.s32 	%r6201, %r1519, %r6198;
	shl.b32 	%r6202, %r6201, 20;
	add.s32 	%r6203, %r6202, 1072693248;
	mov.b32 	%r6204, 0;
	mov.b64 	%fd6827, {%r6204, %r6203};
	mul.f64 	%fd7984, %fd6827, %fd6826;
$L__BB1_2628:
	add.f64 	%fd7985, %fd7985, %fd7984;
$L__BB1_2629:
	setp.eq.s64 	%p2281, %rd44, 0;
	{ // callseq 15, 0
	.param .b64 param0;
	st.param.f64 	[param0], 0d4000000000000000;
	.param .b64 param1;
	st.param.f64 	[param1], %fd1516;
	.param .b64 retval0;
	call.uni (retval0), 
	__internal_accurate_pow, 
	(
	param0, 
	param1
	);
	ld.param.f64 	%fd6828, [retval0];
	} // callseq 15
	neg.f64 	%fd6830, %fd6828;
	selp.f64 	%fd6831, %fd6830, %fd6828, %p1;
	selp.f64 	%fd6832, 0dFFF8000000000000, %fd6831, %p2;
	selp.f64 	%fd6833, 0d3FF0000000000000, %fd6832, %p2281;
	mul.f64 	%fd7955, %fd7995, %fd6833;
	add.f64 	%fd6834, %fd7985, %fd7955;
	setp.gt.f64 	%p2282, %fd6834, 0d37A16C262777579C;
	div.rn.f64 	%fd6835, %fd7985, %fd6834;
	selp.f64 	%fd6836, %fd6835, 0d3FF0000000000000, %p2282;
	st.local.f64 	[%rd1405+24], %fd6836;
	add.s64 	%rd5535, %rd5535, 1;
	cvt.rn.f64.u64 	%fd7954, %rd5535;
	setp.gt.f64 	%p2283, %fd6836, %fd1492;
	setp.eq.s64 	%p2284, %rd5535, %rd41;
	or.pred  	%p2285, %p2283, %p2284;
	@%p2285 bra 	$L__BB1_2644;
$L__BB1_2630:
	cvt.u32.u64 	%r6205, %rd1279;
	setp.eq.s32 	%p2286, %r6205, 0;
	@%p2286 bra 	$L__BB1_2638;
	cvt.u32.u64 	%r6206, %rd1279;
	setp.lt.u32 	%p2287, %r6206, 4;
	mov.b64 	%rd5591, 0;
	@%p2287 bra 	$L__BB1_2634;
	ld.local.u32 	%r7535, [%rd39+304];
	mov.b64 	%rd5590, 0;
$L__BB1_2633:
	shl.b64 	%rd4744, %rd5590, 2;
	add.s64 	%rd4745, %rd39, %rd4744;
	ld.local.u32 	%r6207, [%rd4745+308];
	sub.s32 	%r6208, %r6207, %r7535;
	ld.local.v2.u32 	{%r6209, %r6210}, [%rd4745+312];
	sub.s32 	%r6211, %r6209, %r6207;
	sub.s32 	%r6212, %r6210, %r6209;
	add.s64 	%rd5590, %rd5590, 4;
	ld.local.u32 	%r7535, [%rd4745+320];
	sub.s32 	%r6213, %r7535, %r6210;
	st.local.v4.u32 	[%rd4745+368], {%r6208, %r6211, %r6212, %r6213};
	setp.ne.s64 	%p2288, %rd5590, %rd1297;
	mov.u64 	%rd5591, %rd1297;
	@%p2288 bra 	$L__BB1_2633;
$L__BB1_2634:
	setp.eq.s64 	%p2289, %rd1296, 0;
	@%p2289 bra 	$L__BB1_2638;
	setp.eq.s64 	%p2290, %rd1296, 1;
	shl.b64 	%rd4746, %rd5591, 2;
	add.s64 	%rd4747, %rd39, %rd4746;
	add.s64 	%rd1430, %rd4747, 304;
	ld.local.u32 	%r1525, [%rd4747+308];
	ld.local.u32 	%r6214, [%rd4747+304];
	sub.s32 	%r6215, %r1525, %r6214;
	st.local.u32 	[%rd4747+368], %r6215;
	@%p2290 bra 	$L__BB1_2638;
	setp.eq.s64 	%p2291, %rd1296, 2;
	ld.local.u32 	%r1526, [%rd1430+8];
	sub.s32 	%r6216, %r1526, %r1525;
	st.local.u32 	[%rd1430+68], %r6216;
	@%p2291 bra 	$L__BB1_2638;
	ld.local.u32 	%r6217, [%rd1430+12];
	sub.s32 	%r6218, %r6217, %r1526;
	st.local.u32 	[%rd1430+72], %r6218;
$L__BB1_2638:
	setp.lt.u32 	%p2292, %r7500, 2;
	mov.b32 	%r6219, 0;
	st.local.u32 	[%rd1286+368], %r6219;
	st.local.u32 	[%rd1286+432], %r6219;
	@%p2292 bra 	$L__BB1_2442;
	setp.lt.u32 	%p2293, %r1451, 3;
	mov.b64 	%rd5540, 1;
	@%p2293 bra 	$L__BB1_2438;
	mov.b64 	%rd5592, 1;
$L__BB1_2641:
	sub.s64 	%rd4750, %rd1134, %rd5592;
	shl.b64 	%rd4751, %rd4750, 2;
	add.s64 	%rd4752, %rd39, %rd4751;
	ld.local.u32 	%r6220, [%rd4752+432];
	ld.local.u32 	%r6221, [%rd4752+364];
	add.s32 	%r6222, %r6221, %r6220;
	st.local.u32 	[%rd4752+428], %r6222;
	ld.local.u32 	%r6223, [%rd4752+360];
	add.s32 	%r6224, %r6223, %r6222;
	st.local.u32 	[%rd4752+424], %r6224;
	ld.local.u32 	%r6225, [%rd4752+356];
	add.s32 	%r6226, %r6225, %r6224;
	st.local.u32 	[%rd4752+420], %r6226;
	ld.local.u32 	%r6227, [%rd4752+352];
	add.s32 	%r6228, %r6227, %r6226;
	st.local.u32 	[%rd4752+416], %r6228;
	add.s64 	%rd5540, %rd5592, 4;
	add.s64 	%rd4753, %rd5592, 3;
	setp.eq.s64 	%p2294, %rd4753, %rd1299;
	mov.u64 	%rd5592, %rd5540;
	@%p2294 bra 	$L__BB1_2438;
	bra.uni 	$L__BB1_2641;
$L__BB1_2642:
	setp.eq.s32 	%p2299, %r1849, 1;
	add.s32 	%r6235, %r7500, 1;
	and.b32  	%r6236, %r6235, 1;
	setp.ne.s32 	%p2300, %r6236, %r1303;
	add.s32 	%r6237, %r7500, 2;
	selp.b32 	%r6238, %r6237, %r6235, %p2300;
	selp.b32 	%r7500, %r6238, %r6235, %p2299;
	setp.le.s32 	%p2301, %r7500, %r1846;
	@%p2301 bra 	$L__BB1_2213;
$L__BB1_2643:
	ld.param.u64 	%rd5074, [_Z24optimized_sogrand_kernelPKdPdS1_PiS2_S1_iiimdiii_param_9];
	setp.lt.u64 	%p2302, %rd5535, %rd41;
	setp.eq.s64 	%p2303, %rd5074, 0;
	selp.b64 	%rd4756, 2147483647, %rd5074, %p2303;
	cvt.rn.f64.u64 	%fd6837, %rd4756;
	setp.lt.f64 	%p2304, %fd7998, %fd6837;
	and.pred  	%p2305, %p2302, %p2304;
	setp.lt.s32 	%p2306, %r7499, %r5715;
	and.pred  	%p2307, %p2305, %p2306;
	@%p2307 bra 	$L__BB1_2211;
$L__BB1_2644:
	cvt.rzi.s32.f64 	%r1528, %fd7954;
	setp.eq.s32 	%p2308, %r1528, 0;
	@%p2308 bra 	$L__BB1_2668;
	setp.lt.s32 	%p2309, %r1528, 1;
	@%p2309 bra 	$L__BB1_2653;
	and.b32  	%r1529, %r1528, 3;
	setp.lt.u32 	%p2310, %r1528, 4;
	mov.b32 	%r7544, 0;
	@%p2310 bra 	$L__BB1_2649;
	and.b32  	%r7544, %r1528, 2147483644;
	mov.b32 	%r7543, 0;
$L__BB1_2648:
	shl.b32 	%r6241, %r7543, 2;
	mul.wide.u32 	%rd4757, %r6241, 8;
	add.s64 	%rd4758, %rd5, %rd4757;
	ld.local.f64 	%fd6839, [%rd4758+8];
	mul.wide.u32 	%rd4759, %r7543, 8;
	add.s64 	%rd4760, %rd6, %rd4759;
	st.local.f64 	[%rd4760], %fd6839;
	ld.local.f64 	%fd6840, [%rd4758+40];
	st.local.f64 	[%rd4760+8], %fd6840;
	ld.local.f64 	%fd6841, [%rd4758+72];
	st.local.f64 	[%rd4760+16], %fd6841;
	ld.local.f64 	%fd6842, [%rd4758+104];
	st.local.f64 	[%rd4760+24], %fd6842;
	add.s32 	%r7543, %r7543, 4;
	setp.ne.s32 	%p2311, %r7543, %r7544;
	@%p2311 bra 	$L__BB1_2648;
$L__BB1_2649:
	setp.eq.s32 	%p2312, %r1529, 0;
	@%p2312 bra 	$L__BB1_2653;
	shl.b32 	%r1553, %r7544, 2;
	mul.wide.u32 	%rd4761, %r1553, 8;
	add.s64 	%rd4762, %rd5, %rd4761;
	ld.local.f64 	%fd6843, [%rd4762+8];
	mul.wide.u32 	%rd4763, %r7544, 8;
	add.s64 	%rd1438, %rd6, %rd4763;
	st.local.f64 	[%rd1438], %fd6843;
	setp.eq.s32 	%p2313, %r1529, 1;
	@%p2313 bra 	$L__BB1_2653;
	add.s32 	%r6242, %r1553, 4;
	mul.wide.u32 	%rd4764, %r6242, 8;
	add.s64 	%rd4765, %rd5, %rd4764;
	ld.local.f64 	%fd6844, [%rd4765+8];
	st.local.f64 	[%rd1438+8], %fd6844;
	setp.eq.s32 	%p2314, %r1529, 2;
	@%p2314 bra 	$L__BB1_2653;
	add.s32 	%r6243, %r1553, 8;
	mul.wide.u32 	%rd4766, %r6243, 8;
	add.s64 	%rd4767, %rd5, %rd4766;
	ld.local.f64 	%fd6845, [%rd4767+8];
	st.local.f64 	[%rd1438+16], %fd6845;
$L__BB1_2653:
	setp.lt.s32 	%p2315, %r1846, 2;
	max.f64 	%fd1343, %fd7955, 0d37A16C262777579C;
	mov.b32 	%r7548, 0;
	@%p2315 bra 	$L__BB1_2662;
	mov.b32 	%r7548, 0;
$L__BB1_2655:
	mov.u32 	%r1560, %r7548;
	mul.wide.u32 	%rd4768, %r1560, 8;
	add.s64 	%rd4769, %rd36, %rd4768;
	ld.local.v2.f64 	{%fd1349, %fd1350}, [%rd4769];
	fma.rn.f64 	%fd6846, %fd1349, 0d3FF71547652B82FE, 0d4338000000000000;
	{
	.reg .b32 %temp; 
	mov.b64 	{%r1561, %temp}, %fd6846;
	}
	mov.f64 	%fd6847, 0dC338000000000000;
	add.rn.f64 	%fd6848, %fd6846, %fd6847;
	fma.rn.f64 	%fd6849, %fd6848, 0dBFE62E42FEFA39EF, %fd1349;
	fma.rn.f64 	%fd6850, %fd6848, 0dBC7ABC9E3B39803F, %fd6849;
	fma.rn.f64 	%fd6851, %fd6850, 0d3E5ADE1569CE2BDF, 0d3E928AF3FCA213EA;
	fma.rn.f64 	%fd6852, %fd6851, %fd6850, 0d3EC71DEE62401315;
	fma.rn.f64 	%fd6853, %fd6852, %fd6850, 0d3EFA01997C89EB71;
	fma.rn.f64 	%fd6854, %fd6853, %fd6850, 0d3F2A01A014761F65;
	fma.rn.f64 	%fd6855, %fd6854, %fd6850, 0d3F56C16C1852B7AF;
	fma.rn.f64 	%fd6856, %fd6855, %fd6850, 0d3F81111111122322;
	fma.rn.f64 	%fd6857, %fd6856, %fd6850, 0d3FA55555555502A1;
	fma.rn.f64 	%fd6858, %fd6857, %fd6850, 0d3FC5555555555511;
	fma.rn.f64 	%fd6859, %fd6858, %fd6850, 0d3FE000000000000B;
	fma.rn.f64 	%fd6860, %fd6859, %fd6850, 0d3FF0000000000000;
	fma.rn.f64 	%fd6861, %fd6860, %fd6850, 0d3FF0000000000000;
	{
	.reg .b32 %temp; 
	mov.b64 	{%r1562, %temp}, %fd6861;
	}
	{
	.reg .b32 %temp; 
	mov.b64 	{%temp, %r1563}, %fd6861;
	}
	shl.b32 	%r6246, %r1561, 20;
	add.s32 	%r6247, %r6246, %r1563;
	mov.b64 	%fd8000, {%r1562, %r6247};
	{
	.reg .b32 %temp; 
	mov.b64 	{%temp, %r6248}, %fd1349;
	}
	mov.b32 	%f217, %r6248;
	abs.f32 	%f104, %f217;
	setp.lt.f32 	%p2316, %f104, 0f4086232B;
	@%p2316 bra 	$L__BB1_2658;
	setp.lt.f64 	%p2317, %fd1349, 0d0000000000000000;
	add.f64 	%fd6862, %fd1349, 0d7FF0000000000000;
	selp.f64 	%fd8000, 0d0000000000000000, %fd6862, %p2317;
	setp.geu.f32 	%p2318, %f104, 0f40874800;
	@%p2318 bra 	$L__BB1_2658;
	shr.u32 	%r6249, %r1561, 31;
	add.s32 	%r6250, %r1561, %r6249;
	shr.s32 	%r6251, %r6250, 1;
	shl.b32 	%r6252, %r6251, 20;
	add.s32 	%r6253, %r1563, %r6252;
	mov.b64 	%fd6863, {%r1562, %r6253};
	sub.s32 	%r6254, %r1561, %r6251;
	shl.b32 	%r6255, %r6254, 20;
	add.s32 	%r6256, %r6255, 1072693248;
	mov.b32 	%r6257, 0;
	mov.b64 	%fd6864, {%r6257, %r6256};
	mul.f64 	%fd8000, %fd6864, %fd6863;
$L__BB1_2658:
	fma.rn.f64 	%fd6865, %fd1350, 0d3FF71547652B82FE, 0d4338000000000000;
	{
	.reg .b32 %temp; 
	mov.b64 	{%r1564, %temp}, %fd6865;
	}
	mov.f64 	%fd6866, 0dC338000000000000;
	add.rn.f64 	%fd6867, %fd6865, %fd6866;
	fma.rn.f64 	%fd6868, %fd6867, 0dBFE62E42FEFA39EF, %fd1350;
	fma.rn.f64 	%fd6869, %fd6867, 0dBC7ABC9E3B39803F, %fd6868;
	fma.rn.f64 	%fd6870, %fd6869, 0d3E5ADE1569CE2BDF, 0d3E928AF3FCA213EA;
	fma.rn.f64 	%fd6871, %fd6870, %fd6869, 0d3EC71DEE62401315;
	fma.rn.f64 	%fd6872, %fd6871, %fd6869, 0d3EFA01997C89EB71;
	fma.rn.f64 	%fd6873, %fd6872, %fd6869, 0d3F2A01A014761F65;
	fma.rn.f64 	%fd6874, %fd6873, %fd6869, 0d3F56C16C1852B7AF;
	fma.rn.f64 	%fd6875, %fd6874, %fd6869, 0d3F81111111122322;
	fma.rn.f64 	%fd6876, %fd6875, %fd6869, 0d3FA55555555502A1;
	fma.rn.f64 	%fd6877, %fd6876, %fd6869, 0d3FC5555555555511;
	fma.rn.f64 	%fd6878, %fd6877, %fd6869, 0d3FE000000000000B;
	fma.rn.f64 	%fd6879, %fd6878, %fd6869, 0d3FF0000000000000;
	fma.rn.f64 	%fd6880, %fd6879, %fd6869, 0d3FF0000000000000;
	{
	.reg .b32 %temp; 
	mov.b64 	{%r1565, %temp}, %fd6880;
	}
	{
	.reg .b32 %temp; 
	mov.b64 	{%temp, %r1566}, %fd6880;
	}
	shl.b32 	%r6258, %r1564, 20;
	add.s32 	%r6259, %r6258, %r1566;
	mov.b64 	%fd8001, {%r1565, %r6259};
	{
	.reg .b32 %temp; 
	mov.b64 	{%temp, %r6260}, %fd1350;
	}
	mov.b32 	%f218, %r6260;
	abs.f32 	%f105, %f218;
	setp.lt.f32 	%p2319, %f105, 0f4086232B;
	@%p2319 bra 	$L__BB1_2661;
	setp.lt.f64 	%p2320, %fd1350, 0d0000000000000000;
	add.f64 	%fd6881, %fd1350, 0d7FF0000000000000;
	selp.f64 	%fd8001, 0d0000000000000000, %fd6881, %p2320;
	setp.geu.f32 	%p2321, %f105, 0f40874800;
	@%p2321 bra 	$L__BB1_2661;
	shr.u32 	%r6261, %r1564, 31;
	add.s32 	%r6262, %r1564, %r6261;
	shr.s32 	%r6263, %r6262, 1;
	shl.b32 	%r6264, %r6263, 20;
	add.s32 	%r6265, %r1566, %r6264;
	mov.b64 	%fd6882, {%r1565, %r6265};
	sub.s32 	%r6266, %r1564, %r6263;
	shl.b32 	%r6267, %r6266, 20;
	add.s32 	%r6268, %r6267, 1072693248;
	mov.b32 	%r6269, 0;
	mov.b64 	%fd6883, {%r6269, %r6268};
	mul.f64 	%fd8001, %fd6883, %fd6882;
$L__BB1_2661:
	add.f64 	%fd6884, %fd8000, 0d3FF0000000000000;
	rcp.rn.f64 	%fd6885, %fd6884;
	add.f64 	%fd6886, %fd8001, 0d3FF0000000000000;
	rcp.rn.f64 	%fd6887, %fd6886;
	mov.f64 	%fd6888, 0d3FF0000000000000;
	sub.f64 	%fd6889, %fd6888, %fd6885;
	sub.f64 	%fd6890, %fd6888, %fd6887;
	min.f64 	%fd6891, %fd6885, 0d3FF0000000000000;
	max.f64 	%fd6892, %fd6891, 0d37A16C262777579C;
	min.f64 	%fd6893, %fd6887, 0d3FF0000000000000;
	max.f64 	%fd6894, %fd6893, 0d37A16C262777579C;
	min.f64 	%fd6895, %fd6889, 0d3FF0000000000000;
	max.f64 	%fd6896, %fd6895, 0d37A16C262777579C;
	min.f64 	%fd6897, %fd6890, 0d3FF0000000000000;
	max.f64 	%fd6898, %fd6897, 0d37A16C262777579C;
	mul.wide.u32 	%rd4770, %r1560, 8;
	add.s64 	%rd4771, %rd7, %rd4770;
	st.local.v2.f64 	[%rd4771], {%fd6892, %fd6894};
	add.s64 	%rd4772, %rd8, %rd4770;
	st.local.v2.f64 	[%rd4772], {%fd6896, %fd6898};
	add.s32 	%r7548, %r1560, 2;
	add.s32 	%r6270, %r1560, 3;
	setp.lt.s32 	%p2322, %r6270, %r1846;
	@%p2322 bra 	$L__BB1_2655;
$L__BB1_2662:
	setp.le.s32 	%p2323, %r1846, %r7548;
	@%p2323 bra 	$L__BB1_2691;
	sub.s32 	%r6271, %r1846, %r7548;
	add.s32 	%r1555, %r7548, 1;
	and.b32  	%r6272, %r6271, 1;
	setp.eq.b32 	%p2324, %r6272, 1;
	not.pred 	%p2325, %p2324;
	@%p2325 bra 	$L__BB1_2690;
	mul.wide.u32 	%rd4773, %r7548, 8;
	add.s64 	%rd4774, %rd36, %rd4773;
	ld.local.f64 	%fd1344, [%rd4774];
	fma.rn.f64 	%fd6899, %fd1344, 0d3FF71547652B82FE, 0d4338000000000000;
	{
	.reg .b32 %temp; 
	mov.b64 	{%r1556, %temp}, %fd6899;
	}
	mov.f64 	%fd6900, 0dC338000000000000;
	add.rn.f64 	%fd6901, %fd6899, %fd6900;
	fma.rn.f64 	%fd6902, %fd6901, 0dBFE62E42FEFA39EF, %fd1344;
	fma.rn.f64 	%fd6903, %fd6901, 0dBC7ABC9E3B39803F, %fd6902;
	fma.rn.f64 	%fd6904, %fd6903, 0d3E5ADE1569CE2BDF, 0d3E928AF3FCA213EA;
	fma.rn.f64 	%fd6905, %fd6904, %fd6903, 0d3EC71DEE62401315;
	fma.rn.f64 	%fd6906, %fd6905, %fd6903, 0d3EFA01997C89EB71;
	fma.rn.f64 	%fd6907, %fd6906, %fd6903, 0d3F2A01A014761F65;
	fma.rn.f64 	%fd6908, %fd6907, %fd6903, 0d3F56C16C1852B7AF;
	fma.rn.f64 	%fd6909, %fd6908, %fd6903, 0d3F81111111122322;
	fma.rn.f64 	%fd6910, %fd6909, %fd6903, 0d3FA55555555502A1;
	fma.rn.f64 	%fd6911, %fd6910, %fd6903, 0d3FC5555555555511;
	fma.rn.f64 	%fd6912, %fd6911, %fd6903, 0d3FE000000000000B;
	fma.rn.f64 	%fd6913, %fd6912, %fd6903, 0d3FF0000000000000;
	fma.rn.f64 	%fd6914, %fd6913, %fd6903, 0d3FF0000000000000;
	{
	.reg .b32 %temp; 
	mov.b64 	{%r1557, %temp}, %fd6914;
	}
	{
	.reg .b32 %temp; 
	mov.b64 	{%temp, %r1558}, %fd6914;
	}
	shl.b32 	%r6273, %r1556, 20;
	add.s32 	%r6274, %r6273, %r1558;
	mov.b64 	%fd7999, {%r1557, %r6274};
	{
	.reg .b32 %temp; 
	mov.b64 	{%temp, %r6275}, %fd1344;
	}
	mov.b32 	%f219, %r6275;
	abs.f32 	%f103, %f219;
	setp.lt.f32 	%p2326, %f103, 0f4086232B;
	@%p2326 bra 	$L__BB1_2667;
	setp.lt.f64 	%p2327, %fd1344, 0d0000000000000000;
	add.f64 	%fd6915, %fd1344, 0d7FF0000000000000;
	selp.f64 	%fd7999, 0d0000000000000000, %fd6915, %p2327;
	setp.geu.f32 	%p2328, %f103, 0f40874800;
	@%p2328 bra 	$L__BB1_2667;
	shr.u32 	%r6276, %r1556, 31;
	add.s32 	%r6277, %r1556, %r6276;
	shr.s32 	%r6278, %r6277, 1;
	shl.b32 	%r6279, %r6278, 20;
	add.s32 	%r6280, %r1558, %r6279;
	mov.b64 	%fd6916, {%r1557, %r6280};
	sub.s32 	%r6281, %r1556, %r6278;
	shl.b32 	%r6282, %r6281, 20;
	add.s32 	%r6283, %r6282, 1072693248;
	mov.b32 	%r6284, 0;
	mov.b64 	%fd6917, {%r6284, %r6283};
	mul.f64 	%fd7999, %fd6917, %fd6916;
$L__BB1_2667:
	add.f64 	%fd6918, %fd7999, 0d3FF0000000000000;
	rcp.rn.f64 	%fd6919, %fd6918;
	mul.wide.u32 	%rd4775, %r7548, 8;
	add.s64 	%rd4776, %rd7, %rd4775;
	mov.f64 	%fd6920, 0d3FF0000000000000;
	sub.f64 	%fd6921, %fd6920, %fd6919;
	add.s64 	%rd4777, %rd8, %rd4775;
	min.f64 	%fd6922, %fd6919, 0d3FF0000000000000;
	max.f64 	%fd6923, %fd6922, 0d37A16C262777579C;
	st.local.f64 	[%rd4776], %fd6923;
	min.f64 	%fd6924, %fd6921, 0d3FF0000000000000;
	max.f64 	%fd6925, %fd6924, 0d37A16C262777579C;
	st.local.f64 	[%rd4777], %fd6925;
	mov.u32 	%r7548, %r1555;
	bra.uni 	$L__BB1_2690;
$L__BB1_2668:
	setp.lt.s32 	%p2402, %r1846, 4;
	mov.b32 	%r7538, 0;
	@%p2402 bra 	$L__BB1_2676;
	add.s32 	%r1531, %r1846, -4;
	setp.lt.u32 	%p2403, %r1531, 12;
	mov.b32 	%r7539, 0;
	@%p2403 bra 	$L__BB1_2672;
	mov.b32 	%r7539, 0;
	mov.u32 	%r7540, %r7539;
$L__BB1_2671:
	mul.wide.u32 	%rd4841, %r7539, 8;
	add.s64 	%rd4842, %rd36, %rd4841;
	ld.local.v2.f64 	{%fd7414, %fd7415}, [%rd4842];
	ld.local.v2.f64 	{%fd7416, %fd7417}, [%rd4842+16];
	add.s64 	%rd4843, %rd37, %rd4841;
	st.local.v2.f64 	[%rd4843], {%fd7414, %fd7415};
	st.local.v2.f64 	[%rd4843+16], {%fd7416, %fd7417};
	add.s64 	%rd4844, %rd38, %rd4841;
	mov.f64 	%fd7418, 0d0000000000000000;
	st.local.v2.f64 	[%rd4844], {%fd7418, %fd7418};
	st.local.v2.f64 	[%rd4844+16], {%fd7418, %fd7418};
	ld.local.v2.f64 	{%fd7419, %fd7420}, [%rd4842+32];
	ld.local.v2.f64 	{%fd7421, %fd7422}, [%rd4842+48];
	st.local.v2.f64 	[%rd4843+32], {%fd7419, %fd7420};
	st.local.v2.f64 	[%rd4843+48], {%fd7421, %fd7422};
	st.local.v2.f64 	[%rd4844+32], {%fd7418, %fd7418};
	st.local.v2.f64 	[%rd4844+48], {%fd7418, %fd7418};
	ld.local.v2.f64 	{%fd7423, %fd7424}, [%rd4842+64];
	ld.local.v2.f64 	{%fd7425, %fd7426}, [%rd4842+80];
	st.local.v2.f64 	[%rd4843+64], {%fd7423, %fd7424};
	st.local.v2.f64 	[%rd4843+80], {%fd7425, %fd7426};
	st.local.v2.f64 	[%rd4844+64], {%fd7418, %fd7418};
	st.local.v2.f64 	[%rd4844+80], {%fd7418, %fd7418};
	ld.local.v2.f64 	{%fd7427, %fd7428}, [%rd4842+96];
	ld.local.v2.f64 	{%fd7429, %fd7430}, [%rd4842+112];
	st.local.v2.f64 	[%rd4843+96], {%fd7427, %fd7428};
	st.local.v2.f64 	[%rd4843+112], {%fd7429, %fd7430};
	st.local.v2.f64 	[%rd4844+96], {%fd7418, %fd7418};
	st.local.v2.f64 	[%rd4844+112], {%fd7418, %fd7418};
	add.s32 	%r7539, %r7539, 16;
	add.s32 	%r7540, %r7540, 4;
	shr.u32 	%r6498, %r1531, 2;
	add.s32 	%r6499, %r6498, 1;
	and.b32  	%r6500, %r6499, 2147483644;
	setp.eq.s32 	%p2404, %r7540, %r6500;
	@%p2404 bra 	$L__BB1_2672;
	bra.uni 	$L__BB1_2671;
$L__BB1_2672:
	add.s32 	%r6501, %r1846, -4;
	shr.u32 	%r6502, %r6501, 2;
	add.s32 	%r6503, %r6502, 1;
	and.b32  	%r1534, %r6503, 3;
	setp.eq.s32 	%p2405, %r1534, 0;
	mov.u32 	%r7538, %r7539;
	@%p2405 bra 	$L__BB1_2676;
	setp.eq.s32 	%p2406, %r1534, 1;
	mul.wide.u32 	%rd4845, %r7539, 8;
	add.s64 	%rd1435, %rd36, %rd4845;
	ld.local.v2.f64 	{%fd7431, %fd7432}, [%rd1435];
	ld.local.v2.f64 	{%fd7433, %fd7434}, [%rd1435+16];
	add.s64 	%rd1436, %rd37, %rd4845;
	st.local.v2.f64 	[%rd1436], {%fd7431, %fd7432};
	st.local.v2.f64 	[%rd1436+16], {%fd7433, %fd7434};
	add.s64 	%rd1437, %rd38, %rd4845;
	mov.f64 	%fd7435, 0d0000000000000000;
	st.local.v2.f64 	[%rd1437], {%fd7435, %fd7435};
	st.local.v2.f64 	[%rd1437+16], {%fd7435, %fd7435};
	add.s32 	%r7538, %r7539, 4;
	@%p2406 bra 	$L__BB1_2676;
	setp.eq.s32 	%p2407, %r1534, 2;
	ld.local.v2.f64 	{%fd7436, %fd7437}, [%rd1435+32];
	ld.local.v2.f64 	{%fd7438, %fd7439}, [%rd1435+48];
	st.local.v2.f64 	[%rd1436+32], {%fd7436, %fd7437};
	st.local.v2.f64 	[%rd1436+48], {%fd7438, %fd7439};
	mov.f64 	%fd7440, 0d0000000000000000;
	st.local.v2.f64 	[%rd1437+32], {%fd7440, %fd7440};
	st.local.v2.f64 	[%rd1437+48], {%fd7440, %fd7440};
	add.s32 	%r7538, %r7539, 8;
	@%p2407 bra 	$L__BB1_2676;
	ld.local.v2.f64 	{%fd7441, %fd7442}, [%rd1435+64];
	ld.local.v2.f64 	{%fd7443, %fd7444}, [%rd1435+80];
	st.local.v2.f64 	[%rd1436+64], {%fd7441, %fd7442};
	st.local.v2.f64 	[%rd1436+80], {%fd7443, %fd7444};
	mov.f64 	%fd7445, 0d0000000000000000;
	st.local.v2.f64 	[%rd1437+64], {%fd7445, %fd7445};
	st.local.v2.f64 	[%rd1437+80], {%fd7445, %fd7445};
	add.s32 	%r7538, %r7539, 12;
$L__BB1_2676:
	setp.ge.s32 	%p2408, %r7538, %r1846;
	@%p2408 bra 	$L__BB1_2790;
	sub.s32 	%r1539, %r1846, %r7538;
	and.b32  	%r1540, %r1539, 15;
	sub.s32 	%r6504, %r7538, %r1846;
	setp.gt.u32 	%p2409, %r6504, -16;
	@%p2409 bra 	$L__BB1_2680;
	and.b32  	%r1541, %r1539, -16;
	mov.b32 	%r7542, 0;
$L__BB1_2679:
	.pragma "nounroll";
	mul.wide.u32 	%rd4846, %r7538, 8;
	add.s64 	%rd4847, %rd36, %rd4846;
	ld.local.f64 	%fd7446, [%rd4847];
	add.s64 	%rd4848, %rd37, %rd4846;
	st.local.f64 	[%rd4848], %fd7446;
	add.s64 	%rd4849, %rd38, %rd4846;
	mov.b64 	%rd4850, 0;
	st.local.u64 	[%rd4849], %rd4850;
	ld.local.f64 	%fd7447, [%rd4847+8];
	st.local.f64 	[%rd4848+8], %fd7447;
	st.local.u64 	[%rd4849+8], %rd4850;
	ld.local.f64 	%fd7448, [%rd4847+16];
	st.local.f64 	[%rd4848+16], %fd7448;
	st.local.u64 	[%rd4849+16], %rd4850;
	ld.local.f64 	%fd7449, [%rd4847+24];
	st.local.f64 	[%rd4848+24], %fd7449;
	st.local.u64 	[%rd4849+24], %rd4850;
	ld.local.f64 	%fd7450, [%rd4847+32];
	st.local.f64 	[%rd4848+32], %fd7450;
	st.local.u64 	[%rd4849+32], %rd4850;
	ld.local.f64 	%fd7451, [%rd4847+40];
	st.local.f64 	[%rd4848+40], %fd7451;
	st.local.u64 	[%rd4849+40], %rd4850;
	ld.local.f64 	%fd7452, [%rd4847+48];
	st.local.f64 	[%rd4848+48], %fd7452;
	st.local.u64 	[%rd4849+48], %rd4850;
	ld.local.f64 	%fd7453, [%rd4847+56];
	st.local.f64 	[%rd4848+56], %fd7453;
	st.local.u64 	[%rd4849+56], %rd4850;
	ld.local.f64 	%fd7454, [%rd4847+64];
	st.local.f64 	[%rd4848+64], %fd7454;
	st.local.u64 	[%rd4849+64], %rd4850;
	ld.local.f64 	%fd7455, [%rd4847+72];
	st.local.f64 	[%rd4848+72], %fd7455;
	st.local.u64 	[%rd4849+72], %rd4850;
	ld.local.f64 	%fd7456, [%rd4847+80];
	st.local.f64 	[%rd4848+80], %fd7456;
	st.local.u64 	[%rd4849+80], %rd4850;
	ld.local.f64 	%fd7457, [%rd4847+88];
	st.local.f64 	[%rd4848+88], %fd7457;
	st.local.u64 	[%rd4849+88], %rd4850;
	ld.local.f64 	%fd7458, [%rd4847+96];
	st.local.f64 	[%rd4848+96], %fd7458;
	st.local.u64 	[%rd4849+96], %rd4850;
	ld.local.f64 	%fd7459, [%rd4847+104];
	st.local.f64 	[%rd4848+104], %fd7459;
	st.local.u64 	[%rd4849+104], %rd4850;
	ld.local.f64 	%fd7460, [%rd4847+112];
	st.local.f64 	[%rd4848+112], %fd7460;
	st.local.u64 	[%rd4849+112], %rd4850;
	ld.local.f64 	%fd7461, [%rd4847+120];
	st.local.f64 	[%rd4848+120], %fd7461;
	st.local.u64 	[%rd4849+120], %rd4850;
	add.s32 	%r7538, %r7538, 16;
	add.s32 	%r7542, %r7542, 16;
	setp.eq.s32 	%p2410, %r7542, %r1541;
	@%p2410 bra 	$L__BB1_2680;
	bra.uni 	$L__BB1_2679;
$L__BB1_2680:
	setp.eq.s32 	%p2411, %r1540, 0;
	@%p2411 bra 	$L__BB1_2790;
	and.b32  	%r1682, %r1539, 7;
	setp.lt.u32 	%p2412, %r1540, 8;
	@%p2412 bra 	$L__BB1_2683;
	mul.wide.u32 	%rd4851, %r7538, 8;
	add.s64 	%rd4852, %rd36, %rd4851;
	ld.local.f64 	%fd7462, [%rd4852];
	add.s64 	%rd4853, %rd37, %rd4851;
	st.local.f64 	[%rd4853], %fd7462;
	add.s64 	%rd4854, %rd38, %rd4851;
	mov.b64 	%rd4855, 0;
	st.local.u64 	[%rd4854], %rd4855;
	ld.local.f64 	%fd7463, [%rd4852+8];
	st.local.f64 	[%rd4853+8], %fd7463;
	st.local.u64 	[%rd4854+8], %rd4855;
	ld.local.f64 	%fd7464, [%rd4852+16];
	st.local.f64 	[%rd4853+16], %fd7464;
	st.local.u64 	[%rd4854+16], %rd4855;
	ld.local.f64 	%fd7465, [%rd4852+24];
	st.local.f64 	[%rd4853+24], %fd7465;
	st.local.u64 	[%rd4854+24], %rd4855;
	ld.local.f64 	%fd7466, [%rd4852+32];
	st.local.f64 	[%rd4853+32], %fd7466;
	st.local.u64 	[%rd4854+32], %rd4855;
	ld.local.f64 	%fd7467, [%rd4852+40];
	st.local.f64 	[%rd4853+40], %fd7467;
	st.local.u64 	[%rd4854+40], %rd4855;
	ld.local.f64 	%fd7468, [%rd4852+48];
	st.local.f64 	[%rd4853+48], %fd7468;
	st.local.u64 	[%rd4854+48], %rd4855;
	ld.local.f64 	%fd7469, [%rd4852+56];
	st.local.f64 	[%rd4853+56], %fd7469;
	st.local.u64 	[%rd4854+56], %rd4855;
	add.s32 	%r7538, %r7538, 8;
$L__BB1_2683:
	setp.eq.s32 	%p2413, %r1682, 0;
	@%p2413 bra 	$L__BB1_2790;
	and.b32  	%r1685, %r1539, 3;
	setp.lt.u32 	%p2414, %r1682, 4;
	@%p2414 bra 	$L__BB1_2686;
	mul.wide.u32 	%rd4856, %r7538, 8;
	add.s64 	%rd4857, %rd36, %rd4856;
	ld.local.f64 	%fd7470, [%rd4857];
	add.s64 	%rd4858, %rd37, %rd4856;
	st.local.f64 	[%rd4858], %fd7470;
	add.s64 	%rd4859, %rd38, %rd4856;
	mov.b64 	%rd4860, 0;
	st.local.u64 	[%rd4859], %rd4860;
	ld.local.f64 	%fd7471, [%rd4857+8];
	st.local.f64 	[%rd4858+8], %fd7471;
	st.local.u64 	[%rd4859+8], %rd4860;
	ld.local.f64 	%fd7472, [%rd4857+16];
	st.local.f64 	[%rd4858+16], %fd7472;
	st.local.u64 	[%rd4859+16], %rd4860;
	ld.local.f64 	%fd7473, [%rd4857+24];
	st.local.f64 	[%rd4858+24], %fd7473;
	st.local.u64 	[%rd4859+24], %rd4860;
	add.s32 	%r7538, %r7538, 4;
$L__BB1_2686:
	setp.eq.s32 	%p2415, %r1685, 0;
	@%p2415 bra 	$L__BB1_2790;
	mul.wide.u32 	%rd4861, %r7538, 8;
	add.s64 	%rd1448, %rd36, %rd4861;
	ld.local.f64 	%fd7474, [%rd1448];
	add.s64 	%rd1449, %rd37, %rd4861;
	st.local.f64 	[%rd1449], %fd7474;
	add.s64 	%rd1450, %rd38, %rd4861;
	mov.b64 	%rd4862, 0;
	st.local.u64 	[%rd1450], %rd4862;
	setp.eq.s32 	%p2416, %r1685, 1;
	@%p2416 bra 	$L__BB1_2790;
	ld.local.f64 	%fd7475, [%rd1448+8];
	st.local.f64 	[%rd1449+8], %fd7475;
	mov.b64 	%rd4863, 0;
	st.local.u64 	[%rd1450+8], %rd4863;
	setp.eq.s32 	%p2417, %r1685, 2;
	@%p2417 bra 	$L__BB1_2790;
	ld.local.f64 	%fd7476, [%rd1448+16];
	st.local.f64 	[%rd1449+16], %fd7476;
	mov.b64 	%rd4864, 0;
	st.local.u64 	[%rd1450+16], %rd4864;
	bra.uni 	$L__BB1_2790;
$L__BB1_2690:
	setp.eq.s32 	%p2329, %r1846, %r1555;
	@%p2329 bra 	$L__BB1_2691;
	bra.uni 	$L__BB1_2744;
$L__BB1_2691:
	@%p2309 bra 	$L__BB1_2720;
	and.b32  	%r1568, %r1528, 3;
	setp.lt.u32 	%p2338, %r1528, 4;
	mov.b32 	%r7550, 0;
	@%p2338 bra 	$L__BB1_2707;
	and.b32  	%r7550, %r1528, 2147483644;
	mov.b32 	%r7549, 0;
$L__BB1_2694:
	mul.wide.u32 	%rd4780, %r7549, 8;
	add.s64 	%rd1442, %rd6, %rd4780;
	ld.local.f64 	%fd1369, [%rd1442];
	neg.f64 	%fd6980, %fd1369;
	fma.rn.f64 	%fd6981, %fd1369, 0dBFF71547652B82FE, 0d4338000000000000;
	{
	.reg .b32 %temp; 
	mov.b64 	{%r1579, %temp}, %fd6981;
	}
	mov.f64 	%fd6982, 0dC338000000000000;
	add.rn.f64 	%fd6983, %fd6981, %fd6982;
	fma.rn.f64 	%fd6984, %fd6983, 0dBFE62E42FEFA39EF, %fd6980;
	fma.rn.f64 	%fd6985, %fd6983, 0dBC7ABC9E3B39803F, %fd6984;
	fma.rn.f64 	%fd6986, %fd6985, 0d3E5ADE1569CE2BDF, 0d3E928AF3FCA213EA;
	fma.rn.f64 	%fd6987, %fd6986, %fd6985, 0d3EC71DEE62401315;
	fma.rn.f64 	%fd6988, %fd6987, %fd6985, 0d3EFA01997C89EB71;
	fma.rn.f64 	%fd6989, %fd6988, %fd6985, 0d3F2A01A014761F65;
	fma.rn.f64 	%fd6990, %fd6989, %fd6985, 0d3F56C16C1852B7AF;
	fma.rn.f64 	%fd6991, %fd6990, %fd6985, 0d3F81111111122322;
	fma.rn.f64 	%fd6992, %fd6991, %fd6985, 0d3FA55555555502A1;
	fma.rn.f64 	%fd6993, %fd6992, %fd6985, 0d3FC5555555555511;
	fma.rn.f64 	%fd6994, %fd6993, %fd6985, 0d3FE000000000000B;
	fma.rn.f64 	%fd6995, %fd6994, %fd6985, 0d3FF0000000000000;
	fma.rn.f64 	%fd6996, %fd6995, %fd6985, 0d3FF0000000000000;
	{
	.reg .b32 %temp; 
	mov.b64 	{%r1580, %temp}, %fd6996;
	}
	{
	.reg .b32 %temp; 
	mov.b64 	{%temp, %r1581}, %fd6996;
	}
	shl.b32 	%r6311, %r1579, 20;
	add.s32 	%r6312, %r6311, %r1581;
	mov.b64 	%fd8004, {%r1580, %r6312};
	{
	.reg .b32 %temp; 
	mov.b64 	{%temp, %r6313}, %fd6980;
	}
	mov.b32 	%f222, %r6313;
	abs.f32 	%f108, %f222;
	setp.lt.f32 	%p2339, %f108, 0f4086232B;
	@%p2339 bra 	$L__BB1_2697;
	setp.gt.f64 	%p2340, %fd1369, 0d0000000000000000;
	mov.f64 	%fd6997, 0d7FF0000000000000;
	sub.f64 	%fd6998, %fd6997, %fd1369;
	selp.f64 	%fd8004, 0d0000000000000000, %fd6998, %p2340;
	setp.geu.f32 	%p2341, %f108, 0f40874800;
	@%p2341 bra 	$L__BB1_2697;
	shr.u32 	%r6314, %r1579, 31;
	add.s32 	%r6315, %r1579, %r6314;
	shr.s32 	%r6316, %r6315, 1;
	shl.b32 	%r6317, %r6316, 20;
	add.s32 	%r6318, %r1581, %r6317;
	mov.b64 	%fd6999, {%r1580, %r6318};
	sub.s32 	%r6319, %r1579, %r6316;
	shl.b32 	%r6320, %r6319, 20;
	add.s32 	%r6321, %r6320, 1072693248;
	mov.b32 	%r6322, 0;
	mov.b64 	%fd7000, {%r6322, %r6321};
	mul.f64 	%fd8004, %fd7000, %fd6999;
$L__BB1_2697:
	mul.wide.u32 	%rd4781, %r7549, 8;
	add.s64 	%rd1443, %rd9, %rd4781;
	st.local.f64 	[%rd1443], %fd8004;
	ld.local.f64 	%fd1374, [%rd1442+8];
	neg.f64 	%fd7001, %fd1374;
	fma.rn.f64 	%fd7002, %fd1374, 0dBFF71547652B82FE, 0d4338000000000000;
	{
	.reg .b32 %temp; 
	mov.b64 	{%r1582, %temp}, %fd7002;
	}
	mov.f64 	%fd7003, 0dC338000000000000;
	add.rn.f64 	%fd7004, %fd7002, %fd7003;
	fma.rn.f64 	%fd7005, %fd7004, 0dBFE62E42FEFA39EF, %fd7001;
	fma.rn.f64 	%fd7006, %fd7004, 0dBC7ABC9E3B39803F, %fd7005;
	fma.rn.f64 	%fd7007, %fd7006, 0d3E5ADE1569CE2BDF, 0d3E928AF3FCA213EA;
	fma.rn.f64 	%fd7008, %fd7007, %fd7006, 0d3EC71DEE62401315;
	fma.rn.f64 	%fd7009, %fd7008, %fd7006, 0d3EFA01997C89EB71;
	fma.rn.f64 	%fd7010, %fd7009, %fd7006, 0d3F2A01A014761F65;
	fma.rn.f64 	%fd7011, %fd7010, %fd7006, 0d3F56C16C1852B7AF;
	fma.rn.f64 	%fd7012, %fd7011, %fd7006, 0d3F81111111122322;
	fma.rn.f64 	%fd7013, %fd7012, %fd7006, 0d3FA55555555502A1;
	fma.rn.f64 	%fd7014, %fd7013, %fd7006, 0d3FC5555555555511;
	fma.rn.f64 	%fd7015, %fd7014, %fd7006, 0d3FE000000000000B;
	fma.rn.f64 	%fd7016, %fd7015, %fd7006, 0d3FF0000000000000;
	fma.rn.f64 	%fd7017, %fd7016, %fd7006, 0d3FF0000000000000;
	{
	.reg .b32 %temp; 
	mov.b64 	{%r1583, %temp}, %fd7017;
	}
	{
	.reg .b32 %temp; 
	mov.b64 	{%temp, %r1584}, %fd7017;
	}
	shl.b32 	%r6323, %r1582, 20;
	add.s32 	%r6324, %r6323, %r1584;
	mov.b64 	%fd8005, {%r1583, %r6324};
	{
	.reg .b32 %temp; 
	mov.b64 	{%temp, %r6325}, %fd7001;
	}
	mov.b32 	%f223, %r6325;
	abs.f32 	%f109, %f223;
	setp.lt.f32 	%p2342, %f109, 0f4086232B;
	@%p2342 bra 	$L__BB1_2700;
	setp.gt.f64 	%p2343, %fd1374, 0d0000000000000000;
	mov.f64 	%fd7018, 0d7FF0000000000000;
	sub.f64 	%fd7019, %fd7018, %fd1374;
	selp.f64 	%fd8005, 0d0000000000000000, %fd7019, %p2343;
	setp.geu.f32 	%p2344, %f109, 0f40874800;
	@%p2344 bra 	$L__BB1_2700;
	shr.u32 	%r6326, %r1582, 31;
	add.s32 	%r6327, %r1582, %r6326;
	shr.s32 	%r6328, %r6327, 1;
	shl.b32 	%r6329, %r6328, 20;
	add.s32 	%r6330, %r1584, %r6329;
	mov.b64 	%fd7020, {%r1583, %r6330};
	sub.s32 	%r6331, %r1582, %r6328;
	shl.b32 	%r6332, %r6331, 20;
	add.s32 	%r6333, %r6332, 1072693248;
	mov.b32 	%r6334, 0;
	mov.b64 	%fd7021, {%r6334, %r6333};
	mul.f64 	%fd8005, %fd7021, %fd7020;
$L__BB1_2700:
	st.local.f64 	[%rd1443+8], %fd8005;
	ld.local.f64 	%fd1379, [%rd1442+16];
	neg.f64 	%fd7022, %fd1379;
	fma.rn.f64 	%fd7023, %fd1379, 0dBFF71547652B82FE, 0d4338000000000000;
	{
	.reg .b32 %temp; 
	mov.b64 	{%r1585, %temp}, %fd7023;
	}
	mov.f64 	%fd7024, 0dC338000000000000;
	add.rn.f64 	%fd7025, %fd7023, %fd7024;
	fma.rn.f64 	%fd7026, %fd7025, 0dBFE62E42FEFA39EF, %fd7022;
	fma.rn.f64 	%fd7027, %fd7025, 0dBC7ABC9E3B39803F, %fd7026;
	fma.rn.f64 	%fd7028, %fd7027, 0d3E5ADE1569CE2BDF, 0d3E928AF3FCA213EA;
	fma.rn.f64 	%fd7029, %fd7028, %fd7027, 0d3EC71DEE62401315;
	fma.rn.f64 	%fd7030, %fd7029, %fd7027, 0d3EFA01997C89EB71;
	fma.rn.f64 	%fd7031, %fd7030, %fd7027, 0d3F2A01A014761F65;
	fma.rn.f64 	%fd7032, %fd7031, %fd7027, 0d3F56C16C1852B7AF;
	fma.rn.f64 	%fd7033, %fd7032, %fd7027, 0d3F81111111122322;
	fma.rn.f64 	%fd7034, %fd7033, %fd7027, 0d3FA55555555502A1;
	fma.rn.f64 	%fd7035, %fd7034, %fd7027, 0d3FC5555555555511;
	fma.rn.f64 	%fd7036, %fd7035, %fd7027, 0d3FE000000000000B;
	fma.rn.f64 	%fd7037, %fd7036, %fd7027, 0d3FF0000000000000;
	fma.rn.f64 	%fd7038, %fd7037, %fd7027, 0d3FF0000000000000;
	{
	.reg .b32 %temp; 
	mov.b64 	{%r1586, %temp}, %fd7038;
	}
	{
	.reg .b32 %temp; 
	mov.b64 	{%temp, %r1587}, %fd7038;
	}
	shl.b32 	%r6335, %r1585, 20;
	add.s32 	%r6336, %r6335, %r1587;
	mov.b64 	%fd8006, {%r1586, %r6336};
	{
	.reg .b32 %temp; 
	mov.b64 	{%temp, %r6337}, %fd7022;
	}
	mov.b32 	%f224, %r6337;
	abs.f32 	%f110, %f224;
	setp.lt.f32 	%p2345, %f110, 0f4086232B;
	@%p2345 bra 	$L__BB1_2703;
	setp.gt.f64 	%p2346, %fd1379, 0d0000000000000000;
	mov.f64 	%fd7039, 0d7FF0000000000000;
	sub.f64 	%fd7040, %fd7039, %fd1379;
	selp.f64 	%fd8006, 0d0000000000000000, %fd7040, %p2346;
	setp.geu.f32 	%p2347, %f110, 0f40874800;
	@%p2347 bra 	$L__BB1_2703;
	shr.u32 	%r6338, %r1585, 31;
	add.s32 	%r6339, %r1585, %r6338;
	shr.s32 	%r6340, %r6339, 1;
	shl.b32 	%r6341, %r6340, 20;
	add.s32 	%r6342, %r1587, %r6341;
	mov.b64 	%fd7041, {%r1586, %r6342};
	sub.s32 	%r6343, %r1585, %r6340;
	shl.b32 	%r6344, %r6343, 20;
	add.s32 	%r6345, %r6344, 1072693248;
	mov.b32 	%r6346, 0;
	mov.b64 	%fd7042, {%r6346, %r6345};
	mul.f64 	%fd8006, %fd7042, %fd7041;
$L__BB1_2703:
	st.local.f64 	[%rd1443+16], %fd8006;
	ld.local.f64 	%fd1384, [%rd1442+24];
	neg.f64 	%fd7043, %fd1384;
	fma.rn.f64 	%fd7044, %fd1384, 0dBFF71547652B82FE, 0d4338000000000000;
	{
	.reg .b32 %temp; 
	mov.b64 	{%r1588, %temp}, %fd7044;
	}
	mov.f64 	%fd7045, 0dC338000000000000;
	add.rn.f64 	%fd7046, %fd7044, %fd7045;
	fma.rn.f64 	%fd7047, %fd7046, 0dBFE62E42FEFA39EF, %fd7043;
	fma.rn.f64 	%fd7048, %fd7046, 0dBC7ABC9E3B39803F, %fd7047;
	fma.rn.f64 	%fd7049, %fd7048, 0d3E5ADE1569CE2BDF, 0d3E928AF3FCA213EA;
	fma.rn.f64 	%fd7050, %fd7049, %fd7048, 0d3EC71DEE62401315;
	fma.rn.f64 	%fd7051, %fd7050, %fd7048, 0d3EFA01997C89EB71;
	fma.rn.f64 	%fd7052, %fd7051, %fd7048, 0d3F2A01A014761F65;
	fma.rn.f64 	%fd7053, %fd7052, %fd7048, 0d3F56C16C1852B7AF;
	fma.rn.f64 	%fd7054, %fd7053, %fd7048, 0d3F81111111122322;
	fma.rn.f64 	%fd7055, %fd7054, %fd7048, 0d3FA55555555502A1;
	fma.rn.f64 	%fd7056, %fd7055, %fd7048, 0d3FC5555555555511;
	fma.rn.f64 	%fd7057, %fd7056, %fd7048, 0d3FE000000000000B;
	fma.rn.f64 	%fd7058, %fd7057, %fd7048, 0d3FF0000000000000;
	fma.rn.f64 	%fd7059, %fd7058, %fd7048, 0d3FF0000000000000;
	{
	.reg .b32 %temp; 
	mov.b64 	{%r1589, %temp}, %fd7059;
	}
	{
	.reg .b32 %temp; 
	mov.b64 	{%temp, %r1590}, %fd7059;
	}
	shl.b32 	%r6347, %r1588, 20;
	add.s32 	%r6348, %r6347, %r1590;
	mov.b64 	%fd8007, {%r1589, %r6348};
	{
	.reg .b32 %temp; 
	mov.b64 	{%temp, %r6349}, %fd7043;
	}
	mov.b32 	%f225, %r6349;
	abs.f32 	%f111, %f225;
	setp.lt.f32 	%p2348, %f111, 0f4086232B;
	@%p2348 bra 	$L__BB1_2706;
	setp.gt.f64 	%p2349, %fd1384, 0d0000000000000000;
	mov.f64 	%fd7060, 0d7FF0000000000000;
	sub.f64 	%fd7061, %fd7060, %fd1384;
	selp.f64 	%fd8007, 0d0000000000000000, %fd7061, %p2349;
	setp.geu.f32 	%p2350, %f111, 0f40874800;
	@%p2350 bra 	$L__BB1_2706;
	shr.u32 	%r6350, %r1588, 31;
	add.s32 	%r6351, %r1588, %r6350;
	shr.s32 	%r6352, %r6351, 1;
	shl.b32 	%r6353, %r6352, 20;
	add.s32 	%r6354, %r1590, %r6353;
	mov.b64 	%fd7062, {%r1589, %r6354};
	sub.s32 	%r6355, %r1588, %r6352;
	shl.b32 	%r6356, %r6355, 20;
	add.s32 	%r6357, %r6356, 1072693248;
	mov.b32 	%r6358, 0;
	mov.b64 	%fd7063, {%r6358, %r6357};
	mul.f64 	%fd8007, %fd7063, %fd7062;
$L__BB1_2706:
	st.local.f64 	[%rd1443+24], %fd8007;
	add.s32 	%r7549, %r7549, 4;
	setp.ne.s32 	%p2351, %r7549, %r7550;
	@%p2351 bra 	$L__BB1_2694;
$L__BB1_2707:
	setp.eq.s32 	%p2352, %r1568, 0;
	@%p2352 bra 	$L__BB1_2720;
	mul.wide.u32 	%rd4782, %r7550, 8;
	add.s64 	%rd1444, %rd6, %rd4782;
	ld.local.f64 	%fd1389, [%rd1444];
	neg.f64 	%fd7064, %fd1389;
	fma.rn.f64 	%fd7065, %fd1389, 0dBFF71547652B82FE, 0d4338000000000000;
	{
	.reg .b32 %temp; 
	mov.b64 	{%r1593, %temp}, %fd7065;
	}
	mov.f64 	%fd7066, 0dC338000000000000;
	add.rn.f64 	%fd7067, %fd7065, %fd7066;
	fma.rn.f64 	%fd7068, %fd7067, 0dBFE62E42FEFA39EF, %fd7064;
	fma.rn.f64 	%fd7069, %fd7067, 0dBC7ABC9E3B39803F, %fd7068;
	fma.rn.f64 	%fd7070, %fd7069, 0d3E5ADE1569CE2BDF, 0d3E928AF3FCA213EA;
	fma.rn.f64 	%fd7071, %fd7070, %fd7069, 0d3EC71DEE62401315;
	fma.rn.f64 	%fd7072, %fd7071, %fd7069, 0d3EFA01997C89EB71;
	fma.rn.f64 	%fd7073, %fd7072, %fd7069, 0d3F2A01A014761F65;
	fma.rn.f64 	%fd7074, %fd7073, %fd7069, 0d3F56C16C1852B7AF;
	fma.rn.f64 	%fd7075, %fd7074, %fd7069, 0d3F81111111122322;
	fma.rn.f64 	%fd7076, %fd7075, %fd7069, 0d3FA55555555502A1;
	fma.rn.f64 	%fd7077, %fd7076, %fd7069, 0d3FC5555555555511;
	fma.rn.f64 	%fd7078, %fd7077, %fd7069, 0d3FE000000000000B;
	fma.rn.f64 	%fd7079, %fd7078, %fd7069, 0d3FF0000000000000;
	fma.rn.f64 	%fd7080, %fd7079, %fd7069, 0d3FF0000000000000;
	{
	.reg .b32 %temp; 
	mov.b64 	{%r1594, %temp}, %fd7080;
	}
	{
	.reg .b32 %temp; 
	mov.b64 	{%temp, %r1595}, %fd7080;
	}
	shl.b32 	%r6359, %r1593, 20;
	add.s32 	%r6360, %r6359, %r1595;
	mov.b64 	%fd8008, {%r1594, %r6360};
	{
	.reg .b32 %temp; 
	mov.b64 	{%temp, %r6361}, %fd7064;
	}
	mov.b32 	%f226, %r6361;
	abs.f32 	%f112, %f226;
	setp.lt.f32 	%p2353, %f112, 0f4086232B;
	@%p2353 bra 	$L__BB1_2711;
	setp.gt.f64 	%p2354, %fd1389, 0d0000000000000000;
	mov.f64 	%fd7081, 0d7FF0000000000000;
	sub.f64 	%fd7082, %fd7081, %fd1389;
	selp.f64 	%fd8008, 0d0000000000000000, %fd7082, %p2354;
	setp.geu.f32 	%p2355, %f112, 0f40874800;
	@%p2355 bra 	$L__BB1_2711;
	shr.u32 	%r6362, %r1593, 31;
	add.s32 	%r6363, %r1593, %r6362;
	shr.s32 	%r6364, %r6363, 1;
	shl.b32 	%r6365, %r6364, 20;
	add.s32 	%r6366, %r1595, %r6365;
	mov.b64 	%fd7083, {%r1594, %r6366};
	sub.s32 	%r6367, %r1593, %r6364;
	shl.b32 	%r6368, %r6367, 20;
	add.s32 	%r6369, %r6368, 1072693248;
	mov.b32 	%r6370, 0;
	mov.b64 	%fd7084, {%r6370, %r6369};
	mul.f64 	%fd8008, %fd7084, %fd7083;
$L__BB1_2711:
	mul.wide.u32 	%rd4783, %r7550, 8;
	add.s64 	%rd1445, %rd9, %rd4783;
	st.local.f64 	[%rd1445], %fd8008;
	setp.eq.s32 	%p2356, %r1568, 1;
	@%p2356 bra 	$L__BB1_2720;
	ld.local.f64 	%fd1394, [%rd1444+8];
	neg.f64 	%fd7085, %fd1394;
	fma.rn.f64 	%fd7086, %fd1394, 0dBFF71547652B82FE, 0d4338000000000000;
	{
	.reg .b32 %temp; 
	mov.b64 	{%r1596, %temp}, %fd7086;
	}
	mov.f64 	%fd7087, 0dC338000000000000;
	add.rn.f64 	%fd7088, %fd7086, %fd7087;
	fma.rn.f64 	%fd7089, %fd7088, 0dBFE62E42FEFA39EF, %fd7085;
	fma.rn.f64 	%fd7090, %fd7088, 0dBC7ABC9E3B39803F, %fd7089;
	fma.rn.f64 	%fd7091, %fd7090, 0d3E5ADE1569CE2BDF, 0d3E928AF3FCA213EA;
	fma.rn.f64 	%fd7092, %fd7091, %fd7090, 0d3EC71DEE62401315;
	fma.rn.f64 	%fd7093, %fd7092, %fd7090, 0d3EFA01997C89EB71;
	fma.rn.f64 	%fd7094, %fd7093, %fd7090, 0d3F2A01A014761F65;
	fma.rn.f64 	%fd7095, %fd7094, %fd7090, 0d3F56C16C1852B7AF;
	fma.rn.f64 	%fd7096, %fd7095, %fd7090, 0d3F81111111122322;
	fma.rn.f64 	%fd7097, %fd7096, %fd7090, 0d3FA55555555502A1;
	fma.rn.f64 	%fd7098, %fd7097, %fd7090, 0d3FC5555555555511;
	fma.rn.f64 	%fd7099, %fd7098, %fd7090, 0d3FE000000000000B;
	fma.rn.f64 	%fd7100, %fd7099, %fd7090, 0d3FF0000000000000;
	fma.rn.f64 	%fd7101, %fd7100, %fd7090, 0d3FF0000000000000;
	{
	.reg .b32 %temp; 
	mov.b64 	{%r1597, %temp}, %fd7101;
	}
	{
	.reg .b32 %temp; 
	mov.b64 	{%temp, %r1598}, %fd7101;
	}
	shl.b32 	%r6371, %r1596, 20;
	add.s32 	%r6372, %r6371, %r1598;
	mov.b64 	%fd8009, {%r1597, %r6372};
	{
	.reg .b32 %temp; 
	mov.b64 	{%temp, %r6373}, %fd7085;
	}
	mov.b32 	%f227, %r6373;
	abs.f32 	%f113, %f227;
	setp.lt.f32 	%p2357, %f113, 0f4086232B;
	@%p2357 bra 	$L__BB1_2715;
	setp.gt.f64 	%p2358, %fd1394, 0d0000000000000000;
	mov.f64 	%fd7102, 0d7FF0000000000000;
	sub.f64 	%fd7103, %fd7102, %fd1394;
	selp.f64 	%fd8009, 0d0000000000000000, %fd7103, %p2358;
	setp.geu.f32 	%p2359, %f113, 0f40874800;
	@%p2359 bra 	$L__BB1_2715;
	shr.u32 	%r6374, %r1596, 31;
	add.s32 	%r6375, %r1596, %r6374;
	shr.s32 	%r6376, %r6375, 1;
	shl.b32 	%r6377, %r6376, 20;
	add.s32 	%r6378, %r1598, %r6377;
	mov.b64 	%fd7104, {%r1597, %r6378};
	sub.s32 	%r6379, %r1596, %r6376;
	shl.b32 	%r6380, %r6379, 20;
	add.s32 	%r6381, %r6380, 1072693248;
	mov.b32 	%r6382, 0;
	mov.b64 	%fd7105, {%r6382, %r6381};
	mul.f64 	%fd8009, %fd7105, %fd7104;
$L__BB1_2715:
	st.local.f64 	[%rd1445+8], %fd8009;
	setp.eq.s32 	%p2360, %r1568, 2;
	@%p2360 bra 	$L__BB1_2720;
	ld.local.f64 	%fd1399, [%rd1444+16];
	neg.f64 	%fd7106, %fd1399;
	fma.rn.f64 	%fd7107, %fd1399, 0dBFF71547652B82FE, 0d4338000000000000;
	{
	.reg .b32 %temp; 
	mov.b64 	{%r1599, %temp}, %fd7107;
	}
	mov.f64 	%fd7108, 0dC338000000000000;
	add.rn.f64 	%fd7109, %fd7107, %fd7108;
	fma.rn.f64 	%fd7110, %fd7109, 0dBFE62E42FEFA39EF, %fd7106;
	fma.rn.f64 	%fd7111, %fd7109, 0dBC7ABC9E3B39803F, %fd7110;
	fma.rn.f64 	%fd7112, %fd7111, 0d3E5ADE1569CE2BDF, 0d3E928AF3FCA213EA;
	fma.rn.f64 	%fd7113, %fd7112, %fd7111, 0d3EC71DEE62401315;
	fma.rn.f64 	%fd7114, %fd7113, %fd7111, 0d3EFA01997C89EB71;
	fma.rn.f64 	%fd7115, %fd7114, %fd7111, 0d3F2A01A014761F65;
	fma.rn.f64 	%fd7116, %fd7115, %fd7111, 0d3F56C16C1852B7AF;
	fma.rn.f64 	%fd7117, %fd7116, %fd7111, 0d3F81111111122322;
	fma.rn.f64 	%fd7118, %fd7117, %fd7111, 0d3FA55555555502A1;
	fma.rn.f64 	%fd7119, %fd7118, %fd7111, 0d3FC5555555555511;
	fma.rn.f64 	%fd7120, %fd7119, %fd7111, 0d3FE000000000000B;
	fma.rn.f64 	%fd7121, %fd7120, %fd7111, 0d3FF0000000000000;
	fma.rn.f64 	%fd7122, %fd7121, %fd7111, 0d3FF0000000000000;
	{
	.reg .b32 %temp; 
	mov.b64 	{%r1600, %temp}, %fd7122;
	}
	{
	.reg .b32 %temp; 
	mov.b64 	{%temp, %r1601}, %fd7122;
	}
	shl.b32 	%r6383, %r1599, 20;
	add.s32 	%r6384, %r6383, %r1601;
	mov.b64 	%fd8010, {%r1600, %r6384};
	{
	.reg .b32 %temp; 
	mov.b64 	{%temp, %r6385}, %fd7106;
	}
	mov.b32 	%f228, %r6385;
	abs.f32 	%f114, %f228;
	setp.lt.f32 	%p2361, %f114, 0f4086232B;
	@%p2361 bra 	$L__BB1_2719;
	setp.gt.f64 	%p2362, %fd1399, 0d0000000000000000;
	mov.f64 	%fd7123, 0d7FF0000000000000;
	sub.f64 	%fd7124, %fd7123, %fd1399;
	selp.f64 	%fd8010, 0d0000000000000000, %fd7124, %p2362;
	setp.geu.f32 	%p2363, %f114, 0f40874800;
	@%p2363 bra 	$L__BB1_2719;
	shr.u32 	%r6386, %r1599, 31;
	add.s32 	%r6387, %r1599, %r6386;
	shr.s32 	%r6388, %r6387, 1;
	shl.b32 	%r6389, %r6388, 20;
	add.s32 	%r6390, %r1601, %r6389;
	mov.b64 	%fd7125, {%r1600, %r6390};
	sub.s32 	%r6391, %r1599, %r6388;
	shl.b32 	%r6392, %r6391, 20;
	add.s32 	%r6393, %r6392, 1072693248;
	mov.b32 	%r6394, 0;
	mov.b64 	%fd7126, {%r6394, %r6393};
	mul.f64 	%fd8010, %fd7126, %fd7125;
$L__BB1_2719:
	st.local.f64 	[%rd1445+16], %fd8010;
$L__BB1_2720:
	setp.lt.s32 	%p2364, %r1846, 1;
	mov.f64 	%fd7127, 0d0000000000000000;
	st.local.v2.f64 	[%rd10], {%fd7127, %fd7127};
	st.local.v2.f64 	[%rd10+16], {%fd7127, %fd7127};
	st.local.v2.f64 	[%rd10+32], {%fd7127, %fd7127};
	st.local.v2.f64 	[%rd10+48], {%fd7127, %fd7127};
	st.local.v2.f64 	[%rd10+64], {%fd7127, %fd7127};
	st.local.v2.f64 	[%rd10+80], {%fd7127, %fd7127};
	st.local.v2.f64 	[%rd10+96], {%fd7127, %fd7127};
	st.local.v2.f64 	[%rd10+112], {%fd7127, %fd7127};
	st.local.v2.f64 	[%rd11], {%fd7127, %fd7127};
	st.local.v2.f64 	[%rd11+16], {%fd7127, %fd7127};
	st.local.v2.f64 	[%rd11+32], {%fd7127, %fd7127};
	st.local.v2.f64 	[%rd11+48], {%fd7127, %fd7127};
	st.local.v2.f64 	[%rd11+64], {%fd7127, %fd7127};
	st.local.v2.f64 	[%rd11+80], {%fd7127, %fd7127};
	st.local.v2.f64 	[%rd11+96], {%fd7127, %fd7127};
	st.local.v2.f64 	[%rd11+112], {%fd7127, %fd7127};
	@%p2364 bra 	$L__BB1_2736;
	and.b32  	%r1602, %r1528, 7;
	add.s32 	%r1603, %r1602, -1;
	and.b32  	%r1604, %r1528, 3;
	and.b32  	%r1605, %r1528, 2147483640;
	and.b32  	%r1606, %r1528, 1;
	mov.b32 	%r7551, 0;
$L__BB1_2722:
	@%p2309 bra 	$L__BB1_2735;
	setp.lt.u32 	%p2366, %r1528, 8;
	mul.wide.u32 	%rd4784, %r7551, 8;
	add.s64 	%rd1446, %rd10, %rd4784;
	add.s64 	%rd1447, %rd11, %rd4784;
	ld.local.f64 	%fd8025, [%rd1446];
	ld.local.f64 	%fd8026, [%rd1447];
	mov.b32 	%r7554, 0;
	@%p2366 bra 	$L__BB1_2726;
	mov.b32 	%r7552, 0;
$L__BB1_2725:
	.pragma "nounroll";
	mad.lo.s32 	%r6398, %r7552, %r1846, %r7551;
	mul.wide.u32 	%rd4785, %r6398, 8;
	add.s64 	%rd4786, %rd4, %rd4785;
	ld.local.f64 	%fd7129, [%rd4786];
	mul.wide.u32 	%rd4787, %r7552, 8;
	add.s64 	%rd4788, %rd9, %rd4787;
	ld.local.f64 	%fd7130, [%rd4788];
	fma.rn.f64 	%fd7131, %fd7129, %fd7130, %fd8025;
	mov.f64 	%fd7132, 0d3FF0000000000000;
	sub.f64 	%fd7133, %fd7132, %fd7129;
	fma.rn.f64 	%fd7134, %fd7133, %fd7130, %fd8026;
	add.s32 	%r6399, %r6398, %r1846;
	mul.wide.u32 	%rd4789, %r6399, 8;
	add.s64 	%rd4790, %rd4, %rd4789;
	ld.local.f64 	%fd7135, [%rd4790];
	ld.local.f64 	%fd7136, [%rd4788+8];
	fma.rn.f64 	%fd7137, %fd7135, %fd7136, %fd7131;
	sub.f64 	%fd7138, %fd7132, %fd7135;
	fma.rn.f64 	%fd7139, %fd7138, %fd7136, %fd7134;
	add.s32 	%r6400, %r6399, %r1846;
	mul.wide.u32 	%rd4791, %r6400, 8;
	add.s64 	%rd4792, %rd4, %rd4791;
	ld.local.f64 	%fd7140, [%rd4792];
	ld.local.f64 	%fd7141, [%rd4788+16];
	fma.rn.f64 	%fd7142, %fd7140, %fd7141, %fd7137;
	sub.f64 	%fd7143, %fd7132, %fd7140;
	fma.rn.f64 	%fd7144, %fd7143, %fd7141, %fd7139;
	add.s32 	%r6401, %r6400, %r1846;
	mul.wide.u32 	%rd4793, %r6401, 8;
	add.s64 	%rd4794, %rd4, %rd4793;
	ld.local.f64 	%fd7145, [%rd4794];
	ld.local.f64 	%fd7146, [%rd4788+24];
	fma.rn.f64 	%fd7147, %fd7145, %fd7146, %fd7142;
	sub.f64 	%fd7148, %fd7132, %fd7145;
	fma.rn.f64 	%fd7149, %fd7148, %fd7146, %fd7144;
	add.s32 	%r6402, %r6401, %r1846;
	mul.wide.u32 	%rd4795, %r6402, 8;
	add.s64 	%rd4796, %rd4, %rd4795;
	ld.local.f64 	%fd7150, [%rd4796];
	ld.local.f64 	%fd7151, [%rd4788+32];
	fma.rn.f64 	%fd7152, %fd7150, %fd7151, %fd7147;
	sub.f64 	%fd7153, %fd7132, %fd7150;
	fma.rn.f64 	%fd7154, %fd7153, %fd7151, %fd7149;
	add.s32 	%r6403, %r6402, %r1846;
	mul.wide.u32 	%rd4797, %r6403, 8;
	add.s64 	%rd4798, %rd4, %rd4797;
	ld.local.f64 	%fd7155, [%rd4798];
	ld.local.f64 	%fd7156, [%rd4788+40];
	fma.rn.f64 	%fd7157, %fd7155, %fd7156, %fd7152;
	sub.f64 	%fd7158, %fd7132, %fd7155;
	fma.rn.f64 	%fd7159, %fd7158, %fd7156, %fd7154;
	add.s32 	%r6404, %r6403, %r1846;
	mul.wide.u32 	%rd4799, %r6404, 8;
	add.s64 	%rd4800, %rd4, %rd4799;
	ld.local.f64 	%fd7160, [%rd4800];
	ld.local.f64 	%fd7161, [%rd4788+48];
	fma.rn.f64 	%fd7162, %fd7160, %fd7161, %fd7157;
	sub.f64 	%fd7163, %fd7132, %fd7160;
	fma.rn.f64 	%fd7164, %fd7163, %fd7161, %fd7159;
	add.s32 	%r6405, %r6404, %r1846;
	mul.wide.u32 	%rd4801, %r6405, 8;
	add.s64 	%rd4802, %rd4, %rd4801;
	ld.local.f64 	%fd7165, [%rd4802];
	ld.local.f64 	%fd7166, [%rd4788+56];
	fma.rn.f64 	%fd8025, %fd7165, %fd7166, %fd7162;
	sub.f64 	%fd7167, %fd7132, %fd7165;
	fma.rn.f64 	%fd8026, %fd7167, %fd7166, %fd7164;
	add.s32 	%r7552, %r7552, 8;
	setp.ne.s32 	%p2367, %r7552, %r1605;
	mov.u32 	%r7554, %r1605;
	@%p2367 bra 	$L__BB1_2725;
$L__BB1_2726:
	setp.eq.s32 	%p2368, %r1602, 0;
	@%p2368 bra 	$L__BB1_2734;
	setp.lt.u32 	%p2369, %r1603, 3;
	@%p2369 bra 	$L__BB1_2729;
	mad.lo.s32 	%r6406, %r7554, %r1846, %r7551;
	mul.wide.u32 	%rd4803, %r6406, 8;
	add.s64 	%rd4804, %rd4, %rd4803;
	ld.local.f64 	%fd7169, [%rd4804];
	mul.wide.u32 	%rd4805, %r7554, 8;
	add.s64 	%rd4806, %rd9, %rd4805;
	ld.local.f64 	%fd7170, [%rd4806];
	fma.rn.f64 	%fd7171, %fd7169, %fd7170, %fd8025;
	mov.f64 	%fd7172, 0d3FF0000000000000;
	sub.f64 	%fd7173, %fd7172, %fd7169;
	fma.rn.f64 	%fd7174, %fd7173, %fd7170, %fd8026;
	add.s32 	%r6407, %r6406, %r1846;
	mul.wide.u32 	%rd4807, %r6407, 8;
	add.s64 	%rd4808, %rd4, %rd4807;
	ld.local.f64 	%fd7175, [%rd4808];
	ld.local.f64 	%fd7176, [%rd4806+8];
	fma.rn.f64 	%fd7177, %fd7175, %fd7176, %fd7171;
	sub.f64 	%fd7178, %fd7172, %fd7175;
	fma.rn.f64 	%fd7179, %fd7178, %fd7176, %fd7174;
	add.s32 	%r6408, %r6407, %r1846;
	mul.wide.u32 	%rd4809, %r6408, 8;
	add.s64 	%rd4810, %rd4, %rd4809;
	ld.local.f64 	%fd7180, [%rd4810];
	ld.local.f64 	%fd7181, [%rd4806+16];
	fma.rn.f64 	%fd7182, %fd7180, %fd7181, %fd7177;
	sub.f64 	%fd7183, %fd7172, %fd7180;
	fma.rn.f64 	%fd7184, %fd7183, %fd7181, %fd7179;
	add.s32 	%r6409, %r6408, %r1846;
	mul.wide.u32 	%rd4811, %r6409, 8;
	add.s64 	%rd4812, %rd4, %rd4811;
	ld.local.f64 	%fd7185, [%rd4812];
	ld.local.f64 	%fd7186, [%rd4806+24];
	fma.rn.f64 	%fd8025, %fd7185, %fd7186, %fd7182;
	sub.f64 	%fd7187, %fd7172, %fd7185;
	fma.rn.f64 	%fd8026, %fd7187, %fd7186, %fd7184;
	add.s32 	%r7554, %r7554, 4;
$L__BB1_2729:
	setp.eq.s32 	%p2370, %r1604, 0;
	@%p2370 bra 	$L__BB1_2734;
	setp.eq.s32 	%p2371, %r1604, 1;
	@%p2371 bra 	$L__BB1_2732;
	mad.lo.s32 	%r6410, %r7554, %r1846, %r7551;
	mul.wide.u32 	%rd4813, %r6410, 8;
	add.s64 	%rd4814, %rd4, %rd4813;
	ld.local.f64 	%fd7189, [%rd4814];
	mul.wide.u32 	%rd4815, %r7554, 8;
	add.s64 	%rd4816, %rd9, %rd4815;
	ld.local.f64 	%fd7190, [%rd4816];
	fma.rn.f64 	%fd7191, %fd7189, %fd7190, %fd8025;
	mov.f64 	%fd7192, 0d3FF0000000000000;
	sub.f64 	%fd7193, %fd7192, %fd7189;
	fma.rn.f64 	%fd7194, %fd7193, %fd7190, %fd8026;
	add.s32 	%r6411, %r6410, %r1846;
	mul.wide.u32 	%rd4817, %r6411, 8;
	add.s64 	%rd4818, %rd4, %rd4817;
	ld.local.f64 	%fd7195, [%rd4818];
	ld.local.f64 	%fd7196, [%rd4816+8];
	fma.rn.f64 	%fd8025, %fd7195, %fd7196, %fd7191;
	sub.f64 	%fd7197, %fd7192, %fd7195;
	fma.rn.f64 	%fd8026, %fd7197, %fd7196, %fd7194;
	add.s32 	%r7554, %r7554, 2;
$L__BB1_2732:
	setp.eq.s32 	%p2372, %r1606, 0;
	@%p2372 bra 	$L__BB1_2734;
	mad.lo.s32 	%r6412, %r7554, %r1846, %r7551;
	mul.wide.u32 	%rd4819, %r6412, 8;
	add.s64 	%rd4820, %rd4, %rd4819;
	ld.local.f64 	%fd7198, [%rd4820];
	mul.wide.u32 	%rd4821, %r7554, 8;
	add.s64 	%rd4822, %rd9, %rd4821;
	ld.local.f64 	%fd7199, [%rd4822];
	fma.rn.f64 	%fd8025, %fd7198, %fd7199, %fd8025;
	mov.f64 	%fd7200, 0d3FF0000000000000;
	sub.f64 	%fd7201, %fd7200, %fd7198;
	fma.rn.f64 	%fd8026, %fd7201, %fd7199, %fd8026;
$L__BB1_2734:
	st.local.f64 	[%rd1446], %fd8025;
	st.local.f64 	[%rd1447], %fd8026;
$L__BB1_2735:
	add.s32 	%r7551, %r7551, 1;
	setp.eq.s32 	%p2373, %r7551, %r1846;
	@%p2373 bra 	$L__BB1_2736;
	bra.uni 	$L__BB1_2722;
$L__BB1_2736:
	mov.b32 	%r7574, 0;
	@%p2315 bra 	$L__BB1_2774;
	mov.b32 	%r7557, 0;
$L__BB1_2738:
	mul.wide.u32 	%rd4823, %r7557, 8;
	add.s64 	%rd4824, %rd11, %rd4823;
	ld.local.v2.f64 	{%fd7202, %fd7203}, [%rd4824];
	add.s64 	%rd4825, %rd10, %rd4823;
	ld.local.v2.f64 	{%fd7204, %fd7205}, [%rd4825];
	add.s64 	%rd4826, %rd8, %rd4823;
	ld.local.v2.f64 	{%fd7206, %fd7207}, [%rd4826];
	add.s64 	%rd4827, %rd7, %rd4823;
	ld.local.v2.f64 	{%fd7208, %fd7209}, [%rd4827];
	add.s64 	%rd4828, %rd36, %rd4823;
	ld.local.v2.f64 	{%fd1431, %fd1430}, [%rd4828];
	fma.rn.f64 	%fd7210, %fd1343, %fd7206, %fd7202;
	fma.rn.f64 	%fd1432, %fd1343, %fd7207, %fd7203;
	fma.rn.f64 	%fd1433, %fd1343, %fd7208, %fd7204;
	fma.rn.f64 	%fd1434, %fd1343, %fd7209, %fd7205;
	max.f64 	%fd8027, %fd7210, 0d37A16C262777579C;
	{
	.reg .b32 %temp; 
	mov.b64 	{%temp, %r7558}, %fd8027;
	}
	{
	.reg .b32 %temp; 
	mov.b64 	{%r7559, %temp}, %fd8027;
	}
	setp.gt.s32 	%p2375, %r7558, 1048575;
	mov.b32 	%r7560, -1023;
	@%p2375 bra 	$L__BB1_2740;
	mul.f64 	%fd8027, %fd8027, 0d4350000000000000;
	{
	.reg .b32 %temp; 
	mov.b64 	{%temp, %r7558}, %fd8027;
	}
	{
	.reg .b32 %temp; 
	mov.b64 	{%r7559, %temp}, %fd8027;
	}
	mov.b32 	%r7560, -1077;
$L__BB1_2740:
	add.s32 	%r6417, %r7558, -1;
	setp.gt.u32 	%p2376, %r6417, 2146435070;
	@%p2376 bra 	$L__BB1_2751;
	shr.u32 	%r6420, %r7558, 20;
	add.s32 	%r7561, %r7560, %r6420;
	and.b32  	%r6421, %r7558, 1048575;
	or.b32  	%r6422, %r6421, 1072693248;
	mov.b64 	%fd8028, {%r7559, %r6422};
	setp.lt.u32 	%p2378, %r6422, 1073127583;
	@%p2378 bra 	$L__BB1_2743;
	{
	.reg .b32 %temp; 
	mov.b64 	{%r6423, %temp}, %fd8028;
	}
	{
	.reg .b32 %temp; 
	mov.b64 	{%temp, %r6424}, %fd8028;
	}
	add.s32 	%r6425, %r6424, -1048576;
	mov.b64 	%fd8028, {%r6423, %r6425};
	add.s32 	%r7561, %r7561, 1;
$L__BB1_2743:
	add.f64 	%fd7212, %fd8028, 0dBFF0000000000000;
	add.f64 	%fd7213, %fd8028, 0d3FF0000000000000;
	rcp.approx.ftz.f64 	%fd7214, %fd7213;
	neg.f64 	%fd7215, %fd7213;
	fma.rn.f64 	%fd7216, %fd7215, %fd7214, 0d3FF0000000000000;
	fma.rn.f64 	%fd7217, %fd7216, %fd7216, %fd7216;
	fma.rn.f64 	%fd7218, %fd7217, %fd7214, %fd7214;
	mul.f64 	%fd7219, %fd7212, %fd7218;
	fma.rn.f64 	%fd7220, %fd7212, %fd7218, %fd7219;
	mul.f64 	%fd7221, %fd7220, %fd7220;
	fma.rn.f64 	%fd7222, %fd7221, 0d3EB1380B3AE80F1E, 0d3ED0EE258B7A8B04;
	fma.rn.f64 	%fd7223, %fd7222, %fd7221, 0d3EF3B2669F02676F;
	fma.rn.f64 	%fd7224, %fd7223, %fd7221, 0d3F1745CBA9AB0956;
	fma.rn.f64 	%fd7225, %fd7224, %fd7221, 0d3F3C71C72D1B5154;
	fma.rn.f64 	%fd7226, %fd7225, %fd7221, 0d3F624924923BE72D;
	fma.rn.f64 	%fd7227, %fd7226, %fd7221, 0d3F8999999999A3C4;
	fma.rn.f64 	%fd7228, %fd7227, %fd7221, 0d3FB5555555555554;
	sub.f64 	%fd7229, %fd7212, %fd7220;
	add.f64 	%fd7230, %fd7229, %fd7229;
	neg.f64 	%fd7231, %fd7220;
	fma.rn.f64 	%fd7232, %fd7231, %fd7212, %fd7230;
	mul.f64 	%fd7233, %fd7218, %fd7232;
	mul.f64 	%fd7234, %fd7221, %fd7228;
	fma.rn.f64 	%fd7235, %fd7234, %fd7220, %fd7233;
	xor.b32  	%r6426, %r7561, -2147483648;
	mov.b32 	%r6427, 1127219200;
	mov.b64 	%fd7236, {%r6426, %r6427};
	sub.f64 	%fd7237, %fd7236, %fd1;
	fma.rn.f64 	%fd7238, %fd7237, 0d3FE62E42FEFA39EF, %fd7220;
	fma.rn.f64 	%fd7239, %fd7237, 0dBFE62E42FEFA39EF, %fd7238;
	sub.f64 	%fd7240, %fd7239, %fd7220;
	sub.f64 	%fd7241, %fd7235, %fd7240;
	fma.rn.f64 	%fd7242, %fd7237, 0d3C7ABC9E3B39803F, %fd7241;
	add.f64 	%fd8029, %fd7238, %fd7242;
	bra.uni 	$L__BB1_2752;
$L__BB1_2744:
	mul.wide.u32 	%rd4778, %r7548, 8;
	add.s64 	%rd1439, %rd36, %rd4778;
	ld.local.f64 	%fd1359, [%rd1439];
	fma.rn.f64 	%fd6926, %fd1359, 0d3FF71547652B82FE, 0d4338000000000000;
	{
	.reg .b32 %temp; 
	mov.b64 	{%r1571, %temp}, %fd6926;
	}
	mov.f64 	%fd6927, 0dC338000000000000;
	add.rn.f64 	%fd6928, %fd6926, %fd6927;
	fma.rn.f64 	%fd6929, %fd6928, 0dBFE62E42FEFA39EF, %fd1359;
	fma.rn.f64 	%fd6930, %fd6928, 0dBC7ABC9E3B39803F, %fd6929;
	fma.rn.f64 	%fd6931, %fd6930, 0d3E5ADE1569CE2BDF, 0d3E928AF3FCA213EA;
	fma.rn.f64 	%fd6932, %fd6931, %fd6930, 0d3EC71DEE62401315;
	fma.rn.f64 	%fd6933, %fd6932, %fd6930, 0d3EFA01997C89EB71;
	fma.rn.f64 	%fd6934, %fd6933, %fd6930, 0d3F2A01A014761F65;
	fma.rn.f64 	%fd6935, %fd6934, %fd6930, 0d3F56C16C1852B7AF;
	fma.rn.f64 	%fd6936, %fd6935, %fd6930, 0d3F81111111122322;
	fma.rn.f64 	%fd6937, %fd6936, %fd6930, 0d3FA55555555502A1;
	fma.rn.f64 	%fd6938, %fd6937, %fd6930, 0d3FC5555555555511;
	fma.rn.f64 	%fd6939, %fd6938, %fd6930, 0d3FE000000000000B;
	fma.rn.f64 	%fd6940, %fd6939, %fd6930, 0d3FF0000000000000;
	fma.rn.f64 	%fd6941, %fd6940, %fd6930, 0d3FF0000000000000;
	{
	.reg .b32 %temp; 
	mov.b64 	{%r1572, %temp}, %fd6941;
	}
	{
	.reg .b32 %temp; 
	mov.b64 	{%temp, %r1573}, %fd6941;
	}
	shl.b32 	%r6285, %r1571, 20;
	add.s32 	%r6286, %r6285, %r1573;
	mov.b64 	%fd8002, {%r1572, %r6286};
	{
	.reg .b32 %temp; 
	mov.b64 	{%temp, %r6287}, %fd1359;
	}
	mov.b32 	%f220, %r6287;
	abs.f32 	%f106, %f220;
	setp.lt.f32 	%p2330, %f106, 0f4086232B;
	@%p2330 bra 	$L__BB1_2747;
	setp.lt.f64 	%p2331, %fd1359, 0d0000000000000000;
	add.f64 	%fd6942, %fd1359, 0d7FF0000000000000;
	selp.f64 	%fd8002, 0d0000000000000000, %fd6942, %p2331;
	setp.geu.f32 	%p2332, %f106, 0f40874800;
	@%p2332 bra 	$L__BB1_2747;
	shr.u32 	%r6288, %r1571, 31;
	add.s32 	%r6289, %r1571, %r6288;
	shr.s32 	%r6290, %r6289, 1;
	shl.b32 	%r6291, %r6290, 20;
	add.s32 	%r6292, %r1573, %r6291;
	mov.b64 	%fd6943, {%r1572, %r6292};
	sub.s32 	%r6293, %r1571, %r6290;
	shl.b32 	%r6294, %r6293, 20;
	add.s32 	%r6295, %r6294, 1072693248;
	mov.b32 	%r6296, 0;
	mov.b64 	%fd6944, {%r6296, %r6295};
	mul.f64 	%fd8002, %fd6944, %fd6943;
$L__BB1_2747:
	add.f64 	%fd6945, %fd8002, 0d3FF0000000000000;
	rcp.rn.f64 	%fd6946, %fd6945;
	mul.wide.u32 	%rd4779, %r7548, 8;
	add.s64 	%rd1440, %rd7, %rd4779;
	mov.f64 	%fd6947, 0d3FF0000000000000;
	sub.f64 	%fd6948, %fd6947, %fd6946;
	add.s64 	%rd1441, %rd8, %rd4779;
	min.f64 	%fd6949, %fd6946, 0d3FF0000000000000;
	max.f64 	%fd6950, %fd6949, 0d37A16C262777579C;
	st.local.f64 	[%rd1440], %fd6950;
	min.f64 	%fd6951, %fd6948, 0d3FF0000000000000;
	max.f64 	%fd6952, %fd6951, 0d37A16C262777579C;
	st.local.f64 	[%rd1441], %fd6952;
	ld.local.f64 	%fd1364, [%rd1439+8];
	fma.rn.f64 	%fd6953, %fd1364, 0d3FF71547652B82FE, 0d4338000000000000;
	{
	.reg .b32 %temp; 
	mov.b64 	{%r1574, %temp}, %fd6953;
	}
	mov.f64 	%fd6954, 0dC338000000000000;
	add.rn.f64 	%fd6955, %fd6953, %fd6954;
	fma.rn.f64 	%fd6956, %fd6955, 0dBFE62E42FEFA39EF, %fd1364;
	fma.rn.f64 	%fd6957, %fd6955, 0dBC7ABC9E3B39803F, %fd6956;
	fma.rn.f64 	%fd6958, %fd6957, 0d3E5ADE1569CE2BDF, 0d3E928AF3FCA213EA;
	fma.rn.f64 	%fd6959, %fd6958, %fd6957, 0d3EC71DEE62401315;
	fma.rn.f64 	%fd6960, %fd6959, %fd6957, 0d3EFA01997C89EB71;
	fma.rn.f64 	%fd6961, %fd6960, %fd6957, 0d3F2A01A014761F65;
	fma.rn.f64 	%fd6962, %fd6961, %fd6957, 0d3F56C16C1852B7AF;
	fma.rn.f64 	%fd6963, %fd6962, %fd6957, 0d3F81111111122322;
	fma.rn.f64 	%fd6964, %fd6963, %fd6957, 0d3FA55555555502A1;
	fma.rn.f64 	%fd6965, %fd6964, %fd6957, 0d3FC5555555555511;
	fma.rn.f64 	%fd6966, %fd6965, %fd6957, 0d3FE000000000000B;
	fma.rn.f64 	%fd6967, %fd6966, %fd6957, 0d3FF0000000000000;
	fma.rn.f64 	%fd6968, %fd6967, %fd6957, 0d3FF0000000000000;
	{
	.reg .b32 %temp; 
	mov.b64 	{%r1575, %temp}, %fd6968;
	}
	{
	.reg .b32 %temp; 
	mov.b64 	{%temp, %r1576}, %fd6968;
	}
	shl.b32 	%r6297, %r1574, 20;
	add.s32 	%r6298, %r6297, %r1576;
	mov.b64 	%fd8003, {%r1575, %r6298};
	{
	.reg .b32 %temp; 
	mov.b64 	{%temp, %r6299}, %fd1364;
	}
	mov.b32 	%f221, %r6299;
	abs.f32 	%f107, %f221;
	setp.lt.f32 	%p2333, %f107, 0f4086232B;
	@%p2333 bra 	$L__BB1_2750;
	setp.lt.f64 	%p2334, %fd1364, 0d0000000000000000;
	add.f64 	%fd6969, %fd1364, 0d7FF0000000000000;
	selp.f64 	%fd8003, 0d0000000000000000, %fd6969, %p2334;
	setp.geu.f32 	%p2335, %f107, 0f40874800;
	@%p2335 bra 	$L__BB1_2750;
	shr.u32 	%r6300, %r1574, 31;
	add.s32 	%r6301, %r1574, %r6300;
	shr.s32 	%r6302, %r6301, 1;
	shl.b32 	%r6303, %r6302, 20;
	add.s32 	%r6304, %r1576, %r6303;
	mov.b64 	%fd6970, {%r1575, %r6304};
	sub.s32 	%r6305, %r1574, %r6302;
	shl.b32 	%r6306, %r6305, 20;
	add.s32 	%r6307, %r6306, 1072693248;
	mov.b32 	%r6308, 0;
	mov.b64 	%fd6971, {%r6308, %r6307};
	mul.f64 	%fd8003, %fd6971, %fd6970;
$L__BB1_2750:
	add.f64 	%fd6972, %fd8003, 0d3FF0000000000000;
	rcp.rn.f64 	%fd6973, %fd6972;
	mov.f64 	%fd6974, 0d3FF0000000000000;
	sub.f64 	%fd6975, %fd6974, %fd6973;
	min.f64 	%fd6976, %fd6973, 0d3FF0000000000000;
	max.f64 	%fd6977, %fd6976, 0d37A16C262777579C;
	st.local.f64 	[%rd1440+8], %fd6977;
	min.f64 	%fd6978, %fd6975, 0d3FF0000000000000;
	max.f64 	%fd6979, %fd6978, 0d37A16C262777579C;
	st.local.f64 	[%rd1441+8], %fd6979;
	add.s32 	%r7548, %r7548, 2;
	setp.eq.s32 	%p2336, %r7548, %r1846;
	@%p2336 bra 	$L__BB1_2691;
	bra.uni 	$L__BB1_2744;
$L__BB1_2751:
	fma.rn.f64 	%fd7211, %fd8027, 0d7FF0000000000000, 0d7FF0000000000000;
	{
	.reg .b32 %temp; 
	mov.b64 	{%temp, %r6418}, %fd8027;
	}
	and.b32  	%r6419, %r6418, 2147483647;
	setp.eq.s32 	%p2377, %r6419, 0;
	selp.f64 	%fd8029, 0dFFF0000000000000, %fd7211, %p2377;
$L__BB1_2752:
	max.f64 	%fd8030, %fd1433, 0d37A16C262777579C;
	{
	.reg .b32 %temp; 
	mov.b64 	{%temp, %r7562}, %fd8030;
	}
	{
	.reg .b32 %temp; 
	mov.b64 	{%r7563, %temp}, %fd8030;
	}
	setp.gt.s32 	%p2379, %r7562, 1048575;
	mov.b32 	%r7564, -1023;
	@%p2379 bra 	$L__BB1_2754;
	mul.f64 	%fd8030, %fd8030, 0d4350000000000000;
	{
	.reg .b32 %temp; 
	mov.b64 	{%temp, %r7562}, %fd8030;
	}
	{
	.reg .b32 %temp; 
	mov.b64 	{%r7563, %temp}, %fd8030;
	}
	mov.b32 	%r7564, -1077;
$L__BB1_2754:
	add.s32 	%r6430, %r7562, -1;
	setp.gt.u32 	%p2380, %r6430, 2146435070;
	@%p2380 bra 	$L__BB1_2758;
	shr.u32 	%r6433, %r7562, 20;
	add.s32 	%r7565, %r7564, %r6433;
	and.b32  	%r6434, %r7562, 1048575;
	or.b32  	%r6435, %r6434, 1072693248;
	mov.b64 	%fd8031, {%r7563, %r6435};
	setp.lt.u32 	%p2382, %r6435, 1073127583;
	@%p2382 bra 	$L__BB1_2757;
	{
	.reg .b32 %temp; 
	mov.b64 	{%r6436, %temp}, %fd8031;
	}
	{
	.reg .b32 %temp; 
	mov.b64 	{%temp, %r6437}, %fd8031;
	}
	add.s32 	%r6438, %r6437, -1048576;
	mov.b64 	%fd8031, {%r6436, %r6438};
	add.s32 	%r7565, %r7565, 1;
$L__BB1_2757:
	add.f64 	%fd7244, %fd8031, 0dBFF0000000000000;
	add.f64 	%fd7245, %fd8031, 0d3FF0000000000000;
	rcp.approx.ftz.f64 	%fd7246, %fd7245;
	neg.f64 	%fd7247, %fd7245;
	fma.rn.f64 	%fd7248, %fd7247, %fd7246, 0d3FF0000000000000;
	fma.rn.f64 	%fd7249, %fd7248, %fd7248, %fd7248;
	fma.rn.f64 	%fd7250, %fd7249, %fd7246, %fd7246;
	mul.f64 	%fd7251, %fd7244, %fd7250;
	fma.rn.f64 	%fd7252, %fd7244, %fd7250, %fd7251;
	mul.f64 	%fd7253, %fd7252, %fd7252;
	fma.rn.f64 	%fd7254, %fd7253, 0d3EB1380B3AE80F1E, 0d3ED0EE258B7A8B04;
	fma.rn.f64 	%fd7255, %fd7254, %fd7253, 0d3EF3B2669F02676F;
	fma.rn.f64 	%fd7256, %fd7255, %fd7253, 0d3F1745CBA9AB0956;
	fma.rn.f64 	%fd7257, %fd7256, %fd7253, 0d3F3C71C72D1B5154;
	fma.rn.f64 	%fd7258, %fd7257, %fd7253, 0d3F624924923BE72D;
	fma.rn.f64 	%fd7259, %fd7258, %fd7253, 0d3F8999999999A3C4;
	fma.rn.f64 	%fd7260, %fd7259, %fd7253, 0d3FB5555555555554;
	sub.f64 	%fd7261, %fd7244, %fd7252;
	add.f64 	%fd7262, %fd7261, %fd7261;
	neg.f64 	%fd7263, %fd7252;
	fma.rn.f64 	%fd7264, %fd7263, %fd7244, %fd7262;
	mul.f64 	%fd7265, %fd7250, %fd7264;
	mul.f64 	%fd7266, %fd7253, %fd7260;
	fma.rn.f64 	%fd7267, %fd7266, %fd7252, %fd7265;
	xor.b32  	%r6439, %r7565, -2147483648;
	mov.b32 	%r6440, 1127219200;
	mov.b64 	%fd7268, {%r6439, %r6440};
	sub.f64 	%fd7269, %fd7268, %fd1;
	fma.rn.f64 	%fd7270, %fd7269, 0d3FE62E42FEFA39EF, %fd7252;
	fma.rn.f64 	%fd7271, %fd7269, 0dBFE62E42FEFA39EF, %fd7270;
	sub.f64 	%fd7272, %fd7271, %fd7252;
	sub.f64 	%fd7273, %fd7267, %fd7272;
	fma.rn.f64 	%fd7274, %fd7269, 0d3C7ABC9E3B39803F, %fd7273;
	add.f64 	%fd8032, %fd7270, %fd7274;
	bra.uni 	$L__BB1_2759;
$L__BB1_2758:
	fma.rn.f64 	%fd7243, %fd8030, 0d7FF0000000000000, 0d7FF0000000000000;
	{
	.reg .b32 %temp; 
	mov.b64 	{%temp, %r6431}, %fd8030;
	}
	and.b32  	%r6432, %r6431, 2147483647;
	setp.eq.s32 	%p2381, %r6432, 0;
	selp.f64 	%fd8032, 0dFFF0000000000000, %fd7243, %p2381;
$L__BB1_2759:
	sub.f64 	%fd1453, %fd8029, %fd8032;
	max.f64 	%fd8033, %fd1432, 0d37A16C262777579C;
	{
	.reg .b32 %temp; 
	mov.b64 	{%temp, %r7566}, %fd8033;
	}
	{
	.reg .b32 %temp; 
	mov.b64 	{%r7567, %temp}, %fd8033;
	}
	setp.gt.s32 	%p2383, %r7566, 1048575;
	mov.b32 	%r7568, -1023;
	@%p2383 bra 	$L__BB1_2761;
	mul.f64 	%fd8033, %fd8033, 0d4350000000000000;
	{
	.reg .b32 %temp; 
	mov.b64 	{%temp, %r7566}, %fd8033;
	}
	{
	.reg .b32 %temp; 
	mov.b64 	{%r7567, %temp}, %fd8033;
	}
	mov.b32 	%r7568, -1077;
$L__BB1_2761:
	add.s32 	%r6443, %r7566, -1;
	setp.gt.u32 	%p2384, %r6443, 2146435070;
	@%p2384 bra 	$L__BB1_2765;
	shr.u32 	%r6446, %r7566, 20;
	add.s32 	%r7569, %r7568, %r6446;
	and.b32  	%r6447, %r7566, 1048575;
	or.b32  	%r6448, %r6447, 1072693248;
	mov.b64 	%fd8034, {%r7567, %r6448};
	setp.lt.u32 	%p2386, %r6448, 1073127583;
	@%p2386 bra 	$L__BB1_2764;
	{
	.reg .b32 %temp; 
	mov.b64 	{%r6449, %temp}, %fd8034;
	}
	{
	.reg .b32 %temp; 
	mov.b64 	{%temp, %r6450}, %fd8034;
	}
	add.s32 	%r6451, %r6450, -1048576;
	mov.b64 	%fd8034, {%r6449, %r6451};
	add.s32 	%r7569, %r7569, 1;
$L__BB1_2764:
	add.f64 	%fd7276, %fd8034, 0dBFF0000000000000;
	add.f64 	%fd7277, %fd8034, 0d3FF0000000000000;
	rcp.approx.ftz.f64 	%fd7278, %fd7277;
	neg.f64 	%fd7279, %fd7277;
	fma.rn.f64 	%fd7280, %fd7279, %fd7278, 0d3FF0000000000000;
	fma.rn.f64 	%fd7281, %fd7280, %fd7280, %fd7280;
	fma.rn.f64 	%fd7282, %fd7281, %fd7278, %fd7278;
	mul.f64 	%fd7283, %fd7276, %fd7282;
	fma.rn.f64 	%fd7284, %fd7276, %fd7282, %fd7283;
	mul.f64 	%fd7285, %fd7284, %fd7284;
	fma.rn.f64 	%fd7286, %fd7285, 0d3EB1380B3AE80F1E, 0d3ED0EE258B7A8B04;
	fma.rn.f64 	%fd7287, %fd7286, %fd7285, 0d3EF3B2669F02676F;
	fma.rn.f64 	%fd7288, %fd7287, %fd7285, 0d3F1745CBA9AB0956;
	fma.rn.f64 	%fd7289, %fd7288, %fd7285, 0d3F3C71C72D1B5154;
	fma.rn.f64 	%fd7290, %fd7289, %fd7285, 0d3F624924923BE72D;
	fma.rn.f64 	%fd7291, %fd7290, %fd7285, 0d3F8999999999A3C4;
	fma.rn.f64 	%fd7292, %fd7291, %fd7285, 0d3FB5555555555554;
	sub.f64 	%fd7293, %fd7276, %fd7284;
	add.f64 	%fd7294, %fd7293, %fd7293;
	neg.f64 	%fd7295, %fd7284;
	fma.rn.f64 	%fd7296, %fd7295, %fd7276, %fd7294;
	mul.f64 	%fd7297, %fd7282, %fd7296;
	mul.f64 	%fd7298, %fd7285, %fd7292;
	fma.rn.f64 	%fd7299, %fd7298, %fd7284, %fd7297;
	xor.b32  	%r6452, %r7569, -2147483648;
	mov.b32 	%r6453, 1127219200;
	mov.b64 	%fd7300, {%r6452, %r6453};
	sub.f64 	%fd7301, %fd7300, %fd1;
	fma.rn.f64 	%fd7302, %fd7301, 0d3FE62E42FEFA39EF, %fd7284;
	fma.rn.f64 	%fd7303, %fd7301, 0dBFE62E42FEFA39EF, %fd7302;
	sub.f64 	%fd7304, %fd7303, %fd7284;
	sub.f64 	%fd7305, %fd7299, %fd7304;
	fma.rn.f64 	%fd7306, %fd7301, 0d3C7ABC9E3B39803F, %fd7305;
	add.f64 	%fd8035, %fd7302, %fd7306;
	bra.uni 	$L__BB1_2766;
$L__BB1_2765:
	fma.rn.f64 	%fd7275, %fd8033, 0d7FF0000000000000, 0d7FF0000000000000;
	{
	.reg .b32 %temp; 
	mov.b64 	{%temp, %r6444}, %fd8033;
	}
	and.b32  	%r6445, %r6444, 2147483647;
	setp.eq.s32 	%p2385, %r6445, 0;
	selp.f64 	%fd8035, 0dFFF0000000000000, %fd7275, %p2385;
$L__BB1_2766:
	max.f64 	%fd8036, %fd1434, 0d37A16C262777579C;
	{
	.reg .b32 %temp; 
	mov.b64 	{%temp, %r7570}, %fd8036;
	}
	{
	.reg .b32 %temp; 
	mov.b64 	{%r7571, %temp}, %fd8036;
	}
	setp.gt.s32 	%p2387, %r7570, 1048575;
	mov.b32 	%r7572, -1023;
	@%p2387 bra 	$L__BB1_2768;
	mul.f64 	%fd8036, %fd8036, 0d4350000000000000;
	{
	.reg .b32 %temp; 
	mov.b64 	{%temp, %r7570}, %fd8036;
	}
	{
	.reg .b32 %temp; 
	mov.b64 	{%r7571, %temp}, %fd8036;
	}
	mov.b32 	%r7572, -1077;
$L__BB1_2768:
	add.s32 	%r6456, %r7570, -1;
	setp.gt.u32 	%p2388, %r6456, 2146435070;
	@%p2388 bra 	$L__BB1_2772;
	shr.u32 	%r6459, %r7570, 20;
	add.s32 	%r7573, %r7572, %r6459;
	and.b32  	%r6460, %r7570, 1048575;
	or.b32  	%r6461, %r6460, 1072693248;
	mov.b64 	%fd8037, {%r7571, %r6461};
	setp.lt.u32 	%p2390, %r6461, 1073127583;
	@%p2390 bra 	$L__BB1_2771;
	{
	.reg .b32 %temp; 
	mov.b64 	{%r6462, %temp}, %fd8037;
	}
	{
	.reg .b32 %temp; 
	mov.b64 	{%temp, %r6463}, %fd8037;
	}
	add.s32 	%r6464, %r6463, -1048576;
	mov.b64 	%fd8037, {%r6462, %r6464};
	add.s32 	%r7573, %r7573, 1;
$L__BB1_2771:
	add.f64 	%fd7308, %fd8037, 0dBFF0000000000000;
	add.f64 	%fd7309, %fd8037, 0d3FF0000000000000;
	rcp.approx.ftz.f64 	%fd7310, %fd7309;
	neg.f64 	%fd7311, %fd7309;
	fma.rn.f64 	%fd7312, %fd7311, %fd7310, 0d3FF0000000000000;
	fma.rn.f64 	%fd7313, %fd7312, %fd7312, %fd7312;
	fma.rn.f64 	%fd7314, %fd7313, %fd7310, %fd7310;
	mul.f64 	%fd7315, %fd7308, %fd7314;
	fma.rn.f64 	%fd7316, %fd7308, %fd7314, %fd7315;
	mul.f64 	%fd7317, %fd7316, %fd7316;
	fma.rn.f64 	%fd7318, %fd7317, 0d3EB1380B3AE80F1E, 0d3ED0EE258B7A8B04;
	fma.rn.f64 	%fd7319, %fd7318, %fd7317, 0d3EF3B2669F02676F;
	fma.rn.f64 	%fd7320, %fd7319, %fd7317, 0d3F1745CBA9AB0956;
	fma.rn.f64 	%fd7321, %fd7320, %fd7317, 0d3F3C71C72D1B5154;
	fma.rn.f64 	%fd7322, %fd7321, %fd7317, 0d3F624924923BE72D;
	fma.rn.f64 	%fd7323, %fd7322, %fd7317, 0d3F8999999999A3C4;
	fma.rn.f64 	%fd7324, %fd7323, %fd7317, 0d3FB5555555555554;
	sub.f64 	%fd7325, %fd7308, %fd7316;
	add.f64 	%fd7326, %fd7325, %fd7325;
	neg.f64 	%fd7327, %fd7316;
	fma.rn.f64 	%fd7328, %fd7327, %fd7308, %fd7326;
	mul.f64 	%fd7329, %fd7314, %fd7328;
	mul.f64 	%fd7330, %fd7317, %fd7324;
	fma.rn.f64 	%fd7331, %fd7330, %fd7316, %fd7329;
	xor.b32  	%r6465, %r7573, -2147483648;
	mov.b32 	%r6466, 1127219200;
	mov.b64 	%fd7332, {%r6465, %r6466};
	sub.f64 	%fd7333, %fd7332, %fd1;
	fma.rn.f64 	%fd7334, %fd7333, 0d3FE62E42FEFA39EF, %fd7316;
	fma.rn.f64 	%fd7335, %fd7333, 0dBFE62E42FEFA39EF, %fd7334;
	sub.f64 	%fd7336, %fd7335, %fd7316;
	sub.f64 	%fd7337, %fd7331, %fd7336;
	fma.rn.f64 	%fd7338, %fd7333, 0d3C7ABC9E3B39803F, %fd7337;
	add.f64 	%fd8038, %fd7334, %fd7338;
	bra.uni 	$L__BB1_2773;
$L__BB1_2772:
	fma.rn.f64 	%fd7307, %fd8036, 0d7FF0000000000000, 0d7FF0000000000000;
	{
	.reg .b32 %temp; 
	mov.b64 	{%temp, %r6457}, %fd8036;
	}
	and.b32  	%r6458, %r6457, 2147483647;
	setp.eq.s32 	%p2389, %r6458, 0;
	selp.f64 	%fd8038, 0dFFF0000000000000, %fd7307, %p2389;
$L__BB1_2773:
	sub.f64 	%fd7339, %fd8035, %fd8038;
	sub.f64 	%fd7340, %fd1453, %fd1431;
	sub.f64 	%fd7341, %fd7339, %fd1430;
	mul.wide.u32 	%rd4829, %r7557, 8;
	add.s64 	%rd4830, %rd37, %rd4829;
	st.local.v2.f64 	[%rd4830], {%fd1453, %fd7339};
	add.s64 	%rd4831, %rd38, %rd4829;
	st.local.v2.f64 	[%rd4831], {%fd7340, %fd7341};
	add.s32 	%r7574, %r7557, 2;
	add.s32 	%r6467, %r7557, 3;
	setp.lt.s32 	%p2391, %r6467, %r1846;
	mov.u32 	%r7557, %r7574;
	@%p2391 bra 	$L__BB1_2738;
$L__BB1_2774:
	setp.ge.s32 	%p2392, %r7574, %r1846;
	@%p2392 bra 	$L__BB1_2790;
$L__BB1_2775:
	mul.wide.u32 	%rd4832, %r7574, 8;
	add.s64 	%rd4833, %rd8, %rd4832;
	ld.local.f64 	%fd7342, [%rd4833];
	add.s64 	%rd4834, %rd11, %rd4832;
	ld.local.f64 	%fd7343, [%rd4834];
	fma.rn.f64 	%fd7344, %fd1343, %fd7342, %fd7343;
	st.local.f64 	[%rd4834], %fd7344;
	add.s64 	%rd4835, %rd7, %rd4832;
	ld.local.f64 	%fd7345, [%rd4835];
	add.s64 	%rd4836, %rd10, %rd4832;
	ld.local.f64 	%fd7346, [%rd4836];
	fma.rn.f64 	%fd1472, %fd1343, %fd7345, %fd7346;
	st.local.f64 	[%rd4836], %fd1472;
	max.f64 	%fd8039, %fd7344, 0d37A16C262777579C;
	{
	.reg .b32 %temp; 
	mov.b64 	{%temp, %r7575}, %fd8039;
	}
	{
	.reg .b32 %temp; 
	mov.b64 	{%r7576, %temp}, %fd8039;
	}
	setp.gt.s32 	%p2393, %r7575, 1048575;
	mov.b32 	%r7577, -1023;
	@%p2393 bra 	$L__BB1_2777;
	mul.f64 	%fd8039, %fd8039, 0d4350000000000000;
	{
	.reg .b32 %temp; 
	mov.b64 	{%temp, %r7575}, %fd8039;
	}
	{
	.reg .b32 %temp; 
	mov.b64 	{%r7576, %temp}, %fd8039;
	}
	mov.b32 	%r7577, -1077;
$L__BB1_2777:
	add.s32 	%r6470, %r7575, -1;
	setp.gt.u32 	%p2394, %r6470, 2146435070;
	@%p2394 bra 	$L__BB1_2781;
	shr.u32 	%r6473, %r7575, 20;
	add.s32 	%r7578, %r7577, %r6473;
	and.b32  	%r6474, %r7575, 1048575;
	or.b32  	%r6475, %r6474, 1072693248;
	mov.b64 	%fd8040, {%r7576, %r6475};
	setp.lt.u32 	%p2396, %r6475, 1073127583;
	@%p2396 bra 	$L__BB1_2780;
	{
	.reg .b32 %temp; 
	mov.b64 	{%r6476, %temp}, %fd8040;
	}
	{
	.reg .b32 %temp; 
	mov.b64 	{%temp, %r6477}, %fd8040;
	}
	add.s32 	%r6478, %r6477, -1048576;
	mov.b64 	%fd8040, {%r6476, %r6478};
	add.s32 	%r7578, %r7578, 1;
$L__BB1_2780:
	add.f64 	%fd7348, %fd8040, 0dBFF0000000000000;
	add.f64 	%fd7349, %fd8040, 0d3FF0000000000000;
	rcp.approx.ftz.f64 	%fd7350, %fd7349;
	neg.f64 	%fd7351, %fd7349;
	fma.rn.f64 	%fd7352, %fd7351, %fd7350, 0d3FF0000000000000;
	fma.rn.f64 	%fd7353, %fd7352, %fd7352, %fd7352;
	fma.rn.f64 	%fd7354, %fd7353, %fd7350, %fd7350;
	mul.f64 	%fd7355, %fd7348, %fd7354;
	fma.rn.f64 	%fd7356, %fd7348, %fd7354, %fd7355;
	mul.f64 	%fd7357, %fd7356, %fd7356;
	fma.rn.f64 	%fd7358, %fd7357, 0d3EB1380B3AE80F1E, 0d3ED0EE258B7A8B04;
	fma.rn.f64 	%fd7359, %fd7358, %fd7357, 0d3EF3B2669F02676F;
	fma.rn.f64 	%fd7360, %fd7359, %fd7357, 0d3F1745CBA9AB0956;
	fma.rn.f64 	%fd7361, %fd7360, %fd7357, 0d3F3C71C72D1B5154;
	fma.rn.f64 	%fd7362, %fd7361, %fd7357, 0d3F624924923BE72D;
	fma.rn.f64 	%fd7363, %fd7362, %fd7357, 0d3F8999999999A3C4;
	fma.rn.f64 	%fd7364, %fd7363, %fd7357, 0d3FB5555555555554;
	sub.f64 	%fd7365, %fd7348, %fd7356;
	add.f64 	%fd7366, %fd7365, %fd7365;
	neg.f64 	%fd7367, %fd7356;
	fma.rn.f64 	%fd7368, %fd7367, %fd7348, %fd7366;
	mul.f64 	%fd7369, %fd7354, %fd7368;
	mul.f64 	%fd7370, %fd7357, %fd7364;
	fma.rn.f64 	%fd7371, %fd7370, %fd7356, %fd7369;
	xor.b32  	%r6479, %r7578, -2147483648;
	mov.b32 	%r6480, 1127219200;
	mov.b64 	%fd7372, {%r6479, %r6480};
	sub.f64 	%fd7373, %fd7372, %fd1;
	fma.rn.f64 	%fd7374, %fd7373, 0d3FE62E42FEFA39EF, %fd7356;
	fma.rn.f64 	%fd7375, %fd7373, 0dBFE62E42FEFA39EF, %fd7374;
	sub.f64 	%fd7376, %fd7375, %fd7356;
	sub.f64 	%fd7377, %fd7371, %fd7376;
	fma.rn.f64 	%fd7378, %fd7373, 0d3C7ABC9E3B39803F, %fd7377;
	add.f64 	%fd8041, %fd7374, %fd7378;
	bra.uni 	$L__BB1_2782;
$L__BB1_2781:
	fma.rn.f64 	%fd7347, %fd8039, 0d7FF0000000000000, 0d7FF0000000000000;
	{
	.reg .b32 %temp; 
	mov.b64 	{%temp, %r6471}, %fd8039;
	}
	and.b32  	%r6472, %r6471, 2147483647;
	setp.eq.s32 	%p2395, %r6472, 0;
	selp.f64 	%fd8041, 0dFFF0000000000000, %fd7347, %p2395;
$L__BB1_2782:
	max.f64 	%fd8042, %fd1472, 0d37A16C262777579C;
	{
	.reg .b32 %temp; 
	mov.b64 	{%temp, %r7579}, %fd8042;
	}
	{
	.reg .b32 %temp; 
	mov.b64 	{%r7580, %temp}, %fd8042;
	}
	setp.gt.s32 	%p2397, %r7579, 1048575;
	mov.b32 	%r7581, -1023;
	@%p2397 bra 	$L__BB1_2784;
	mul.f64 	%fd8042, %fd8042, 0d4350000000000000;
	{
	.reg .b32 %temp; 
	mov.b64 	{%temp, %r7579}, %fd8042;
	}
	{
	.reg .b32 %temp; 
	mov.b64 	{%r7580, %temp}, %fd8042;
	}
	mov.b32 	%r7581, -1077;
$L__BB1_2784:
	add.s32 	%r6483, %r7579, -1;
	setp.gt.u32 	%p2398, %r6483, 2146435070;
	@%p2398 bra 	$L__BB1_2788;
	shr.u32 	%r6486, %r7579, 20;
	add.s32 	%r7582, %r7581, %r6486;
	and.b32  	%r6487, %r7579, 1048575;
	or.b32  	%r6488, %r6487, 1072693248;
	mov.b64 	%fd8043, {%r7580, %r6488};
	setp.lt.u32 	%p2400, %r6488, 1073127583;
	@%p2400 bra 	$L__BB1_2787;
	{
	.reg .b32 %temp; 
	mov.b64 	{%r6489, %temp}, %fd8043;
	}
	{
	.reg .b32 %temp; 
	mov.b64 	{%temp, %r6490}, %fd8043;
	}
	add.s32 	%r6491, %r6490, -1048576;
	mov.b64 	%fd8043, {%r6489, %r6491};
	add.s32 	%r7582, %r7582, 1;
$L__BB1_2787:
	add.f64 	%fd7380, %fd8043, 0dBFF0000000000000;
	add.f64 	%fd7381, %fd8043, 0d3FF0000000000000;
	rcp.approx.ftz.f64 	%fd7382, %fd7381;
	neg.f64 	%fd7383, %fd7381;
	fma.rn.f64 	%fd7384, %fd7383, %fd7382, 0d3FF0000000000000;
	fma.rn.f64 	%fd7385, %fd7384, %fd7384, %fd7384;
	fma.rn.f64 	%fd7386, %fd7385, %fd7382, %fd7382;
	mul.f64 	%fd7387, %fd7380, %fd7386;
	fma.rn.f64 	%fd7388, %fd7380, %fd7386, %fd7387;
	mul.f64 	%fd7389, %fd7388, %fd7388;
	fma.rn.f64 	%fd7390, %fd7389, 0d3EB1380B3AE80F1E, 0d3ED0EE258B7A8B04;
	fma.rn.f64 	%fd7391, %fd7390, %fd7389, 0d3EF3B2669F02676F;
	fma.rn.f64 	%fd7392, %fd7391, %fd7389, 0d3F1745CBA9AB0956;
	fma.rn.f64 	%fd7393, %fd7392, %fd7389, 0d3F3C71C72D1B5154;
	fma.rn.f64 	%fd7394, %fd7393, %fd7389, 0d3F624924923BE72D;
	fma.rn.f64 	%fd7395, %fd7394, %fd7389, 0d3F8999999999A3C4;
	fma.rn.f64 	%fd7396, %fd7395, %fd7389, 0d3FB5555555555554;
	sub.f64 	%fd7397, %fd7380, %fd7388;
	add.f64 	%fd7398, %fd7397, %fd7397;
	neg.f64 	%fd7399, %fd7388;
	fma.rn.f64 	%fd7400, %fd7399, %fd7380, %fd7398;
	mul.f64 	%fd7401, %fd7386, %fd7400;
	mul.f64 	%fd7402, %fd7389, %fd7396;
	fma.rn.f64 	%fd7403, %fd7402, %fd7388, %fd7401;
	xor.b32  	%r6492, %r7582, -2147483648;
	mov.b32 	%r6493, 1127219200;
	mov.b64 	%fd7404, {%r6492, %r6493};
	sub.f64 	%fd7405, %fd7404, %fd1;
	fma.rn.f64 	%fd7406, %fd7405, 0d3FE62E42FEFA39EF, %fd7388;
	fma.rn.f64 	%fd7407, %fd7405, 0dBFE62E42FEFA39EF, %fd7406;
	sub.f64 	%fd7408, %fd7407, %fd7388;
	sub.f64 	%fd7409, %fd7403, %fd7408;
	fma.rn.f64 	%fd7410, %fd7405, 0d3C7ABC9E3B39803F, %fd7409;
	add.f64 	%fd8044, %fd7406, %fd7410;
	bra.uni 	$L__BB1_2789;
$L__BB1_2788:
	fma.rn.f64 	%fd7379, %fd8042, 0d7FF0000000000000, 0d7FF0000000000000;
	{
	.reg .b32 %temp; 
	mov.b64 	{%temp, %r6484}, %fd8042;
	}
	and.b32  	%r6485, %r6484, 2147483647;
	setp.eq.s32 	%p2399, %r6485, 0;
	selp.f64 	%fd8044, 0dFFF0000000000000, %fd7379, %p2399;
$L__BB1_2789:
	sub.f64 	%fd7411, %fd8041, %fd8044;
	mul.wide.u32 	%rd4837, %r7574, 8;
	add.s64 	%rd4838, %rd37, %rd4837;
	st.local.f64 	[%rd4838], %fd7411;
	add.s64 	%rd4839, %rd36, %rd4837;
	ld.local.f64 	%fd7412, [%rd4839];
	sub.f64 	%fd7413, %fd7411, %fd7412;
	add.s64 	%rd4840, %rd38, %rd4837;
	st.local.f64 	[%rd4840], %fd7413;
	add.s32 	%r7574, %r7574, 1;
	setp.eq.s32 	%p2401, %r7574, %r1846;
	@%p2401 bra 	$L__BB1_2790;
	bra.uni 	$L__BB1_2775;
$L__BB1_2790:
	setp.lt.s32 	%p2418, %r1846, 1;
	cvt.rzi.s32.f64 	%r1688, %fd7998;
	@%p2418 bra 	$L__BB1_2802;
	add.s32 	%r6507, %r1846, -1;
	setp.lt.u32 	%p2419, %r6507, 7;
	shl.b32 	%r6508, %r1245, 4;
	add.s32 	%r1689, %r1246, %r6508;
	mov.b32 	%r7588, 0;
	@%p2419 bra 	$L__BB1_2794;
	mov.b32 	%r7586, 0;
$L__BB1_2793:
	.pragma "nounroll";
	shl.b32 	%r6510, %r7586, 8;
	add.s32 	%r6511, %r1689, %r6510;
	mul.wide.u32 	%rd4865, %r7586, 8;
	add.s64 	%rd4866, %rd37, %rd4865;
	ld.local.v2.f64 	{%fd7477, %fd7478}, [%rd4866];
	cvt.s64.s32 	%rd4867, %r6511;
	add.s64 	%rd4868, %rd40, %rd4867;
	shl.b64 	%rd4869, %rd4868, 3;
	add.s64 	%rd4870, %rd3, %rd4869;
	st.global.f64 	[%rd4870], %fd7477;
	add.s64 	%rd4871, %rd38, %rd4865;
	ld.local.v2.f64 	{%fd7479, %fd7480}, [%rd4871];
	add.s64 	%rd4872, %rd2, %rd4869;
	st.global.f64 	[%rd4872], %fd7479;
	add.s32 	%r6512, %r6511, 256;
	cvt.s64.s32 	%rd4873, %r6512;
	add.s64 	%rd4874, %rd40, %rd4873;
	shl.b64 	%rd4875, %rd4874, 3;
	add.s64 	%rd4876, %rd3, %rd4875;
	st.global.f64 	[%rd4876], %fd7478;
	add.s64 	%rd4877, %rd2, %rd4875;
	st.global.f64 	[%rd4877], %fd7480;
	add.s32 	%r6513, %r6511, 512;
	ld.local.v2.f64 	{%fd7481, %fd7482}, [%rd4866+16];
	cvt.s64.s32 	%rd4878, %r6513;
	add.s64 	%rd4879, %rd40, %rd4878;
	shl.b64 	%rd4880, %rd4879, 3;
	add.s64 	%rd4881, %rd3, %rd4880;
	st.global.f64 	[%rd4881], %fd7481;
	ld.local.v2.f64 	{%fd7483, %fd7484}, [%rd4871+16];
	add.s64 	%rd4882, %rd2, %rd4880;
	st.global.f64 	[%rd4882], %fd7483;
	add.s32 	%r6514, %r6511, 768;
	cvt.s64.s32 	%rd4883, %r6514;
	add.s64 	%rd4884, %rd40, %rd4883;
	shl.b64 	%rd4885, %rd4884, 3;
	add.s64 	%rd4886, %rd3, %rd4885;
	st.global.f64 	[%rd4886], %fd7482;
	add.s64 	%rd4887, %rd2, %rd4885;
	st.global.f64 	[%rd4887], %fd7484;
	add.s32 	%r6515, %r6511, 1024;
	ld.local.v2.f64 	{%fd7485, %fd7486}, [%rd4866+32];
	cvt.s64.s32 	%rd4888, %r6515;
	add.s64 	%rd4889, %rd40, %rd4888;
	shl.b64 	%rd4890, %rd4889, 3;
	add.s64 	%rd4891, %rd3, %rd4890;
	st.global.f64 	[%rd4891], %fd7485;
	ld.local.v2.f64 	{%fd7487, %fd7488}, [%rd4871+32];
	add.s64 	%rd4892, %rd2, %rd4890;
	st.global.f64 	[%rd4892], %fd7487;
	add.s32 	%r6516, %r6511, 1280;
	cvt.s64.s32 	%rd4893, %r6516;
	add.s64 	%rd4894, %rd40, %rd4893;
	shl.b64 	%rd4895, %rd4894, 3;
	add.s64 	%rd4896, %rd3, %rd4895;
	st.global.f64 	[%rd4896], %fd7486;
	add.s64 	%rd4897, %rd2, %rd4895;
	st.global.f64 	[%rd4897], %fd7488;
	add.s32 	%r6517, %r6511, 1536;
	ld.local.v2.f64 	{%fd7489, %fd7490}, [%rd4866+48];
	cvt.s64.s32 	%rd4898, %r6517;
	add.s64 	%rd4899, %rd40, %rd4898;
	shl.b64 	%rd4900, %rd4899, 3;
	add.s64 	%rd4901, %rd3, %rd4900;
	st.global.f64 	[%rd4901], %fd7489;
	ld.local.v2.f64 	{%fd7491, %fd7492}, [%rd4871+48];
	add.s64 	%rd4902, %rd2, %rd4900;
	st.global.f64 	[%rd4902], %fd7491;
	add.s32 	%r6518, %r6511, 1792;
	cvt.s64.s32 	%rd4903, %r6518;
	add.s64 	%rd4904, %rd40, %rd4903;
	shl.b64 	%rd4905, %rd4904, 3;
	add.s64 	%rd4906, %rd3, %rd4905;
	st.global.f64 	[%rd4906], %fd7490;
	add.s64 	%rd4907, %rd2, %rd4905;
	st.global.f64 	[%rd4907], %fd7492;
	add.s32 	%r7586, %r7586, 8;
	setp.ne.s32 	%p2420, %r7586, %r33;
	mov.u32 	%r7588, %r33;
	@%p2420 bra 	$L__BB1_2793;
$L__BB1_2794:
	and.b32  	%r1693, %r1846, 7;
	setp.eq.s32 	%p2421, %r1693, 0;
	@%p2421 bra 	$L__BB1_2802;
	add.s32 	%r6519, %r1693, -1;
	setp.lt.u32 	%p2422, %r6519, 3;
	@%p2422 bra 	$L__BB1_2797;
	shl.b32 	%r6520, %r7588, 8;
	add.s32 	%r6521, %r1689, %r6520;
	mul.wide.u32 	%rd4908, %r7588, 8;
	add.s64 	%rd4909, %rd37, %rd4908;
	ld.local.f64 	%fd7493, [%rd4909];
	cvt.s64.s32 	%rd4910, %r6521;
	add.s64 	%rd4911, %rd40, %rd4910;
	shl.b64 	%rd4912, %rd4911, 3;
	add.s64 	%rd4913, %rd3, %rd4912;
	st.global.f64 	[%rd4913], %fd7493;
	add.s64 	%rd4914, %rd38, %rd4908;
	ld.local.f64 	%fd7494, [%rd4914];
	add.s64 	%rd4915, %rd2, %rd4912;
	st.global.f64 	[%rd4915], %fd7494;
	add.s32 	%r6522, %r6521, 256;
	ld.local.f64 	%fd7495, [%rd4909+8];
	cvt.s64.s32 	%rd4916, %r6522;
	add.s64 	%rd4917, %rd40, %rd4916;
	shl.b64 	%rd4918, %rd4917, 3;
	add.s64 	%rd4919, %rd3, %rd4918;
	st.global.f64 	[%rd4919], %fd7495;
	ld.local.f64 	%fd7496, [%rd4914+8];
	add.s64 	%rd4920, %rd2, %rd4918;
	st.global.f64 	[%rd4920], %fd7496;
	add.s32 	%r6523, %r6521, 512;
	ld.local.f64 	%fd7497, [%rd4909+16];
	cvt.s64.s32 	%rd4921, %r6523;
	add.s64 	%rd4922, %rd40, %rd4921;
	shl.b64 	%rd4923, %rd4922, 3;
	add.s64 	%rd4924, %rd3, %rd4923;
	st.global.f64 	[%rd4924], %fd7497;
	ld.local.f64 	%fd7498, [%rd4914+16];
	add.s64 	%rd4925, %rd2, %rd4923;
	st.global.f64 	[%rd4925], %fd7498;
	add.s32 	%r6524, %r6521, 768;
	ld.local.f64 	%fd7499, [%rd4909+24];
	cvt.s64.s32 	%rd4926, %r6524;
	add.s64 	%rd4927, %rd40, %rd4926;
	shl.b64 	%rd4928, %rd4927, 3;
	add.s64 	%rd4929, %rd3, %rd4928;
	st.global.f64 	[%rd4929], %fd7499;
	ld.local.f64 	%fd7500, [%rd4914+24];
	add.s64 	%rd4930, %rd2, %rd4928;
	st.global.f64 	[%rd4930], %fd7500;
	add.s32 	%r7588, %r7588, 4;
$L__BB1_2797:
	and.b32  	%r1696, %r1846, 3;
	setp.eq.s32 	%p2423, %r1696, 0;
	@%p2423 bra 	$L__BB1_2802;
	setp.eq.s32 	%p2424, %r1696, 1;
	@%p2424 bra 	$L__BB1_2800;
	shl.b32 	%r6525, %r7588, 8;
	add.s32 	%r6526, %r1689, %r6525;
	mul.wide.u32 	%rd4931, %r7588, 8;
	add.s64 	%rd4932, %rd37, %rd4931;
	ld.local.f64 	%fd7501, [%rd4932];
	cvt.s64.s32 	%rd4933, %r6526;
	add.s64 	%rd4934, %rd40, %rd4933;
	shl.b64 	%rd4935, %rd4934, 3;
	add.s64 	%rd4936, %rd3, %rd4935;
	st.global.f64 	[%rd4936], %fd7501;
	add.s64 	%rd4937, %rd38, %rd4931;
	ld.local.f64 	%fd7502, [%rd4937];
	add.s64 	%rd4938, %rd2, %rd4935;
	st.global.f64 	[%rd4938], %fd7502;
	add.s32 	%r6527, %r6526, 256;
	ld.local.f64 	%fd7503, [%rd4932+8];
	cvt.s64.s32 	%rd4939, %r6527;
	add.s64 	%rd4940, %rd40, %rd4939;
	shl.b64 	%rd4941, %rd4940, 3;
	add.s64 	%rd4942, %rd3, %rd4941;
	st.global.f64 	[%rd4942], %fd7503;
	ld.local.f64 	%fd7504, [%rd4937+8];
	add.s64 	%rd4943, %rd2, %rd4941;
	st.global.f64 	[%rd4943], %fd7504;
	add.s32 	%r7588, %r7588, 2;
$L__BB1_2800:
	setp.eq.s32 	%p2425, %r34, 0;
	@%p2425 bra 	$L__BB1_2802;
	shl.b32 	%r6528, %r7588, 8;
	add.s32 	%r6529, %r1689, %r6528;
	mul.wide.u32 	%rd4944, %r7588, 8;
	add.s64 	%rd4945, %rd37, %rd4944;
	ld.local.f64 	%fd7505, [%rd4945];
	cvt.s64.s32 	%rd4946, %r6529;
	add.s64 	%rd4947, %rd40, %rd4946;
	shl.b64 	%rd4948, %rd4947, 3;
	add.s64 	%rd4949, %rd3, %rd4948;
	st.global.f64 	[%rd4949], %fd7505;
	add.s64 	%rd4950, %rd38, %rd4944;
	ld.local.f64 	%fd7506, [%rd4950];
	add.s64 	%rd4951, %rd2, %rd4948;
	st.global.f64 	[%rd4951], %fd7506;
$L__BB1_2802:
	add.s32 	%r7393, %r1688, %r7393;
$L__BB1_2803:
	shr.u32 	%r1701, %r2, 5;
	and.b32  	%r1702, %r2, 31;
	setp.ne.s32 	%p2426, %r1702, 0;
	shfl.sync.down.b32	%r6530|%p2427, %r7393, 16, 31, -1;
	add.s32 	%r6531, %r6530, %r7393;
	shfl.sync.down.b32	%r6532|%p2428, %r6531, 8, 31, -1;
	add.s32 	%r6533, %r6532, %r6531;
	shfl.sync.down.b32	%r6534|%p2429, %r6533, 4, 31, -1;
	add.s32 	%r6535, %r6534, %r6533;
	shfl.sync.down.b32	%r6536|%p2430, %r6535, 2, 31, -1;
	add.s32 	%r6537, %r6536, %r6535;
	shfl.sync.down.b32	%r6538|%p2431, %r6537, 1, 31, -1;
	add.s32 	%r1703, %r6538, %r6537;
	@%p2426 bra 	$L__BB1_2805;
	shl.b32 	%r6539, %r1701, 2;
	mov.u32 	%r6540, _ZZ24optimized_sogrand_kernelPKdPdS1_PiS2_S1_iiimdiiiE14warp_NG_totals;
	add.s32 	%r6541, %r6540, %r6539;
	atom.shared.add.u32 	%r6542, [%r6541], %r1703;
$L__BB1_2805:
	setp.gt.s32 	%p2432, %r4, 4096;
	bar.sync 	0;
	@%p2432 bra 	$L__BB1_2928;
	add.s32 	%r1704, %r2, %r19;
	add.s32 	%r1705, %r1704, %r19;
	add.s32 	%r1706, %r1705, %r19;
	setp.ge.s32 	%p2433, %r2, %r4;
	@%p2433 bra 	$L__BB1_2813;
	setp.eq.s32 	%p2434, %r35, 0;
	mov.u32 	%r7591, %r2;
	@%p2434 bra 	$L__BB1_2811;
	setp.eq.s32 	%p2435, %r35, 1;
	cvt.u64.u32 	%rd4952, %r2;
	add.s64 	%rd4953, %rd40, %rd4952;
	shl.b64 	%rd4954, %rd4953, 3;
	add.s64 	%rd4955, %rd3, %rd4954;
	ld.global.f64 	%fd7507, [%rd4955];
	setp.leu.f64 	%p2436, %fd7507, 0d0000000000000000;
	selp.u16 	%rs3884, 1, 0, %p2436;
	mov.u32 	%r6543, _ZZ24optimized_sogrand_kernelPKdPdS1_PiS2_S1_iiimdiiiE11shared_c_HD;
	add.s32 	%r6544, %r6543, %r2;
	st.shared.u8 	[%r6544], %rs3884;
	mov.u32 	%r6545, _ZZ24optimized_sogrand_kernelPKdPdS1_PiS2_S1_iiimdiiiE13shared_c_test;
	add.s32 	%r1707, %r6545, %r2;
	mov.b16 	%rs3885, 0;
	st.shared.u8 	[%r1707], %rs3885;
	mov.u32 	%r7591, %r1704;
	@%p2435 bra 	$L__BB1_2811;
	setp.eq.s32 	%p2437, %r35, 2;
	cvt.u64.u32 	%rd4956, %r1704;
	add.s64 	%rd4957, %rd40, %rd4956;
	shl.b64 	%rd4958, %rd4957, 3;
	add.s64 	%rd4959, %rd3, %rd4958;
	ld.global.f64 	%fd7508, [%rd4959];
	setp.leu.f64 	%p2438, %fd7508, 0d0000000000000000;
	selp.u16 	%rs3886, 1, 0, %p2438;
	mov.u32 	%r6546, _ZZ24optimized_sogrand_kernelPKdPdS1_PiS2_S1_iiimdiiiE11shared_c_HD;
	add.s32 	%r6547, %r6546, %r2;
	add.s32 	%r1708, %r6547, %r19;
	st.shared.u8 	[%r1708], %rs3886;
	add.s32 	%r1709, %r1707, %r19;
	mov.b16 	%rs3887, 0;
	st.shared.u8 	[%r1709], %rs3887;
	mov.u32 	%r7591, %r1705;
	@%p2437 bra 	$L__BB1_2811;
	cvt.u64.u32 	%rd4960, %r1705;
	add.s64 	%rd4961, %rd40, %rd4960;
	shl.b64 	%rd4962, %rd4961, 3;
	add.s64 	%rd4963, %rd3, %rd4962;
	ld.global.f64 	%fd7509, [%rd4963];
	setp.leu.f64 	%p2439, %fd7509, 0d0000000000000000;
	selp.u16 	%rs3888, 1, 0, %p2439;
	add.s32 	%r6548, %r1708, %r19;
	st.shared.u8 	[%r6548], %rs3888;
	add.s32 	%r6549, %r1709, %r19;
	mov.b16 	%rs3889, 0;
	st.shared.u8 	[%r6549], %rs3889;
	mov.u32 	%r7591, %r1706;
$L__BB1_2811:
	setp.lt.u32 	%p2440, %r26, 3;
	@%p2440 bra 	$L__BB1_2813;
$L__BB1_2812:
	cvt.u64.u32 	%rd4964, %r7591;
	add.s64 	%rd4965, %rd40, %rd4964;
	shl.b64 	%rd4966, %rd4965, 3;
	add.s64 	%rd4967, %rd3, %rd4966;
	ld.global.f64 	%fd7510, [%rd4967];
	setp.leu.f64 	%p2441, %fd7510, 0d0000000000000000;
	selp.u16 	%rs3890, 1, 0, %p2441;
	mov.u32 	%r6550, _ZZ24optimized_sogrand_kernelPKdPdS1_PiS2_S1_iiimdiiiE11shared_c_HD;
	add.s32 	%r6551, %r6550, %r7591;
	st.shared.u8 	[%r6551], %rs3890;
	mov.u32 	%r6552, _ZZ24optimized_sogrand_kernelPKdPdS1_PiS2_S1_iiimdiiiE13shared_c_test;
	add.s32 	%r6553, %r6552, %r7591;
	mov.b16 	%rs3891, 0;
	st.shared.u8 	[%r6553], %rs3891;
	add.s32 	%r6554, %r7591, %r19;
	cvt.u64.u32 	%rd4968, %r6554;
	add.s64 	%rd4969, %rd40, %rd4968;
	shl.b64 	%rd4970, %rd4969, 3;
	add.s64 	%rd4971, %rd3, %rd4970;
	ld.global.f64 	%fd7511, [%rd4971];
	setp.leu.f64 	%p2442, %fd7511, 0d0000000000000000;
	selp.u16 	%rs3892, 1, 0, %p2442;
	add.s32 	%r6555, %r6551, %r19;
	st.shared.u8 	[%r6555], %rs3892;
	add.s32 	%r6556, %r6553, %r19;
	st.shared.u8 	[%r6556], %rs3891;
	add.s32 	%r6557, %r6554, %r19;
	cvt.u64.u32 	%rd4972, %r6557;
	add.s64 	%rd4973, %rd40, %rd4972;
	shl.b64 	%rd4974, %rd4973, 3;
	add.s64 	%rd4975, %rd3, %rd4974;
	ld.global.f64 	%fd7512, [%rd4975];
	setp.leu.f64 	%p2443, %fd7512, 0d0000000000000000;
	selp.u16 	%rs3893, 1, 0, %p2443;
	add.s32 	%r6558, %r6555, %r19;
	st.shared.u8 	[%r6558], %rs3893;
	add.s32 	%r6559, %r6556, %r19;
	st.shared.u8 	[%r6559], %rs3891;
	add.s32 	%r6560, %r6557, %r19;
	cvt.u64.u32 	%rd4976, %r6560;
	add.s64 	%rd4977, %rd40, %rd4976;
	shl.b64 	%rd4978, %rd4977, 3;
	add.s64 	%rd4979, %rd3, %rd4978;
	ld.global.f64 	%fd7513, [%rd4979];
	setp.leu.f64 	%p2444, %fd7513, 0d0000000000000000;
	selp.u16 	%rs3894, 1, 0, %p2444;
	add.s32 	%r6561, %r6558, %r19;
	st.shared.u8 	[%r6561], %rs3894;
	add.s32 	%r6562, %r6559, %r19;
	st.shared.u8 	[%r6562], %rs3891;
	add.s32 	%r7591, %r6560, %r19;
	setp.lt.s32 	%p2445, %r7591, %r4;
	@%p2445 bra 	$L__BB1_2812;
$L__BB1_2813:
	setp.ge.s32 	%p2446, %r2, %r22;
	bar.sync 	0;
	@%p2446 bra 	$L__BB1_2820;
	and.b32  	%r1713, %r27, 3;
	setp.eq.s32 	%p2447, %r1713, 3;
	mov.u32 	%r7593, %r2;
	@%p2447 bra 	$L__BB1_2818;
	setp.eq.s32 	%p2448, %r1713, 0;
	div.u32 	%r6563, %r2, %r21;
	mul.lo.s32 	%r6564, %r6563, %r21;
	sub.s32 	%r6565, %r2, %r6564;
	div.s32 	%r6566, %r6565, %r1847;
	mul.lo.s32 	%r6567, %r6566, %r1847;
	sub.s32 	%r6568, %r6565, %r6567;
	shl.b32 	%r6569, %r6563, 8;
	shl.b32 	%r6570, %r6566, 4;
	add.s32 	%r6571, %r6570, %r6569;
	add.s32 	%r6572, %r6571, %r6568;
	mov.u32 	%r6573, _ZZ24optimized_sogrand_kernelPKdPdS1_PiS2_S1_iiimdiiiE11shared_c_HD;
	add.s32 	%r6574, %r6573, %r6572;
	ld.shared.u8 	%rs3895, [%r6574];
	mov.u32 	%r6575, _ZZ24optimized_sogrand_kernelPKdPdS1_PiS2_S1_iiimdiiiE13shared_c_test;
	add.s32 	%r6576, %r6575, %r6572;
	st.shared.u8 	[%r6576], %rs3895;
	mov.u32 	%r7593, %r1704;
	@%p2448 bra 	$L__BB1_2818;
	setp.eq.s32 	%p2449, %r1713, 1;
	div.u32 	%r6577, %r1704, %r21;
	mul.lo.s32 	%r6578, %r6577, %r21;
	sub.s32 	%r6579, %r1704, %r6578;
	div.s32 	%r6580, %r6579, %r1847;
	mul.lo.s32 	%r6581, %r6580, %r1847;
	sub.s32 	%r6582, %r6579, %r6581;
	shl.b32 	%r6583, %r6577, 8;
	shl.b32 	%r6584, %r6580, 4;
	add.s32 	%r6585, %r6584, %r6583;
	add.s32 	%r6586, %r6585, %r6582;
	mov.u32 	%r6587, _ZZ24optimized_sogrand_kernelPKdPdS1_PiS2_S1_iiimdiiiE11shared_c_HD;
	add.s32 	%r6588, %r6587, %r6586;
	ld.shared.u8 	%rs3896, [%r6588];
	mov.u32 	%r6589, _ZZ24optimized_sogrand_kernelPKdPdS1_PiS2_S1_iiimdiiiE13shared_c_test;
	add.s32 	%r6590, %r6589, %r6586;
	st.shared.u8 	[%r6590], %rs3896;
	mov.u32 	%r7593, %r1705;
	@%p2449 bra 	$L__BB1_2818;
	div.u32 	%r6591, %r1705, %r21;
	mul.lo.s32 	%r6592, %r6591, %r21;
	sub.s32 	%r6593, %r1705, %r6592;
	div.s32 	%r6594, %r6593, %r1847;
	mul.lo.s32 	%r6595, %r6594, %r1847;
	sub.s32 	%r6596, %r6593, %r6595;
	shl.b32 	%r6597, %r6591, 8;
	shl.b32 	%r6598, %r6594, 4;
	add.s32 	%r6599, %r6598, %r6597;
	add.s32 	%r6600, %r6599, %r6596;
	mov.u32 	%r6601, _ZZ24optimized_sogrand_kernelPKdPdS1_PiS2_S1_iiimdiiiE11shared_c_HD;
	add.s32 	%r6602, %r6601, %r6600;
	ld.shared.u8 	%rs3897, [%r6602];
	mov.u32 	%r6603, _ZZ24optimized_sogrand_kernelPKdPdS1_PiS2_S1_iiimdiiiE13shared_c_test;
	add.s32 	%r6604, %r6603, %r6600;
	st.shared.u8 	[%r6604], %rs3897;
	mov.u32 	%r7593, %r1706;
$L__BB1_2818:
	setp.lt.u32 	%p2450, %r27, 3;
	@%p2450 bra 	$L__BB1_2820;
$L__BB1_2819:
	div.u32 	%r6605, %r7593, %r21;
	mul.lo.s32 	%r6606, %r6605, %r21;
	sub.s32 	%r6607, %r7593, %r6606;
	div.s32 	%r6608, %r6607, %r1847;
	mul.lo.s32 	%r6609, %r6608, %r1847;
	sub.s32 	%r6610, %r6607, %r6609;
	shl.b32 	%r6611, %r6605, 8;
	shl.b32 	%r6612, %r6608, 4;
	add.s32 	%r6613, %r6612, %r6611;
	add.s32 	%r6614, %r6613, %r6610;
	mov.u32 	%r6615, _ZZ24optimized_sogrand_kernelPKdPdS1_PiS2_S1_iiimdiiiE11shared_c_HD;
	add.s32 	%r6616, %r6615, %r6614;
	ld.shared.u8 	%rs3898, [%r6616];
	mov.u32 	%r6617, _ZZ24optimized_sogrand_kernelPKdPdS1_PiS2_S1_iiimdiiiE13shared_c_test;
	add.s32 	%r6618, %r6617, %r6614;
	st.shared.u8 	[%r6618], %rs3898;
	add.s32 	%r6619, %r7593, %r19;
	div.u32 	%r6620, %r6619, %r21;
	mul.lo.s32 	%r6621, %r6620, %r21;
	sub.s32 	%r6622, %r6619, %r6621;
	div.s32 	%r6623, %r6622, %r1847;
	mul.lo.s32 	%r6624, %r6623, %r1847;
	sub.s32 	%r6625, %r6622, %r6624;
	shl.b32 	%r6626, %r6620, 8;
	shl.b32 	%r6627, %r6623, 4;
	add.s32 	%r6628, %r6627, %r6626;
	add.s32 	%r6629, %r6628, %r6625;
	add.s32 	%r6630, %r6615, %r6629;
	ld.shared.u8 	%rs3899, [%r6630];
	add.s32 	%r6631, %r6617, %r6629;
	st.shared.u8 	[%r6631], %rs3899;
	add.s32 	%r6632, %r6619, %r19;
	div.u32 	%r6633, %r6632, %r21;
	mul.lo.s32 	%r6634, %r6633, %r21;
	sub.s32 	%r6635, %r6632, %r6634;
	div.s32 	%r6636, %r6635, %r1847;
	mul.lo.s32 	%r6637, %r6636, %r1847;
	sub.s32 	%r6638, %r6635, %r6637;
	shl.b32 	%r6639, %r6633, 8;
	shl.b32 	%r6640, %r6636, 4;
	add.s32 	%r6641, %r6640, %r6639;
	add.s32 	%r6642, %r6641, %r6638;
	add.s32 	%r6643, %r6615, %r6642;
	ld.shared.u8 	%rs3900, [%r6643];
	add.s32 	%r6644, %r6617, %r6642;
	st.shared.u8 	[%r6644], %rs3900;
	add.s32 	%r6645, %r6632, %r19;
	div.u32 	%r6646, %r6645, %r21;
	mul.lo.s32 	%r6647, %r6646, %r21;
	sub.s32 	%r6648, %r6645, %r6647;
	div.s32 	%r6649, %r6648, %r1847;
	mul.lo.s32 	%r6650, %r6649, %r1847;
	sub.s32 	%r6651, %r6648, %r6650;
	shl.b32 	%r6652, %r6646, 8;
	shl.b32 	%r6653, %r6649, 4;
	add.s32 	%r6654, %r6653, %r6652;
	add.s32 	%r6655, %r6654, %r6651;
	add.s32 	%r6656, %r6615, %r6655;
	ld.shared.u8 	%rs3901, [%r6656];
	add.s32 	%r6657, %r6617, %r6655;
	st.shared.u8 	[%r6657], %rs3901;
	add.s32 	%r7593, %r6645, %r19;
	setp.lt.s32 	%p2451, %r7593, %r22;
	@%p2451 bra 	$L__BB1_2819;
$L__BB1_2820:
	setp.le.s32 	%p2452, %r1846, %r1847;
	bar.sync 	0;
	@%p2452 bra 	$L__BB1_2909;
	add.s32 	%r1717, %r30, -1;
	add.s32 	%r1718, %r31, -1;
	shr.u32 	%r6658, %r28, 5;
	add.s32 	%r6659, %r6658, 1;
	and.b32  	%r1719, %r6659, 7;
	add.s32 	%r1720, %r1719, -1;
	and.b32  	%r1721, %r28, 32;
	and.b32  	%r1722, %r6659, 3;
	add.s32 	%r1723, %r1722, -1;
	setp.ge.u32 	%p2453, %r1701, %r21;
	@%p2453 bra 	$L__BB1_2850;
	mov.u32 	%r7595, %r1701;
$L__BB1_2823:
	setp.ge.s32 	%p2454, %r23, %r1846;
	@%p2454 bra 	$L__BB1_2849;
	setp.lt.s32 	%p2455, %r1847, 1;
	div.s32 	%r6660, %r7595, %r1847;
	shl.b32 	%r6661, %r6660, 8;
	mul.lo.s32 	%r6662, %r6660, %r1847;
	sub.s32 	%r6663, %r7595, %r6662;
	shl.b32 	%r6664, %r6663, 4;
	add.s32 	%r1725, %r6664, %r6661;
	@%p2455 bra 	$L__BB1_2838;
	mov.u32 	%r7596, %r23;
$L__BB1_2826:
	setp.lt.u32 	%p2463, %r29, 7;
	mov.b32 	%r7603, 0;
	mov.u32 	%r7608, %r7603;
	@%p2463 bra 	$L__BB1_2829;
	mov.b32 	%r7597, 0;
	mov.u32 	%r7608, %r7597;
$L__BB1_2828:
	.pragma "nounroll";
	add.s32 	%r6681, %r1725, %r7597;
	mov.u32 	%r6682, _ZZ24optimized_sogrand_kernelPKdPdS1_PiS2_S1_iiimdiiiE13shared_c_test;
	add.s32 	%r6683, %r6682, %r6681;
	ld.shared.u8 	%r6684, [%r6683];
	mad.lo.s32 	%r6685, %r7597, %r1846, %r7596;
	mul.wide.s32 	%rd4980, %r6685, 4;
	mov.u64 	%rd4981, d_G_const;
	add.s64 	%rd4982, %rd4981, %rd4980;
	ld.const.u32 	%r6686, [%rd4982];
	and.b32  	%r6687, %r6686, %r6684;
	xor.b32  	%r6688, %r6687, %r7608;
	ld.shared.u8 	%r6689, [%r6683+1];
	shl.b64 	%rd4983, %rd42, 2;
	add.s64 	%rd4984, %rd4982, %rd4983;
	ld.const.u32 	%r6690, [%rd4984];
	and.b32  	%r6691, %r6690, %r6689;
	xor.b32  	%r6692, %r6691, %r6688;
	ld.shared.u8 	%r6693, [%r6683+2];
	add.s64 	%rd4985, %rd4984, %rd4983;
	ld.const.u32 	%r6694, [%rd4985];
	and.b32  	%r6695, %r6694, %r6693;
	xor.b32  	%r6696, %r6695, %r6692;
	ld.shared.u8 	%r6697, [%r6683+3];
	add.s64 	%rd4986, %rd4985, %rd4983;
	ld.const.u32 	%r6698, [%rd4986];
	and.b32  	%r6699, %r6698, %r6697;
	xor.b32  	%r6700, %r6699, %r6696;
	ld.shared.u8 	%r6701, [%r6683+4];
	add.s64 	%rd4987, %rd4986, %rd4983;
	ld.const.u32 	%r6702, [%rd4987];
	and.b32  	%r6703, %r6702, %r6701;
	xor.b32  	%r6704, %r6703, %r6700;
	ld.shared.u8 	%r6705, [%r6683+5];
	add.s64 	%rd4988, %rd4987, %rd4983;
	ld.const.u32 	%r6706, [%rd4988];
	and.b32  	%r6707, %r6706, %r6705;
	xor.b32  	%r6708, %r6707, %r6704;
	ld.shared.u8 	%r6709, [%r6683+6];
	add.s64 	%rd4989, %rd4988, %rd4983;
	ld.const.u32 	%r6710, [%rd4989];
	and.b32  	%r6711, %r6710, %r6709;
	xor.b32  	%r6712, %r6711, %r6708;
	ld.shared.u8 	%r6713, [%r6683+7];
	add.s64 	%rd4990, %rd4989, %rd4983;
	ld.const.u32 	%r6714, [%rd4990];
	and.b32  	%r6715, %r6714, %r6713;
	xor.b32  	%r7608, %r6715, %r6712;
	add.s32 	%r7597, %r7597, 8;
	setp.ne.s32 	%p2464, %r7597, %r37;
	mov.u32 	%r7603, %r37;
	@%p2464 bra 	$L__BB1_2828;
$L__BB1_2829:
	setp.eq.s32 	%p2465, %r30, 0;
	@%p2465 bra 	$L__BB1_2837;
	setp.lt.u32 	%p2466, %r1717, 3;
	@%p2466 bra 	$L__BB1_2832;
	add.s32 	%r6717, %r1725, %r7603;
	mov.u32 	%r6718, _ZZ24optimized_sogrand_kernelPKdPdS1_PiS2_S1_iiimdiiiE13shared_c_test;
	add.s32 	%r6719, %r6718, %r6717;
	ld.shared.u8 	%r6720, [%r6719];
	mad.lo.s32 	%r6721, %r7603, %r1846, %r7596;
	mul.wide.s32 	%rd4991, %r6721, 4;
	mov.u64 	%rd4992, d_G_const;
	add.s64 	%rd4993, %rd4992, %rd4991;
	ld.const.u32 	%r6722, [%rd4993];
	and.b32  	%r6723, %r6722, %r6720;
	ld.shared.u8 	%r6724, [%r6719+1];
	shl.b64 	%rd4994, %rd42, 2;
	add.s64 	%rd4995, %rd4993, %rd4994;
	ld.const.u32 	%r6725, [%rd4995];
	and.b32  	%r6726, %r6725, %r6724;
	xor.b32  	%r6727, %r6723, %r6726;
	ld.shared.u8 	%r6728, [%r6719+2];
	add.s64 	%rd4996, %rd4995, %rd4994;
	ld.const.u32 	%r6729, [%rd4996];
	and.b32  	%r6730, %r6729, %r6728;
	xor.b32  	%r6731, %r6727, %r6730;
	ld.shared.u8 	%r6732, [%r6719+3];
	add.s64 	%rd4997, %rd4996, %rd4994;
	ld.const.u32 	%r6733, [%rd4997];
	and.b32  	%r6734, %r6733, %r6732;
	xor.b32  	%r6735, %r6731, %r6734;
	xor.b32  	%r7608, %r6735, %r7608;
	add.s32 	%r7603, %r7603, 4;
$L__BB1_2832:
	setp.eq.s32 	%p2467, %r31, 0;
	@%p2467 bra 	$L__BB1_2837;
	setp.eq.s32 	%p2468, %r1718, 0;
	@%p2468 bra 	$L__BB1_2835;
	add.s32 	%r6737, %r1725, %r7603;
	mov.u32 	%r6738, _ZZ24optimized_sogrand_kernelPKdPdS1_PiS2_S1_iiimdiiiE13shared_c_test;
	add.s32 	%r6739, %r6738, %r6737;
	ld.shared.u8 	%r6740, [%r6739];
	mad.lo.s32 	%r6741, %r7603, %r1846, %r7596;
	mul.wide.s32 	%rd4998, %r6741, 4;
	mov.u64 	%rd4999, d_G_const;
	add.s64 	%rd5000, %rd4999, %rd4998;
	ld.const.u32 	%r6742, [%rd5000];
	and.b32  	%r6743, %r6742, %r6740;
	ld.shared.u8 	%r6744, [%r6739+1];
	shl.b64 	%rd5001, %rd42, 2;
	add.s64 	%rd5002, %rd5000, %rd5001;
	ld.const.u32 	%r6745, [%rd5002];
	and.b32  	%r6746, %r6745, %r6744;
	xor.b32  	%r6747, %r6743, %r6746;
	xor.b32  	%r7608, %r6747, %r7608;
	add.s32 	%r7603, %r7603, 2;
$L__BB1_2835:
	setp.eq.s32 	%p2469, %r38, 0;
	@%p2469 bra 	$L__BB1_2837;
	add.s32 	%r6748, %r1725, %r7603;
	mov.u32 	%r6749, _ZZ24optimized_sogrand_kernelPKdPdS1_PiS2_S1_iiimdiiiE13shared_c_test;
	add.s32 	%r6750, %r6749, %r6748;
	ld.shared.u8 	%r6751, [%r6750];
	mad.lo.s32 	%r6752, %r7603, %r1846, %r7596;
	mul.wide.s32 	%rd5003, %r6752, 4;
	mov.u64 	%rd5004, d_G_const;
	add.s64 	%rd5005, %rd5004, %rd5003;
	ld.const.u32 	%r6753, [%rd5005];
	and.b32  	%r6754, %r6753, %r6751;
	xor.b32  	%r7608, %r6754, %r7608;
$L__BB1_2837:
	cvt.u16.u32 	%rs3906, %r7608;
	and.b16  	%rs3907, %rs3906, 1;
	add.s32 	%r6755, %r1725, %r7596;
	mov.u32 	%r6756, _ZZ24optimized_sogrand_kernelPKdPdS1_PiS2_S1_iiimdiiiE13shared_c_test;
	add.s32 	%r6757, %r6756, %r6755;
	st.shared.u8 	[%r6757], %rs3907;
	add.s32 	%r7596, %r7596, 32;
	setp.lt.s32 	%p2470, %r7596, %r1846;
	@%p2470 bra 	$L__BB1_2826;
	bra.uni 	$L__BB1_2849;
$L__BB1_2838:
	setp.lt.u32 	%p2456, %r28, 224;
	mov.u32 	%r7611, %r23;
	@%p2456 bra 	$L__BB1_2841;
	mov.b32 	%r7610, 0;
	mov.u32 	%r7611, %r23;
$L__BB1_2840:
	.pragma "nounroll";
	add.s32 	%r6666, %r1725, %r7611;
	mov.u32 	%r6667, _ZZ24optimized_sogrand_kernelPKdPdS1_PiS2_S1_iiimdiiiE13shared_c_test;
	add.s32 	%r6668, %r6667, %r6666;
	mov.b16 	%rs3902, 0;
	st.shared.u8 	[%r6668], %rs3902;
	st.shared.u8 	[%r6668+32], %rs3902;
	st.shared.u8 	[%r6668+64], %rs3902;
	st.shared.u8 	[%r6668+96], %rs3902;
	st.shared.u8 	[%r6668+128], %rs3902;
	st.shared.u8 	[%r6668+160], %rs3902;
	st.shared.u8 	[%r6668+192], %rs3902;
	st.shared.u8 	[%r6668+224], %rs3902;
	add.s32 	%r7611, %r7611, 256;
	add.s32 	%r7610, %r7610, 8;
	setp.ne.s32 	%p2457, %r7610, %r36;
	@%p2457 bra 	$L__BB1_2840;
$L__BB1_2841:
	setp.eq.s32 	%p2458, %r1719, 0;
	@%p2458 bra 	$L__BB1_2849;
	setp.lt.u32 	%p2459, %r1720, 3;
	@%p2459 bra 	$L__BB1_2844;
	add.s32 	%r6669, %r1725, %r7611;
	mov.u32 	%r6670, _ZZ24optimized_sogrand_kernelPKdPdS1_PiS2_S1_iiimdiiiE13shared_c_test;
	add.s32 	%r6671, %r6670, %r6669;
	mov.b16 	%rs3903, 0;
	st.shared.u8 	[%r6671], %rs3903;
	st.shared.u8 	[%r6671+32], %rs3903;
	st.shared.u8 	[%r6671+64], %rs3903;
	st.shared.u8 	[%r6671+96], %rs3903;
	add.s32 	%r7611, %r7611, 128;
$L__BB1_2844:
	setp.eq.s32 	%p2460, %r1722, 0;
	@%p2460 bra 	$L__BB1_2849;
	setp.eq.s32 	%p2461, %r1723, 0;
	@%p2461 bra 	$L__BB1_2847;
	add.s32 	%r6672, %r1725, %r7611;
	mov.u32 	%r6673, _ZZ24optimized_sogrand_kernelPKdPdS1_PiS2_S1_iiimdiiiE13shared_c_test;
	add.s32 	%r6674, %r6673, %r6672;
	mov.b16 	%rs3904, 0;
	st.shared.u8 	[%r6674], %rs3904;
	st.shared.u8 	[%r6674+32], %rs3904;
	add.s32 	%r7611, %r7611, 64;
$L__BB1_2847:
	setp.ne.s32 	%p2462, %r1721, 0;
	@%p2462 bra 	$L__BB1_2849;
	add.s32 	%r6675, %r1725, %r7611;
	mov.u32 	%r6676, _ZZ24optimized_sogrand_kernelPKdPdS1_PiS2_S1_iiimdiiiE13shared_c_test;
	add.s32 	%r6677, %r6676, %r6675;
	mov.b16 	%rs3905, 0;
	st.shared.u8 	[%r6677], %rs3905;
$L__BB1_2849:
	add.s32 	%r7595, %r7595, %r20;
	setp.lt.u32 	%p2471, %r7595, %r21;
	@%p2471 bra 	$L__BB1_2823;
$L__BB1_2850:
	setp.ge.s32 	%p2472, %r1701, %r24;
	bar.sync 	0;
	@%p2472 bra 	$L__BB1_2879;
	mov.u32 	%r7614, %r1701;
$L__BB1_2852:
	setp.ge.s32 	%p2473, %r23, %r1846;
	@%p2473 bra 	$L__BB1_2878;
	setp.lt.s32 	%p2474, %r1847, 1;
	div.s32 	%r6758, %r7614, %r1846;
	shl.b32 	%r6759, %r6758, 8;
	mul.lo.s32 	%r6760, %r6758, %r1846;
	sub.s32 	%r6761, %r7614, %r6760;
	add.s32 	%r1758, %r6761, %r6759;
	@%p2474 bra 	$L__BB1_2867;
	mov.u32 	%r7615, %r23;
$L__BB1_2855:
	setp.lt.u32 	%p2482, %r29, 7;
	mov.b32 	%r7622, 0;
	mov.u32 	%r7627, %r7622;
	@%p2482 bra 	$L__BB1_2858;
	mov.b32 	%r7616, 0;
	mov.u32 	%r7627, %r7616;
$L__BB1_2857:
	.pragma "nounroll";
	shl.b32 	%r6782, %r7616, 4;
	add.s32 	%r6783, %r1758, %r6782;
	mov.u32 	%r6784, _ZZ24optimized_sogrand_kernelPKdPdS1_PiS2_S1_iiimdiiiE13shared_c_test;
	add.s32 	%r6785, %r6784, %r6783;
	ld.shared.u8 	%r6786, [%r6785];
	mad.lo.s32 	%r6787, %r7616, %r1846, %r7615;
	mul.wide.s32 	%rd5006, %r6787, 4;
	mov.u64 	%rd5007, d_G_const;
	add.s64 	%rd5008, %rd5007, %rd5006;
	ld.const.u32 	%r6788, [%rd5008];
	and.b32  	%r6789, %r6788, %r6786;
	xor.b32  	%r6790, %r6789, %r7627;
	ld.shared.u8 	%r6791, [%r6785+16];
	shl.b64 	%rd5009, %rd42, 2;
	add.s64 	%rd5010, %rd5008, %rd5009;
	ld.const.u32 	%r6792, [%rd5010];
	and.b32  	%r6793, %r6792, %r6791;
	xor.b32  	%r6794, %r6793, %r6790;
	ld.shared.u8 	%r6795, [%r6785+32];
	add.s64 	%rd5011, %rd5010, %rd5009;
	ld.const.u32 	%r6796, [%rd5011];
	and.b32  	%r6797, %r6796, %r6795;
	xor.b32  	%r6798, %r6797, %r6794;
	ld.shared.u8 	%r6799, [%r6785+48];
	add.s64 	%rd5012, %rd5011, %rd5009;
	ld.const.u32 	%r6800, [%rd5012];
	and.b32  	%r6801, %r6800, %r6799;
	xor.b32  	%r6802, %r6801, %r6798;
	ld.shared.u8 	%r6803, [%r6785+64];
	add.s64 	%rd5013, %rd5012, %rd5009;
	ld.const.u32 	%r6804, [%rd5013];
	and.b32  	%r6805, %r6804, %r6803;
	xor.b32  	%r6806, %r6805, %r6802;
	ld.shared.u8 	%r6807, [%r6785+80];
	add.s64 	%rd5014, %rd5013, %rd5009;
	ld.const.u32 	%r6808, [%rd5014];
	and.b32  	%r6809, %r6808, %r6807;
	xor.b32  	%r6810, %r6809, %r6806;
	ld.shared.u8 	%r6811, [%r6785+96];
	add.s64 	%rd5015, %rd5014, %rd5009;
	ld.const.u32 	%r6812, [%rd5015];
	and.b32  	%r6813, %r6812, %r6811;
	xor.b32  	%r6814, %r6813, %r6810;
	ld.shared.u8 	%r6815, [%r6785+112];
	add.s64 	%rd5016, %rd5015, %rd5009;
	ld.const.u32 	%r6816, [%rd5016];
	and.b32  	%r6817, %r6816, %r6815;
	xor.b32  	%r7627, %r6817, %r6814;
	add.s32 	%r7616, %r7616, 8;
	setp.ne.s32 	%p2483, %r7616, %r37;
	mov.u32 	%r7622, %r37;
	@%p2483 bra 	$L__BB1_2857;
$L__BB1_2858:
	setp.eq.s32 	%p2484, %r30, 0;
	@%p2484 bra 	$L__BB1_2866;
	setp.lt.u32 	%p2485, %r1717, 3;
	@%p2485 bra 	$L__BB1_2861;
	shl.b32 	%r6819, %r7622, 4;
	add.s32 	%r6820, %r1758, %r6819;
	mov.u32 	%r6821, _ZZ24optimized_sogrand_kernelPKdPdS1_PiS2_S1_iiimdiiiE13shared_c_test;
	add.s32 	%r6822, %r6821, %r6820;
	ld.shared.u8 	%r6823, [%r6822];
	mad.lo.s32 	%r6824, %r7622, %r1846, %r7615;
	mul.wide.s32 	%rd5017, %r6824, 4;
	mov.u64 	%rd5018, d_G_const;
	add.s64 	%rd5019, %rd5018, %rd5017;
	ld.const.u32 	%r6825, [%rd5019];
	and.b32  	%r6826, %r6825, %r6823;
	ld.shared.u8 	%r6827, [%r6822+16];
	shl.b64 	%rd5020, %rd42, 2;
	add.s64 	%rd5021, %rd5019, %rd5020;
	ld.const.u32 	%r6828, [%rd5021];
	and.b32  	%r6829, %r6828, %r6827;
	xor.b32  	%r6830, %r6826, %r6829;
	ld.shared.u8 	%r6831, [%r6822+32];
	add.s64 	%rd5022, %rd5021, %rd5020;
	ld.const.u32 	%r6832, [%rd5022];
	and.b32  	%r6833, %r6832, %r6831;
	xor.b32  	%r6834, %r6830, %r6833;
	ld.shared.u8 	%r6835, [%r6822+48];
	add.s64 	%rd5023, %rd5022, %rd5020;
	ld.const.u32 	%r6836, [%rd5023];
	and.b32  	%r6837, %r6836, %r6835;
	xor.b32  	%r6838, %r6834, %r6837;
	xor.b32  	%r7627, %r6838, %r7627;
	add.s32 	%r7622, %r7622, 4;
$L__BB1_2861:
	setp.eq.s32 	%p2486, %r31, 0;
	@%p2486 bra 	$L__BB1_2866;
	setp.eq.s32 	%p2487, %r1718, 0;
	@%p2487 bra 	$L__BB1_2864;
	shl.b32 	%r6840, %r7622, 4;
	add.s32 	%r6841, %r1758, %r6840;
	mov.u32 	%r6842, _ZZ24optimized_sogrand_kernelPKdPdS1_PiS2_S1_iiimdiiiE13shared_c_test;
	add.s32 	%r6843, %r6842, %r6841;
	ld.shared.u8 	%r6844, [%r6843];
	mad.lo.s32 	%r6845, %r7622, %r1846, %r7615;
	mul.wide.s32 	%rd5024, %r6845, 4;
	mov.u64 	%rd5025, d_G_const;
	add.s64 	%rd5026, %rd5025, %rd5024;
	ld.const.u32 	%r6846, [%rd5026];
	and.b32  	%r6847, %r6846, %r6844;
	ld.shared.u8 	%r6848, [%r6843+16];
	shl.b64 	%rd5027, %rd42, 2;
	add.s64 	%rd5028, %rd5026, %rd5027;
	ld.const.u32 	%r6849, [%rd5028];
	and.b32  	%r6850, %r6849, %r6848;
	xor.b32  	%r6851, %r6847, %r6850;
	xor.b32  	%r7627, %r6851, %r7627;
	add.s32 	%r7622, %r7622, 2;
$L__BB1_2864:
	setp.eq.s32 	%p2488, %r38, 0;
	@%p2488 bra 	$L__BB1_2866;
	shl.b32 	%r6852, %r7622, 4;
	add.s32 	%r6853, %r1758, %r6852;
	mov.u32 	%r6854, _ZZ24optimized_sogrand_kernelPKdPdS1_PiS2_S1_iiimdiiiE13shared_c_test;
	add.s32 	%r6855, %r6854, %r6853;
	ld.shared.u8 	%r6856, [%r6855];
	mad.lo.s32 	%r6857, %r7622, %r1846, %r7615;
	mul.wide.s32 	%rd5029, %r6857, 4;
	mov.u64 	%rd5030, d_G_const;
	add.s64 	%rd5031, %rd5030, %rd5029;
	ld.const.u32 	%r6858, [%rd5031];
	and.b32  	%r6859, %r6858, %r6856;
	xor.b32  	%r7627, %r6859, %r7627;
$L__BB1_2866:
	cvt.u16.u32 	%rs3912, %r7627;
	and.b16  	%rs3913, %rs3912, 1;
	shl.b32 	%r6860, %r7615, 4;
	add.s32 	%r6861, %r1758, %r6860;
	mov.u32 	%r6862, _ZZ24optimized_sogrand_kernelPKdPdS1_PiS2_S1_iiimdiiiE13shared_c_test;
	add.s32 	%r6863, %r6862, %r6861;
	st.shared.u8 	[%r6863], %rs3913;
	add.s32 	%r7615, %r7615, 32;
	setp.lt.s32 	%p2489, %r7615, %r1846;
	@%p2489 bra 	$L__BB1_2855;
	bra.uni 	$L__BB1_2878;
$L__BB1_2867:
	setp.lt.u32 	%p2475, %r28, 224;
	mov.u32 	%r7630, %r23;
	@%p2475 bra 	$L__BB1_2870;
	mov.b32 	%r7629, 0;
	mov.u32 	%r7630, %r23;
$L__BB1_2869:
	.pragma "nounroll";
	shl.b32 	%r6763, %r7630, 4;
	add.s32 	%r6764, %r1758, %r6763;
	mov.u32 	%r6765, _ZZ24optimized_sogrand_kernelPKdPdS1_PiS2_S1_iiimdiiiE13shared_c_test;
	add.s32 	%r6766, %r6765, %r6764;
	mov.b16 	%rs3908, 0;
	st.shared.u8 	[%r6766], %rs3908;
	st.shared.u8 	[%r6766+512], %rs3908;
	st.shared.u8 	[%r6766+1024], %rs3908;
	st.shared.u8 	[%r6766+1536], %rs3908;
	st.shared.u8 	[%r6766+2048], %rs3908;
	st.shared.u8 	[%r6766+2560], %rs3908;
	st.shared.u8 	[%r6766+3072], %rs3908;
	st.shared.u8 	[%r6766+3584], %rs3908;
	add.s32 	%r7630, %r7630, 256;
	add.s32 	%r7629, %r7629, 8;
	setp.ne.s32 	%p2476, %r7629, %r36;
	@%p2476 bra 	$L__BB1_2869;
$L__BB1_2870:
	setp.eq.s32 	%p2477, %r1719, 0;
	@%p2477 bra 	$L__BB1_2878;
	setp.lt.u32 	%p2478, %r1720, 3;
	@%p2478 bra 	$L__BB1_2873;
	shl.b32 	%r6767, %r7630, 4;
	add.s32 	%r6768, %r1758, %r6767;
	mov.u32 	%r6769, _ZZ24optimized_sogrand_kernelPKdPdS1_PiS2_S1_iiimdiiiE13shared_c_test;
	add.s32 	%r6770, %r6769, %r6768;
	mov.b16 	%rs3909, 0;
	st.shared.u8 	[%r6770], %rs3909;
	st.shared.u8 	[%r6770+512], %rs3909;
	st.shared.u8 	[%r6770+1024], %rs3909;
	st.shared.u8 	[%r6770+1536], %rs3909;
	add.s32 	%r7630, %r7630, 128;
$L__BB1_2873:
	setp.eq.s32 	%p2479, %r1722, 0;
	@%p2479 bra 	$L__BB1_2878;
	setp.eq.s32 	%p2480, %r1723, 0;
	@%p2480 bra 	$L__BB1_2876;
	shl.b32 	%r6771, %r7630, 4;
	add.s32 	%r6772, %r1758, %r6771;
	mov.u32 	%r6773, _ZZ24optimized_sogrand_kernelPKdPdS1_PiS2_S1_iiimdiiiE13shared_c_test;
	add.s32 	%r6774, %r6773, %r6772;
	mov.b16 	%rs3910, 0;
	st.shared.u8 	[%r6774], %rs3910;
	st.shared.u8 	[%r6774+512], %rs3910;
	add.s32 	%r7630, %r7630, 64;
$L__BB1_2876:
	setp.ne.s32 	%p2481, %r1721, 0;
	@%p2481 bra 	$L__BB1_2878;
	shl.b32 	%r6775, %r7630, 4;
	add.s32 	%r6776, %r1758, %r6775;
	mov.u32 	%r6777, _ZZ24optimized_sogrand_kernelPKdPdS1_PiS2_S1_iiimdiiiE13shared_c_test;
	add.s32 	%r6778, %r6777, %r6776;
	mov.b16 	%rs3911, 0;
	st.shared.u8 	[%r6778], %rs3911;
$L__BB1_2878:
	add.s32 	%r7614, %r7614, %r20;
	setp.lt.s32 	%p2490, %r7614, %r24;
	@%p2490 bra 	$L__BB1_2852;
$L__BB1_2879:
	setp.ge.u32 	%p2491, %r1701, %r3;
	bar.sync 	0;
	@%p2491 bra 	$L__BB1_2908;
	mov.u32 	%r7633, %r1701;
$L__BB1_2881:
	setp.ge.s32 	%p2492, %r23, %r1846;
	@%p2492 bra 	$L__BB1_2907;
	setp.lt.s32 	%p2493, %r1847, 1;
	div.s32 	%r6864, %r7633, %r1846;
	shl.b32 	%r6865, %r6864, 4;
	mul.lo.s32 	%r6866, %r6864, %r1846;
	sub.s32 	%r6867, %r7633, %r6866;
	add.s32 	%r1791, %r6867, %r6865;
	@%p2493 bra 	$L__BB1_2896;
	mov.u32 	%r7634, %r23;
$L__BB1_2884:
	setp.lt.u32 	%p2501, %r29, 7;
	mov.b32 	%r7641, 0;
	mov.u32 	%r7646, %r7641;
	@%p2501 bra 	$L__BB1_2887;
	mov.b32 	%r7635, 0;
	mov.u32 	%r7646, %r7635;
$L__BB1_2886:
	.pragma "nounroll";
	shl.b32 	%r6888, %r7635, 8;
	add.s32 	%r6889, %r1791, %r6888;
	mov.u32 	%r6890, _ZZ24optimized_sogrand_kernelPKdPdS1_PiS2_S1_iiimdiiiE13shared_c_test;
	add.s32 	%r6891, %r6890, %r6889;
	ld.shared.u8 	%r6892, [%r6891];
	mad.lo.s32 	%r6893, %r7635, %r1846, %r7634;
	mul.wide.s32 	%rd5032, %r6893, 4;
	mov.u64 	%rd5033, d_G_const;
	add.s64 	%rd5034, %rd5033, %rd5032;
	ld.const.u32 	%r6894, [%rd5034];
	and.b32  	%r6895, %r6894, %r6892;
	xor.b32  	%r6896, %r6895, %r7646;
	ld.shared.u8 	%r6897, [%r6891+256];
	shl.b64 	%rd5035, %rd42, 2;
	add.s64 	%rd5036, %rd5034, %rd5035;
	ld.const.u32 	%r6898, [%rd5036];
	and.b32  	%r6899, %r6898, %r6897;
	xor.b32  	%r6900, %r6899, %r6896;
	ld.shared.u8 	%r6901, [%r6891+512];
	add.s64 	%rd5037, %rd5036, %rd5035;
	ld.const.u32 	%r6902, [%rd5037];
	and.b32  	%r6903, %r6902, %r6901;
	xor.b32  	%r6904, %r6903, %r6900;
	ld.shared.u8 	%r6905, [%r6891+768];
	add.s64 	%rd5038, %rd5037, %rd5035;
	ld.const.u32 	%r6906, [%rd5038];
	and.b32  	%r6907, %r6906, %r6905;
	xor.b32  	%r6908, %r6907, %r6904;
	ld.shared.u8 	%r6909, [%r6891+1024];
	add.s64 	%rd5039, %rd5038, %rd5035;
	ld.const.u32 	%r6910, [%rd5039];
	and.b32  	%r6911, %r6910, %r6909;
	xor.b32  	%r6912, %r6911, %r6908;
	ld.shared.u8 	%r6913, [%r6891+1280];
	add.s64 	%rd5040, %rd5039, %rd5035;
	ld.const.u32 	%r6914, [%rd5040];
	and.b32  	%r6915, %r6914, %r6913;
	xor.b32  	%r6916, %r6915, %r6912;
	ld.shared.u8 	%r6917, [%r6891+1536];
	add.s64 	%rd5041, %rd5040, %rd5035;
	ld.const.u32 	%r6918, [%rd5041];
	and.b32  	%r6919, %r6918, %r6917;
	xor.b32  	%r6920, %r6919, %r6916;
	ld.shared.u8 	%r6921, [%r6891+1792];
	add.s64 	%rd5042, %rd5041, %rd5035;
	ld.const.u32 	%r6922, [%rd5042];
	and.b32  	%r6923, %r6922, %r6921;
	xor.b32  	%r7646, %r6923, %r6920;
	add.s32 	%r7635, %r7635, 8;
	setp.ne.s32 	%p2502, %r7635, %r37;
	mov.u32 	%r7641, %r37;
	@%p2502 bra 	$L__BB1_2886;
$L__BB1_2887:
	setp.eq.s32 	%p2503, %r30, 0;
	@%p2503 bra 	$L__BB1_2895;
	setp.lt.u32 	%p2504, %r1717, 3;
	@%p2504 bra 	$L__BB1_2890;
	shl.b32 	%r6925, %r7641, 8;
	add.s32 	%r6926, %r1791, %r6925;
	mov.u32 	%r6927, _ZZ24optimized_sogrand_kernelPKdPdS1_PiS2_S1_iiimdiiiE13shared_c_test;
	add.s32 	%r6928, %r6927, %r6926;
	ld.shared.u8 	%r6929, [%r6928];
	mad.lo.s32 	%r6930, %r7641, %r1846, %r7634;
	mul.wide.s32 	%rd5043, %r6930, 4;
	mov.u64 	%rd5044, d_G_const;
	add.s64 	%rd5045, %rd5044, %rd5043;
	ld.const.u32 	%r6931, [%rd5045];
	and.b32  	%r6932, %r6931, %r6929;
	ld.shared.u8 	%r6933, [%r6928+256];
	shl.b64 	%rd5046, %rd42, 2;
	add.s64 	%rd5047, %rd5045, %rd5046;
	ld.const.u32 	%r6934, [%rd5047];
	and.b32  	%r6935, %r6934, %r6933;
	xor.b32  	%r6936, %r6932, %r6935;
	ld.shared.u8 	%r6937, [%r6928+512];
	add.s64 	%rd5048, %rd5047, %rd5046;
	ld.const.u32 	%r6938, [%rd5048];
	and.b32  	%r6939, %r6938, %r6937;
	xor.b32  	%r6940, %r6936, %r6939;
	ld.shared.u8 	%r6941, [%r6928+768];
	add.s64 	%rd5049, %rd5048, %rd5046;
	ld.const.u32 	%r6942, [%rd5049];
	and.b32  	%r6943, %r6942, %r6941;
	xor.b32  	%r6944, %r6940, %r6943;
	xor.b32  	%r7646, %r6944, %r7646;
	add.s32 	%r7641, %r7641, 4;
$L__BB1_2890:
	setp.eq.s32 	%p2505, %r31, 0;
	@%p2505 bra 	$L__BB1_2895;
	setp.eq.s32 	%p2506, %r1718, 0;
	@%p2506 bra 	$L__BB1_2893;
	shl.b32 	%r6946, %r7641, 8;
	add.s32 	%r6947, %r1791, %r6946;
	mov.u32 	%r6948, _ZZ24optimized_sogrand_kernelPKdPdS1_PiS2_S1_iiimdiiiE13shared_c_test;
	add.s32 	%r6949, %r6948, %r6947;
	ld.shared.u8 	%r6950, [%r6949];
	mad.lo.s32 	%r6951, %r7641, %r1846, %r7634;
	mul.wide.s32 	%rd5050, %r6951, 4;
	mov.u64 	%rd5051, d_G_const;
	add.s64 	%rd5052, %rd5051, %rd5050;
	ld.const.u32 	%r6952, [%rd5052];
	and.b32  	%r6953, %r6952, %r6950;
	ld.shared.u8 	%r6954, [%r6949+256];
	shl.b64 	%rd5053, %rd42, 2;
	add.s64 	%rd5054, %rd5052, %rd5053;
	ld.const.u32 	%r6955, [%rd5054];
	and.b32  	%r6956, %r6955, %r6954;
	xor.b32  	%r6957, %r6953, %r6956;
	xor.b32  	%r7646, %r6957, %r7646;
	add.s32 	%r7641, %r7641, 2;
$L__BB1_2893:
	setp.eq.s32 	%p2507, %r38, 0;
	@%p2507 bra 	$L__BB1_2895;
	shl.b32 	%r6958, %r7641, 8;
	add.s32 	%r6959, %r1791, %r6958;
	mov.u32 	%r6960, _ZZ24optimized_sogrand_kernelPKdPdS1_PiS2_S1_iiimdiiiE13shared_c_test;
	add.s32 	%r6961, %r6960, %r6959;
	ld.shared.u8 	%r6962, [%r6961];
	mad.lo.s32 	%r6963, %r7641, %r1846, %r7634;
	mul.wide.s32 	%rd5055, %r6963, 4;
	mov.u64 	%rd5056, d_G_const;
	add.s64 	%rd5057, %rd5056, %rd5055;
	ld.const.u32 	%r6964, [%rd5057];
	and.b32  	%r6965, %r6964, %r6962;
	xor.b32  	%r7646, %r6965, %r7646;
$L__BB1_2895:
	cvt.u16.u32 	%rs3918, %r7646;
	and.b16  	%rs3919, %rs3918, 1;
	shl.b32 	%r6966, %r7634, 8;
	add.s32 	%r6967, %r1791, %r6966;
	mov.u32 	%r6968, _ZZ24optimized_sogrand_kernelPKdPdS1_PiS2_S1_iiimdiiiE13shared_c_test;
	add.s32 	%r6969, %r6968, %r6967;
	st.shared.u8 	[%r6969], %rs3919;
	add.s32 	%r7634, %r7634, 32;
	setp.lt.s32 	%p2508, %r7634, %r1846;
	@%p2508 bra 	$L__BB1_2884;
	bra.uni 	$L__BB1_2907;
$L__BB1_2896:
	setp.lt.u32 	%p2494, %r28, 224;
	mov.u32 	%r7649, %r23;
	@%p2494 bra 	$L__BB1_2899;
	mov.b32 	%r7648, 0;
	mov.u32 	%r7649, %r23;
$L__BB1_2898:
	.pragma "nounroll";
	shl.b32 	%r6869, %r7649, 8;
	add.s32 	%r6870, %r1791, %r6869;
	mov.u32 	%r6871, _ZZ24optimized_sogrand_kernelPKdPdS1_PiS2_S1_iiimdiiiE13shared_c_test;
	add.s32 	%r6872, %r6871, %r6870;
	mov.b16 	%rs3914, 0;
	st.shared.u8 	[%r6872], %rs3914;
	st.shared.u8 	[%r6872+8192], %rs3914;
	st.shared.u8 	[%r6872+16384], %rs3914;
	st.shared.u8 	[%r6872+24576], %rs3914;
	st.shared.u8 	[%r6872+32768], %rs3914;
	st.shared.u8 	[%r6872+40960], %rs3914;
	st.shared.u8 	[%r6872+49152], %rs3914;
	st.shared.u8 	[%r6872+57344], %rs3914;
	add.s32 	%r7649, %r7649, 256;
	add.s32 	%r7648, %r7648, 8;
	setp.ne.s32 	%p2495, %r7648, %r36;
	@%p2495 bra 	$L__BB1_2898;
$L__BB1_2899:
	setp.eq.s32 	%p2496, %r1719, 0;
	@%p2496 bra 	$L__BB1_2907;
	setp.lt.u32 	%p2497, %r1720, 3;
	@%p2497 bra 	$L__BB1_2902;
	shl.b32 	%r6873, %r7649, 8;
	add.s32 	%r6874, %r1791, %r6873;
	mov.u32 	%r6875, _ZZ24optimized_sogrand_kernelPKdPdS1_PiS2_S1_iiimdiiiE13shared_c_test;
	add.s32 	%r6876, %r6875, %r6874;
	mov.b16 	%rs3915, 0;
	st.shared.u8 	[%r6876], %rs3915;
	st.shared.u8 	[%r6876+8192], %rs3915;
	st.shared.u8 	[%r6876+16384], %rs3915;
	st.shared.u8 	[%r6876+24576], %rs3915;
	add.s32 	%r7649, %r7649, 128;
$L__BB1_2902:
	setp.eq.s32 	%p2498, %r1722, 0;
	@%p2498 bra 	$L__BB1_2907;
	setp.eq.s32 	%p2499, %r1723, 0;
	@%p2499 bra 	$L__BB1_2905;
	shl.b32 	%r6877, %r7649, 8;
	add.s32 	%r6878, %r1791, %r6877;
	mov.u32 	%r6879, _ZZ24optimized_sogrand_kernelPKdPdS1_PiS2_S1_iiimdiiiE13shared_c_test;
	add.s32 	%r6880, %r6879, %r6878;
	mov.b16 	%rs3916, 0;
	st.shared.u8 	[%r6880], %rs3916;
	st.shared.u8 	[%r6880+8192], %rs3916;
	add.s32 	%r7649, %r7649, 64;
$L__BB1_2905:
	setp.ne.s32 	%p2500, %r1721, 0;
	@%p2500 bra 	$L__BB1_2907;
	shl.b32 	%r6881, %r7649, 8;
	add.s32 	%r6882, %r1791, %r6881;
	mov.u32 	%r6883, _ZZ24optimized_sogrand_kernelPKdPdS1_PiS2_S1_iiimdiiiE13shared_c_test;
	add.s32 	%r6884, %r6883, %r6882;
	mov.b16 	%rs3917, 0;
	st.shared.u8 	[%r6884], %rs3917;
$L__BB1_2907:
	add.s32 	%r7633, %r7633, %r20;
	setp.lt.u32 	%p2509, %r7633, %r3;
	@%p2509 bra 	$L__BB1_2881;
$L__BB1_2908:
	bar.sync 	0;
$L__BB1_2909:
	mov.pred 	%p2542, 0;
	@%p2433 bra 	$L__BB1_2918;
	setp.lt.u32 	%p2512, %r26, 3;
	mov.b32 	%r7658, 0;
	mov.u32 	%r7656, %r2;
	@%p2512 bra 	$L__BB1_2913;
	mov.b32 	%r7658, 0;
	mov.u32 	%r7656, %r2;
	mov.u32 	%r7654, %r7658;
$L__BB1_2912:
	mov.u32 	%r6973, _ZZ24optimized_sogrand_kernelPKdPdS1_PiS2_S1_iiimdiiiE13shared_c_test;
	add.s32 	%r6974, %r6973, %r7656;
	ld.shared.u8 	%rs3920, [%r6974];
	mov.u32 	%r6975, _ZZ24optimized_sogrand_kernelPKdPdS1_PiS2_S1_iiimdiiiE11shared_c_HD;
	add.s32 	%r6976, %r6975, %r7656;
	ld.shared.u8 	%rs3921, [%r6976];
	setp.ne.s16 	%p2513, %rs3920, %rs3921;
	selp.u32 	%r6977, 1, 0, %p2513;
	or.b32  	%r6978, %r7658, %r6977;
	add.s32 	%r6979, %r6974, %r19;
	ld.shared.u8 	%rs3922, [%r6979];
	add.s32 	%r6980, %r6976, %r19;
	ld.shared.u8 	%rs3923, [%r6980];
	setp.ne.s16 	%p2514, %rs3922, %rs3923;
	selp.u32 	%r6981, 1, 0, %p2514;
	or.b32  	%r6982, %r6978, %r6981;
	add.s32 	%r6983, %r6979, %r19;
	ld.shared.u8 	%rs3924, [%r6983];
	add.s32 	%r6984, %r6980, %r19;
	ld.shared.u8 	%rs3925, [%r6984];
	setp.ne.s16 	%p2515, %rs3924, %rs3925;
	selp.u32 	%r6985, 1, 0, %p2515;
	or.b32  	%r6986, %r6982, %r6985;
	add.s32 	%r6987, %r6983, %r19;
	ld.shared.u8 	%rs3926, [%r6987];
	add.s32 	%r6988, %r6984, %r19;
	ld.shared.u8 	%rs3927, [%r6988];
	setp.ne.s16 	%p2516, %rs3926, %rs3927;
	selp.u32 	%r6989, 1, 0, %p2516;
	or.b32  	%r7658, %r6986, %r6989;
	shl.b32 	%r6990, %r19, 2;
	add.s32 	%r7656, %r6990, %r7656;
	add.s32 	%r7654, %r7654, 4;
	add.s32 	%r6991, %r26, 1;
	and.b32  	%r6992, %r6991, -4;
	setp.ne.s32 	%p2517, %r7654, %r6992;
	@%p2517 bra 	$L__BB1_2912;
$L__BB1_2913:
	setp.eq.s32 	%p2518, %r35, 0;
	@%p2518 bra 	$L__BB1_2917;
	setp.eq.s32 	%p2519, %r35, 1;
	mov.u32 	%r6993, _ZZ24optimized_sogrand_kernelPKdPdS1_PiS2_S1_iiimdiiiE13shared_c_test;
	add.s32 	%r1832, %r6993, %r7656;
	ld.shared.u8 	%rs3928, [%r1832];
	mov.u32 	%r6994, _ZZ24optimized_sogrand_kernelPKdPdS1_PiS2_S1_iiimdiiiE11shared_c_HD;
	add.s32 	%r1833, %r6994, %r7656;
	ld.shared.u8 	%rs3929, [%r1833];
	setp.ne.s16 	%p2520, %rs3928, %rs3929;
	selp.u32 	%r6995, 1, 0, %p2520;
	or.b32  	%r7658, %r7658, %r6995;
	@%p2519 bra 	$L__BB1_2917;
	setp.eq.s32 	%p2521, %r35, 2;
	add.s32 	%r1835, %r1832, %r19;
	ld.shared.u8 	%rs3930, [%r1835];
	add.s32 	%r1836, %r1833, %r19;
	ld.shared.u8 	%rs3931, [%r1836];
	setp.ne.s16 	%p2522, %rs3930, %rs3931;
	selp.u32 	%r6996, 1, 0, %p2522;
	or.b32  	%r7658, %r7658, %r6996;
	@%p2521 bra 	$L__BB1_2917;
	add.s32 	%r6997, %r1835, %r19;
	ld.shared.u8 	%rs3932, [%r6997];
	add.s32 	%r6998, %r1836, %r19;
	ld.shared.u8 	%rs3933, [%r6998];
	setp.ne.s16 	%p2523, %rs3932, %rs3933;
	selp.u32 	%r6999, 1, 0, %p2523;
	or.b32  	%r7658, %r7658, %r6999;
$L__BB1_2917:
	setp.ne.s32 	%p2542, %r7658, 0;
$L__BB1_2918:
	// begin inline asm
	activemask.b32 %r7000;
	// end inline asm
	vote.sync.ballot.b32 	%r1840, %p2542, %r7000;
	@%p2426 bra 	$L__BB1_2920;
	setp.ne.s32 	%p2526, %r1840, 0;
	selp.u32 	%r7001, 1, 0, %p2526;
	shl.b32 	%r7002, %r1701, 2;
	mov.u32 	%r7003, _ZZ24optimized_sogrand_kernelPKdPdS1_PiS2_S1_iiimdiiiE21convergence_workspace;
	add.s32 	%r7004, %r7003, %r7002;
	st.shared.u32 	[%r7004], %r7001;
$L__BB1_2920:
	setp.gt.u32 	%p2527, %r2, 31;
	bar.sync 	0;
	@%p2527 bra 	$L__BB1_2925;
	setp.ge.u32 	%p2528, %r1702, %r20;
	mov.b32 	%r7659, 0;
	@%p2528 bra 	$L__BB1_2923;
	shl.b32 	%r7006, %r1702, 2;
	mov.u32 	%r7007, _ZZ24optimized_sogrand_kernelPKdPdS1_PiS2_S1_iiimdiiiE21convergence_workspace;
	add.s32 	%r7008, %r7007, %r7006;
	ld.shared.u32 	%r7659, [%r7008];
$L__BB1_2923:
	setp.ne.s32 	%p2529, %r1702, 0;
	shfl.sync.down.b32	%r7009|%p2530, %r7659, 16, 31, -1;
	add.s32 	%r7010, %r7009, %r7659;
	shfl.sync.down.b32	%r7011|%p2531, %r7010, 8, 31, -1;
	add.s32 	%r7012, %r7011, %r7010;
	shfl.sync.down.b32	%r7013|%p2532, %r7012, 4, 31, -1;
	add.s32 	%r7014, %r7013, %r7012;
	shfl.sync.down.b32	%r7015|%p2533, %r7014, 2, 31, -1;
	add.s32 	%r7016, %r7015, %r7014;
	shfl.sync.down.b32	%r7017|%p2534, %r7016, 1, 31, -1;
	add.s32 	%r1843, %r7017, %r7016;
	@%p2529 bra 	$L__BB1_2925;
	st.shared.u32 	[_ZZ24optimized_sogrand_kernelPKdPdS1_PiS2_S1_iiimdiiiE21convergence_workspace], %r1843;
$L__BB1_2925:
	setp.eq.s32 	%p2535, %r2, 0;
	bar.sync 	0;
	@%p2535 bra 	$L__BB1_2926;
	bra.uni 	$L__BB1_2930;
$L__BB1_2926:
	ld.shared.u32 	%r7018, [_ZZ24optimized_sogrand_kernelPKdPdS1_PiS2_S1_iiimdiiiE21convergence_workspace];
	setp.ne.s32 	%p2536, %r7018, 0;
	@%p2536 bra 	$L__BB1_2929;
	mov.b32 	%r7019, 1;
	st.shared.u32 	[_ZZ24optimized_sogrand_kernelPKdPdS1_PiS2_S1_iiimdiiiE15batch_converged], %r7019;
	bra.uni 	$L__BB1_2930;
$L__BB1_2928:
	setp.eq.s32 	%p2537, %r2, 0;
	@%p2537 bra 	$L__BB1_2929;
	bra.uni 	$L__BB1_2930;
$L__BB1_2929:
	ld.shared.u32 	%r7020, [_ZZ24optimized_sogrand_kernelPKdPdS1_PiS2_S1_iiimdiiiE15iteration_count];
	add.s32 	%r7021, %r7020, 1;
	st.shared.u32 	[_ZZ24optimized_sogrand_kernelPKdPdS1_PiS2_S1_iiimdiiiE15iteration_count], %r7021;
$L__BB1_2930:
	bar.sync 	0;
	ld.shared.u32 	%r7660, [_ZZ24optimized_sogrand_kernelPKdPdS1_PiS2_S1_iiimdiiiE15batch_converged];
	setp.eq.s32 	%p2538, %r7660, 0;
	mov.b32 	%r7067, 0;
	@%p2538 bra 	$L__BB1_18;
$L__BB1_2931:
	setp.ne.s32 	%p2539, %r2, 0;
	@%p2539 bra 	$L__BB1_2933;
	ld.param.u64 	%rd5068, [_Z24optimized_sogrand_kernelPKdPdS1_PiS2_S1_iiimdiii_param_5];
	ld.param.u64 	%rd5067, [_Z24optimized_sogrand_kernelPKdPdS1_PiS2_S1_iiimdiii_param_4];
	ld.param.u64 	%rd5066, [_Z24optimized_sogrand_kernelPKdPdS1_PiS2_S1_iiimdiii_param_3];
	ld.shared.u32 	%r7023, [_ZZ24optimized_sogrand_kernelPKdPdS1_PiS2_S1_iiimdiiiE14warp_NG_totals];
	ld.shared.u32 	%r7024, [_ZZ24optimized_sogrand_kernelPKdPdS1_PiS2_S1_iiimdiiiE14warp_NG_totals+4];
	add.s32 	%r7025, %r7024, %r7023;
	ld.shared.u32 	%r7026, [_ZZ24optimized_sogrand_kernelPKdPdS1_PiS2_S1_iiimdiiiE14warp_NG_totals+8];
	add.s32 	%r7027, %r7026, %r7025;
	ld.shared.u32 	%r7028, [_ZZ24optimized_sogrand_kernelPKdPdS1_PiS2_S1_iiimdiiiE14warp_NG_totals+12];
	add.s32 	%r7029, %r7028, %r7027;
	ld.shared.u32 	%r7030, [_ZZ24optimized_sogrand_kernelPKdPdS1_PiS2_S1_iiimdiiiE14warp_NG_totals+16];
	add.s32 	%r7031, %r7030, %r7029;
	ld.shared.u32 	%r7032, [_ZZ24optimized_sogrand_kernelPKdPdS1_PiS2_S1_iiimdiiiE14warp_NG_totals+20];
	add.s32 	%r7033, %r7032, %r7031;
	ld.shared.u32 	%r7034, [_ZZ24optimized_sogrand_kernelPKdPdS1_PiS2_S1_iiimdiiiE14warp_NG_totals+24];
	add.s32 	%r7035, %r7034, %r7033;
	ld.shared.u32 	%r7036, [_ZZ24optimized_sogrand_kernelPKdPdS1_PiS2_S1_iiimdiiiE14warp_NG_totals+28];
	add.s32 	%r7037, %r7036, %r7035;
	ld.shared.u32 	%r7038, [_ZZ24optimized_sogrand_kernelPKdPdS1_PiS2_S1_iiimdiiiE14warp_NG_totals+32];
	add.s32 	%r7039, %r7038, %r7037;
	ld.shared.u32 	%r7040, [_ZZ24optimized_sogrand_kernelPKdPdS1_PiS2_S1_iiimdiiiE14warp_NG_totals+36];
	add.s32 	%r7041, %r7040, %r7039;
	ld.shared.u32 	%r7042, [_ZZ24optimized_sogrand_kernelPKdPdS1_PiS2_S1_iiimdiiiE14warp_NG_totals+40];
	add.s32 	%r7043, %r7042, %r7041;
	ld.shared.u32 	%r7044, [_ZZ24optimized_sogrand_kernelPKdPdS1_PiS2_S1_iiimdiiiE14warp_NG_totals+44];
	add.s32 	%r7045, %r7044, %r7043;
	ld.shared.u32 	%r7046, [_ZZ24optimized_sogrand_kernelPKdPdS1_PiS2_S1_iiimdiiiE14warp_NG_totals+48];
	add.s32 	%r7047, %r7046, %r7045;
	ld.shared.u32 	%r7048, [_ZZ24optimized_sogrand_kernelPKdPdS1_PiS2_S1_iiimdiiiE14warp_NG_totals+52];
	add.s32 	%r7049, %r7048, %r7047;
	ld.shared.u32 	%r7050, [_ZZ24optimized_sogrand_kernelPKdPdS1_PiS2_S1_iiimdiiiE14warp_NG_totals+56];
	add.s32 	%r7051, %r7050, %r7049;
	ld.shared.u32 	%r7052, [_ZZ24optimized_sogrand_kernelPKdPdS1_PiS2_S1_iiimdiiiE14warp_NG_totals+60];
	add.s32 	%r7053, %r7052, %r7051;
	cvta.to.global.u64 	%rd5058, %rd5067;
	mov.u32 	%r7054, %ctaid.x;
	mul.wide.u32 	%rd5059, %r7054, 4;
	add.s64 	%rd5060, %rd5058, %rd5059;
	st.global.u32 	[%rd5060], %r7053;
	cvta.to.global.u64 	%rd5061, %rd5066;
	add.s64 	%rd5062, %rd5061, %rd5059;
	st.global.u32 	[%rd5062], %r7660;
	ld.shared.f64 	%fd7514, [_ZZ24optimized_sogrand_kernelPKdPdS1_PiS2_S1_iiimdiiiE11phase_count];
	cvta.to.global.u64 	%rd5063, %rd5068;
	mul.wide.u32 	%rd5064, %r7054, 8;
	add.s64 	%rd5065, %rd5063, %rd5064;
	st.global.f64 	[%rd5065], %fd7514;
$L__BB1_2933:
	ret;

}
.func  (.param .b64 func_retval0) __internal_accurate_pow(
	.param .b64 __internal_accurate_pow_param_0,
	.param .b64 __internal_accurate_pow_param_1
)
{
	.reg .pred 	%p<8>;
	.reg .b32 	%r<49>;
	.reg .b32 	%f<3>;
	.reg .b64 	%fd<109>;

	ld.param.f64 	%fd10, [__internal_accurate_pow_param_0];
	ld.param.f64 	%fd11, [__internal_accurate_pow_param_1];
	{
	.reg .b32 %temp; 
	mov.b64 	{%temp, %r46}, %fd10;
	}
	{
	.reg .b32 %temp; 
	mov.b64 	{%r45, %temp}, %fd10;
	}
	shr.u32 	%r47, %r46, 20;
	setp.gt.u32 	%p1, %r46, 1048575;
	@%p1 bra 	$L__BB2_2;
	mul.f64 	%fd12, %fd10, 0d4350000000000000;
	{
	.reg .b32 %temp; 
	mov.b64 	{%temp, %r46}, %fd12;
	}
	{
	.reg .b32 %temp; 
	mov.b64 	{%r45, %temp}, %fd12;
	}
	shr.u32 	%r16, %r46, 20;
	add.s32 	%r47, %r16, -54;
$L__BB2_2:
	add.s32 	%r48, %r47, -1023;
	and.b32  	%r17, %r46, -2146435073;
	or.b32  	%r18, %r17, 1072693248;
	mov.b64 	%fd107, {%r45, %r18};
	setp.lt.u32 	%p2, %r18, 1073127583;
	@%p2 bra 	$L__BB2_4;
	{
	.reg .b32 %temp; 
	mov.b64 	{%r19, %temp}, %fd107;
	}
	{
	.reg .b32 %temp; 
	mov.b64 	{%temp, %r20}, %fd107;
	}
	add.s32 	%r21, %r20, -1048576;
	mov.b64 	%fd107, {%r19, %r21};
	add.s32 	%r48, %r47, -1022;
$L__BB2_4:
	add.f64 	%fd13, %fd107, 0dBFF0000000000000;
	add.f64 	%fd14, %fd107, 0d3FF0000000000000;
	rcp.approx.ftz.f64 	%fd15, %fd14;
	neg.f64 	%fd16, %fd14;
	fma.rn.f64 	%fd17, %fd16, %fd15, 0d3FF0000000000000;
	fma.rn.f64 	%fd18, %fd17, %fd17, %fd17;
	fma.rn.f64 	%fd19, %fd18, %fd15, %fd15;
	mul.f64 	%fd20, %fd13, %fd19;
	fma.rn.f64 	%fd21, %fd13, %fd19, %fd20;
	mul.f64 	%fd22, %fd21, %fd21;
	fma.rn.f64 	%fd23, %fd22, 0d3EB0F5FF7D2CAFE2, 0d3ED0F5D241AD3B5A;
	fma.rn.f64 	%fd24, %fd23, %fd22, 0d3EF3B20A75488A3F;
	fma.rn.f64 	%fd25, %fd24, %fd22, 0d3F1745CDE4FAECD5;
	fma.rn.f64 	%fd26, %fd25, %fd22, 0d3F3C71C7258A578B;
	fma.rn.f64 	%fd27, %fd26, %fd22, 0d3F6249249242B910;
	fma.rn.f64 	%fd28, %fd27, %fd22, 0d3F89999999999DFB;
	sub.f64 	%fd29, %fd13, %fd21;
	add.f64 	%fd30, %fd29, %fd29;
	neg.f64 	%fd31, %fd21;
	fma.rn.f64 	%fd32, %fd31, %fd13, %fd30;
	mul.f64 	%fd33, %fd19, %fd32;
	fma.rn.f64 	%fd34, %fd22, %fd28, 0d3FB5555555555555;
	mov.f64 	%fd35, 0d3FB5555555555555;
	sub.f64 	%fd36, %fd35, %fd34;
	fma.rn.f64 	%fd37, %fd22, %fd28, %fd36;
	add.f64 	%fd38, %fd37, 0dBC46A4CB00B9E7B0;
	add.f64 	%fd39, %fd34, %fd38;
	sub.f64 	%fd40, %fd34, %fd39;
	add.f64 	%fd41, %fd38, %fd40;
	mul.rn.f64 	%fd42, %fd21, %fd21;
	neg.f64 	%fd43, %fd42;
	fma.rn.f64 	%fd44, %fd21, %fd21, %fd43;
	{
	.reg .b32 %temp; 
	mov.b64 	{%r22, %temp}, %fd33;
	}
	{
	.reg .b32 %temp; 
	mov.b64 	{%temp, %r23}, %fd33;
	}
	add.s32 	%r24, %r23, 1048576;
	mov.b64 	%fd45, {%r22, %r24};
	fma.rn.f64 	%fd46, %fd21, %fd45, %fd44;
	mul.rn.f64 	%fd47, %fd42, %fd21;
	neg.f64 	%fd48, %fd47;
	fma.rn.f64 	%fd49, %fd42, %fd21, %fd48;
	fma.rn.f64 	%fd50, %fd42, %fd33, %fd49;
	fma.rn.f64 	%fd51, %fd46, %fd21, %fd50;
	mul.rn.f64 	%fd52, %fd39, %fd47;
	neg.f64 	%fd53, %fd52;
	fma.rn.f64 	%fd54, %fd39, %fd47, %fd53;
	fma.rn.f64 	%fd55, %fd39, %fd51, %fd54;
	fma.rn.f64 	%fd56, %fd41, %fd47, %fd55;
	add.f64 	%fd57, %fd52, %fd56;
	sub.f64 	%fd58, %fd52, %fd57;
	add.f64 	%fd59, %fd56, %fd58;
	add.f64 	%fd60, %fd21, %fd57;
	sub.f64 	%fd61, %fd21, %fd60;
	add.f64 	%fd62, %fd57, %fd61;
	add.f64 	%fd63, %fd59, %fd62;
	add.f64 	%fd64, %fd33, %fd63;
	add.f64 	%fd65, %fd60, %fd64;
	sub.f64 	%fd66, %fd60, %fd65;
	add.f64 	%fd67, %fd64, %fd66;
	xor.b32  	%r25, %r48, -2147483648;
	mov.b32 	%r26, 1127219200;
	mov.b64 	%fd68, {%r25, %r26};
	mov.b32 	%r27, -2147483648;
	mov.b64 	%fd69, {%r27, %r26};
	sub.f64 	%fd70, %fd68, %fd69;
	fma.rn.f64 	%fd71, %fd70, 0d3FE62E42FEFA39EF, %fd65;
	fma.rn.f64 	%fd72, %fd70, 0dBFE62E42FEFA39EF, %fd71;
	sub.f64 	%fd73, %fd72, %fd65;
	sub.f64 	%fd74, %fd67, %fd73;
	fma.rn.f64 	%fd75, %fd70, 0d3C7ABC9E3B39803F, %fd74;
	add.f64 	%fd76, %fd71, %fd75;
	sub.f64 	%fd77, %fd71, %fd76;
	add.f64 	%fd78, %fd75, %fd77;
	{
	.reg .b32 %temp; 
	mov.b64 	{%temp, %r28}, %fd11;
	}
	{
	.reg .b32 %temp; 
	mov.b64 	{%r29, %temp}, %fd11;
	}
	shl.b32 	%r30, %r28, 1;
	setp.gt.u32 	%p3, %r30, -33554433;
	and.b32  	%r31, %r28, -15728641;
	selp.b32 	%r32, %r31, %r28, %p3;
	mov.b64 	%fd79, {%r29, %r32};
	mul.rn.f64 	%fd80, %fd76, %fd79;
	neg.f64 	%fd81, %fd80;
	fma.rn.f64 	%fd82, %fd76, %fd79, %fd81;
	fma.rn.f64 	%fd83, %fd78, %fd79, %fd82;
	add.f64 	%fd4, %fd80, %fd83;
	sub.f64 	%fd84, %fd80, %fd4;
	add.f64 	%fd5, %fd83, %fd84;
	fma.rn.f64 	%fd85, %fd4, 0d3FF71547652B82FE, 0d4338000000000000;
	{
	.reg .b32 %temp; 
	mov.b64 	{%r13, %temp}, %fd85;
	}
	mov.f64 	%fd86, 0dC338000000000000;
	add.rn.f64 	%fd87, %fd85, %fd86;
	fma.rn.f64 	%fd88, %fd87, 0dBFE62E42FEFA39EF, %fd4;
	fma.rn.f64 	%fd89, %fd87, 0dBC7ABC9E3B39803F, %fd88;
	fma.rn.f64 	%fd90, %fd89, 0d3E5ADE1569CE2BDF, 0d3E928AF3FCA213EA;
	fma.rn.f64 	%fd91, %fd90, %fd89, 0d3EC71DEE62401315;
	fma.rn.f64 	%fd92, %fd91, %fd89, 0d3EFA01997C89EB71;
	fma.rn.f64 	%fd93, %fd92, %fd89, 0d3F2A01A014761F65;
	fma.rn.f64 	%fd94, %fd93, %fd89, 0d3F56C16C1852B7AF;
	fma.rn.f64 	%fd95, %fd94, %fd89, 0d3F81111111122322;
	fma.rn.f64 	%fd96, %fd95, %fd89, 0d3FA55555555502A1;
	fma.rn.f64 	%fd97, %fd96, %fd89, 0d3FC5555555555511;
	fma.rn.f64 	%fd98, %fd97, %fd89, 0d3FE000000000000B;
	fma.rn.f64 	%fd99, %fd98, %fd89, 0d3FF0000000000000;
	fma.rn.f64 	%fd100, %fd99, %fd89, 0d3FF0000000000000;
	{
	.reg .b32 %temp; 
	mov.b64 	{%r14, %temp}, %fd100;
	}
	{
	.reg .b32 %temp; 
	mov.b64 	{%temp, %r15}, %fd100;
	}
	shl.b32 	%r33, %r13, 20;
	add.s32 	%r34, %r33, %r15;
	mov.b64 	%fd108, {%r14, %r34};
	{
	.reg .b32 %temp; 
	mov.b64 	{%temp, %r35}, %fd4;
	}
	mov.b32 	%f2, %r35;
	abs.f32 	%f1, %f2;
	setp.lt.f32 	%p4, %f1, 0f4086232B;
	@%p4 bra 	$L__BB2_7;
	setp.lt.f64 	%p5, %fd4, 0d0000000000000000;
	add.f64 	%fd101, %fd4, 0d7FF0000000000000;
	selp.f64 	%fd108, 0d0000000000000000, %fd101, %p5;
	setp.geu.f32 	%p6, %f1, 0f40874800;
	@%p6 bra 	$L__BB2_7;
	shr.u32 	%r36, %r13, 31;
	add.s32 	%r37, %r13, %r36;
	shr.s32 	%r38, %r37, 1;
	shl.b32 	%r39, %r38, 20;
	add.s32 	%r40, %r15, %r39;
	mov.b64 	%fd102, {%r14, %r40};
	sub.s32 	%r41, %r13, %r38;
	shl.b32 	%r42, %r41, 20;
	add.s32 	%r43, %r42, 1072693248;
	mov.b32 	%r44, 0;
	mov.b64 	%fd103, {%r44, %r43};
	mul.f64 	%fd108, %fd103, %fd102;
$L__BB2_7:
	abs.f64 	%fd104, %fd108;
	setp.eq.f64 	%p7, %fd104, 0d7FF0000000000000;
	fma.rn.f64 	%fd105, %fd108, %fd5, %fd108;
	selp.f64 	%fd106, %fd108, %fd105, %p7;
	st.param.f64 	[func_retval0], %fd106;
	ret;

}


// ===== COMPILED SASS (sm_100) =====

	.target	sm_100

	.elftype	@"ET_EXEC"


//--------------------- .note.nv.tkinfo           --------------------------
	.section	.note.nv.tkinfo,"",@"SHT_NOTE"
	.sectionflags	@"SHF_NOTE_NV_TKINFO"
	.tkinfo
        /*0018*/ 	.word	0x00000002
        /*0030*/ 	.string	""
        /*0030*/ 	.string	"ptxas"
        /*0030*/ 	.string	"Cuda compilation tools, release 13.0, V13.0.88"
        /*0030*/ 	.string	"Build cuda_13.0.r13.0/compiler.36424714_0"
        /*0030*/ 	.string	"-arch sm_100 -m 64 "



//--------------------- .note.nv.cuinfo           --------------------------
	.section	.note.nv.cuinfo,"",@"SHT_NOTE"
	.sectionflags	@"SHF_NOTE_NV_CUINFO"
        /*0018*/ 	.short	0x0002
        /*001a*/ 	.short	0x0064
        /*001c*/ 	.short	0x0082
	.zero		2


//--------------------- .nv.info                  --------------------------
	.section	.nv.info,"",@"SHT_CUDA_INFO"
	.align	4


	//----- nvinfo : EIATTR_REGCOUNT
	.align		4
        /*0000*/ 	.byte	0x04, 0x2f
        /*0002*/ 	.short	(.L_4 - .L_3)
	.align		4
.L_3:
        /*0004*/ 	.word	index@(_Z24optimized_sogrand_kernelPKdPdS1_PiS2_S1_iiimdiii)
        /*0008*/ 	.word	0x000000a1


	//----- nvinfo : EIATTR_FRAME_SIZE
	.align		4
.L_4:
        /*000c*/ 	.byte	0x04, 0x11
        /*000e*/ 	.short	(.L_6 - .L_5)
	.align		4
.L_5:
        /*0010*/ 	.word	index@($_Z24optimized_sogrand_kernelPKdPdS1_PiS2_S1_iiimdiii$__internal_accurate_pow)
        /*0014*/ 	.word	0x00000ea0


	//----- nvinfo : EIATTR_FRAME_SIZE
	.align		4
.L_6:
        /*0018*/ 	.byte	0x04, 0x11
        /*001a*/ 	.short	(.L_8 - .L_7)
	.align		4
.L_7:
        /*001c*/ 	.word	index@($__internal_2_$__cuda_sm20_dsqrt_rn_f64_mediumpath_v1)
        /*0020*/ 	.word	0x00000ea0


	//----- nvinfo : EIATTR_FRAME_SIZE
	.align		4
.L_8:
        /*0024*/ 	.byte	0x04, 0x11
        /*0026*/ 	.short	(.L_10 - .L_9)
	.align		4
.L_9:
        /*0028*/ 	.word	index@($__internal_1_$__cuda_sm20_div_rn_f64_full)
        /*002c*/ 	.word	0x00000ea0


	//----- nvinfo : EIATTR_FRAME_SIZE
	.align		4
.L_10:
        /*0030*/ 	.byte	0x04, 0x11
        /*0032*/ 	.short	(.L_12 - .L_11)
	.align		4
.L_11:
        /*0034*/ 	.word	index@($__internal_0_$__cuda_sm20_dblrcp_rn_slowpath_v3)
        /*0038*/ 	.word	0x00000ea0


	//----- nvinfo : EIATTR_FRAME_SIZE
	.align		4
.L_12:
        /*003c*/ 	.byte	0x04, 0x11
        /*003e*/ 	.short	(.L_14 - .L_13)
	.align		4
.L_13:
        /*0040*/ 	.word	index@($_Z24optimized_sogrand_kernelPKdPdS1_PiS2_S1_iiimdiii$_Z16QuickSort_devicePdPmm)
        /*0044*/ 	.word	0x00000ea0


	//----- nvinfo : EIATTR_FRAME_SIZE
	.align		4
.L_14:
        /*0048*/ 	.byte	0x04, 0x11
        /*004a*/ 	.short	(.L_16 - .L_15)
	.align		4
.L_15:
        /*004c*/ 	.word	index@(_Z24optimized_sogrand_kernelPKdPdS1_PiS2_S1_iiimdiii)
        /*0050*/ 	.word	0x00000ea0


	//----- nvinfo : EIATTR_MIN_STACK_SIZE
	.align		4
.L_16:
        /*0054*/ 	.byte	0x04, 0x12
        /*0056*/ 	.short	(.L_18 - .L_17)
	.align		4
.L_17:
        /*0058*/ 	.word	index@(_Z24optimized_sogrand_kernelPKdPdS1_PiS2_S1_iiimdiii)
        /*005c*/ 	.word	0x00000ea0
.L_18:


//--------------------- .nv.compat                --------------------------
	.section	.nv.compat,"",@"SHT_CUDA_COMPAT_INFO"
	.align	4
        /*0000*/ 	.byte	0x02, 0x09, 0x00, 0x00, 0x02, 0x02, 0x01, 0x00, 0x02, 0x05, 0x05, 0x00, 0x03, 0x07, 0x01, 0x01
        /*0010*/ 	.byte	0x02, 0x03, 0x00, 0x00, 0x02, 0x06, 0x01, 0x00, 0x04, 0x0b, 0x08, 0x00, 0x01, 0x00, 0x00, 0x00
        /*0020*/ 	.byte	0x00, 0x00, 0x00, 0x00


//--------------------- .nv.info._Z24optimized_sogrand_kernelPKdPdS1_PiS2_S1_iiimdiii --------------------------
	.section	.nv.info._Z24optimized_sogrand_kernelPKdPdS1_PiS2_S1_iiimdiii,"",@"SHT_CUDA_INFO"
	.sectionflags	@""
	.align	4


	//----- nvinfo : EIATTR_CUDA_API_VERSION
	.align		4
        /*0000*/ 	.byte	0x04, 0x37
        /*0002*/ 	.short	(.L_20 - .L_19)
.L_19:
        /*0004*/ 	.word	0x00000082


	//----- nvinfo : EIATTR_KPARAM_INFO
	.align		4
.L_20:
        /*0008*/ 	.byte	0x04, 0x17
        /*000a*/ 	.short	(.L_22 - .L_21)
.L_21:
        /*000c*/ 	.word	0x00000000
        /*0010*/ 	.short	0x000d
        /*0012*/ 	.short	0x0058
        /*0014*/ 	.byte	0x00, 0xf0, 0x11, 0x00


	//----- nvinfo : EIATTR_KPARAM_INFO
	.align		4
.L_22:
        /*0018*/ 	.byte	0x04, 0x17
        /*001a*/ 	.short	(.L_24 - .L_23)
.L_23:
        /*001c*/ 	.word	0x00000000
        /*0020*/ 	.short	0x000c
        /*0022*/ 	.short	0x0054
        /*0024*/ 	.byte	0x00, 0xf0, 0x11, 0x00


	//----- nvinfo : EIATTR_KPARAM_INFO
	.align		4
.L_24:
        /*0028*/ 	.byte	0x04, 0x17
        /*002a*/ 	.short	(.L_26 - .L_25)
.L_25:
        /*002c*/ 	.word	0x00000000
        /*0030*/ 	.short	0x000b
        /*0032*/ 	.short	0x0050
        /*0034*/ 	.byte	0x00, 0xf0, 0x11, 0x00


	//----- nvinfo : EIATTR_KPARAM_INFO
	.align		4
.L_26:
        /*0038*/ 	.byte	0x04, 0x17
        /*003a*/ 	.short	(.L_28 - .L_27)
.L_27:
        /*003c*/ 	.word	0x00000000
        /*0040*/ 	.short	0x000a
        /*0042*/ 	.short	0x0048
        /*0044*/ 	.byte	0x00, 0xf0, 0x21, 0x00


	//----- nvinfo : EIATTR_KPARAM_INFO
	.align		4
.L_28:
        /*0048*/ 	.byte	0x04, 0x17
        /*004a*/ 	.short	(.L_30 - .L_29)
.L_29:
        /*004c*/ 	.word	0x00000000
        /*0050*/ 	.short	0x0009
        /*0052*/ 	.short	0x0040
        /*0054*/ 	.byte	0x00, 0xf0, 0x21, 0x00


	//----- nvinfo : EIATTR_KPARAM_INFO
	.align		4
.L_30:
        /*0058*/ 	.byte	0x04, 0x17
        /*005a*/ 	.short	(.L_32 - .L_31)
.L_31:
        /*005c*/ 	.word	0x00000000
        /*0060*/ 	.short	0x0008
        /*0062*/ 	.short	0x0038
        /*0064*/ 	.byte	0x00, 0xf0, 0x11, 0x00


	//----- nvinfo : EIATTR_KPARAM_INFO
	.align		4
.L_32:
        /*0068*/ 	.byte	0x04, 0x17
        /*006a*/ 	.short	(.L_34 - .L_33)
.L_33:
        /*006c*/ 	.word	0x00000000
        /*0070*/ 	.short	0x0007
        /*0072*/ 	.short	0x0034
        /*0074*/ 	.byte	0x00, 0xf0, 0x11, 0x00


	//----- nvinfo : EIATTR_KPARAM_INFO
	.align		4
.L_34:
        /*0078*/ 	.byte	0x04, 0x17
        /*007a*/ 	.short	(.L_36 - .L_35)
.L_35:
        /*007c*/ 	.word	0x00000000
        /*0080*/ 	.short	0x0006
        /*0082*/ 	.short	0x0030
        /*0084*/ 	.byte	0x00, 0xf0, 0x11, 0x00


	//----- nvinfo : EIATTR_KPARAM_INFO
	.align		4
.L_36:
        /*0088*/ 	.byte	0x04, 0x17
        /*008a*/ 	.short	(.L_38 - .L_37)
.L_37:
        /*008c*/ 	.word	0x00000000
        /*0090*/ 	.short	0x0005
        /*0092*/ 	.short	0x0028
        /*0094*/ 	.byte	0x00, 0xf5, 0x21, 0x00


	//----- nvinfo : EIATTR_KPARAM_INFO
	.align		4
.L_38:
        /*0098*/ 	.byte	0x04, 0x17
        /*009a*/ 	.short	(.L_40 - .L_39)
.L_39:
        /*009c*/ 	.word	0x00000000
        /*00a0*/ 	.short	0x0004
        /*00a2*/ 	.short	0x0020
        /*00a4*/ 	.byte	0x00, 0xf5, 0x21, 0x00


	//----- nvinfo : EIATTR_KPARAM_INFO
	.align		4
.L_40:
        /*00a8*/ 	.byte	0x04, 0x17
        /*00aa*/ 	.short	(.L_42 - .L_41)
.L_41:
        /*00ac*/ 	.word	0x00000000
        /*00b0*/ 	.short	0x0003
        /*00b2*/ 	.short	0x0018
        /*00b4*/ 	.byte	0x00, 0xf5, 0x21, 0x00


	//----- nvinfo : EIATTR_KPARAM_INFO
	.align		4
.L_42:
        /*00b8*/ 	.byte	0x04, 0x17
        /*00ba*/ 	.short	(.L_44 - .L_43)
.L_43:
        /*00bc*/ 	.word	0x00000000
        /*00c0*/ 	.short	0x0002
        /*00c2*/ 	.short	0x0010
        /*00c4*/ 	.byte	0x00, 0xf5, 0x21, 0x00


	//----- nvinfo : EIATTR_KPARAM_INFO
	.align		4
.L_44:
        /*00c8*/ 	.byte	0x04, 0x17
        /*00ca*/ 	.short	(.L_46 - .L_45)
.L_45:
        /*00cc*/ 	.word	0x00000000
        /*00d0*/ 	.short	0x0001
        /*00d2*/ 	.short	0x0008
        /*00d4*/ 	.byte	0x00, 0xf5, 0x21, 0x00


	//----- nvinfo : EIATTR_KPARAM_INFO
	.align		4
.L_46:
        /*00d8*/ 	.byte	0x04, 0x17
        /*00da*/ 	.short	(.L_48 - .L_47)
.L_47:
        /*00dc*/ 	.word	0x00000000
        /*00e0*/ 	.short	0x0000
        /*00e2*/ 	.short	0x0000
        /*00e4*/ 	.byte	0x00, 0xf5, 0x21, 0x00


	//----- nvinfo : EIATTR_SPARSE_MMA_MASK
	.align		4
.L_48:
        /*00e8*/ 	.byte	0x03, 0x50
        /*00ea*/ 	.short	0x0000


	//----- nvinfo : EIATTR_MAXREG_COUNT
	.align		4
        /*00ec*/ 	.byte	0x03, 0x1b
        /*00ee*/ 	.short	0x00ff


	//----- nvinfo : EIATTR_NUM_BARRIERS
	.align		4
        /*00f0*/ 	.byte	0x02, 0x4c
        /*00f2*/ 	.byte	0x01
	.zero		1


	//----- nvinfo : EIATTR_MERCURY_ISA_VERSION
	.align		4
        /*00f4*/ 	.byte	0x03, 0x5f
        /*00f6*/ 	.short	0x0101


	//----- nvinfo : EIATTR_COOP_GROUP_MASK_REGIDS
	.align		4
        /*00f8*/ 	.byte	0x04, 0x29
        /*00fa*/ 	.short	(.L_50 - .L_49)


	//   ....[0]....
.L_49:
        /*00fc*/ 	.word	0xffffffff


	//   ....[1]....
        /*0100*/ 	.word	0xffffffff


	//   ....[2]....
        /*0104*/ 	.word	0xffffffff


	//   ....[3]....
        /*0108*/ 	.word	0xffffffff


	//   ....[4]....
        /*010c*/ 	.word	0xffffffff


	//   ....[5]....
        /*0110*/ 	.word	0x05000003


	//   ....[6]....
        /*0114*/ 	.word	0xffffffff


	//   ....[7]....
        /*0118*/ 	.word	0xffffffff


	//   ....[8]....
        /*011c*/ 	.word	0xffffffff


	//   ....[9]....
        /*0120*/ 	.word	0xffffffff


	//   ....[10]....
        /*0124*/ 	.word	0xffffffff


	//   ....[11]....
        /*0128*/ 	.word	0xffffffff


	//   ....[12]....
        /*012c*/ 	.word	0xffffffff


	//   ....[13]....
        /*0130*/ 	.word	0xffffffff


	//   ....[14]....
        /*0134*/ 	.word	0xffffffff


	//   ....[15]....
        /*0138*/ 	.word	0xffffffff


	//   ....[16]....
        /*013c*/ 	.word	0x05000003


	//   ....[17]....
        /*0140*/ 	.word	0xffffffff


	//   ....[18]....
        /*0144*/ 	.word	0xffffffff


	//   ....[19]....
        /*0148*/ 	.word	0xffffffff


	//   ....[20]....
        /*014c*/ 	.word	0xffffffff


	//   ....[21]....
        /*0150*/ 	.word	0xffffffff


	//   ....[22]....
        /*0154*/ 	.word	0xffffffff


	//   ....[23]....
        /*0158*/ 	.word	0xffffffff


	//   ....[24]....
        /*015c*/ 	.word	0xffffffff


	//   ....[25]....
        /*0160*/ 	.word	0xffffffff


	//   ....[26]....
        /*0164*/ 	.word	0xffffffff


	//   ....[27]....
        /*0168*/ 	.word	0x05000003


	//   ....[28]....
        /*016c*/ 	.word	0xffffffff


	//   ....[29]....
        /*0170*/ 	.word	0xffffffff


	//   ....[30]....
        /*0174*/ 	.word	0xffffffff


	//   ....[31]....
        /*0178*/ 	.word	0xffffffff


	//   ....[32]....
        /*017c*/ 	.word	0xffffffff


	//   ....[33]....
        /*0180*/ 	.word	0x0500000f


	//   ....[34]....
        /*0184*/ 	.word	0x0500000f


	//   ....[35]....
        /*0188*/ 	.word	0x0500000f


	//   ....[36]....
        /*018c*/ 	.word	0x0500000f


	//   ....[37]....
        /*0190*/ 	.word	0x0500000f


	//   ....[38]....
        /*0194*/ 	.word	0x0500000f


	//   ....[39]....
        /*0198*/ 	.word	0x0500000f


	//   ....[40]....
        /*019c*/ 	.word	0x0500000f


	//   ....[41]....
        /*01a0*/ 	.word	0x0500000f


	//   ....[42]....
        /*01a4*/ 	.word	0x0500000f


	//   ....[43]....
        /*01a8*/ 	.word	0x0500000f


	//   ....[44]....
        /*01ac*/ 	.word	0x0500000f


	//   ....[45]....
        /*01b0*/ 	.word	0x0500000f


	//   ....[46]....
        /*01b4*/ 	.word	0x0500000f


	//   ....[47]....
        /*01b8*/ 	.word	0x0500000f


	//----- nvinfo : EIATTR_COOP_GROUP_INSTR_OFFSETS
	.align		4
.L_50:
        /*01bc*/ 	.byte	0x04, 0x28
        /*01be*/ 	.short	(.L_52 - .L_51)


	//   ....[0]....
.L_51:
        /*01c0*/ 	.word	0x0002a370


	//   ....[1]....
        /*01c4*/ 	.word	0x0002a3b0


	//   ....[2]....
        /*01c8*/ 	.word	0x0002a3d0


	//   ....[3]....
        /*01cc*/ 	.word	0x0002a3f0


	//   ....[4]....
        /*01d0*/ 	.word	0x0002a420


	//   ....[5]....
        /*01d4*/ 	.word	0x0002f390


	//   ....[6]....
        /*01d8*/ 	.word	0x0002f4d0


	//   ....[7]....
        /*01dc*/ 	.word	0x0002f4f0


	//   ....[8]....
        /*01e0*/ 	.word	0x0002f510


	//   ....[9]....
        /*01e4*/ 	.word	0x0002f530


	//   ....[10]....
        /*01e8*/ 	.word	0x0002f550


	//   ....[11]....
        /*01ec*/ 	.word	0x00057110


	//   ....[12]....
        /*01f0*/ 	.word	0x00057150


	//   ....[13]....
        /*01f4*/ 	.word	0x00057170


	//   ....[14]....
        /*01f8*/ 	.word	0x00057190


	//   ....[15]....
        /*01fc*/ 	.word	0x000571c0


	//   ....[16]....
        /*0200*/ 	.word	0x0005c170


	//   ....[17]....
        /*0204*/ 	.word	0x0005c2b0


	//   ....[18]....
        /*0208*/ 	.word	0x0005c2d0


	//   ....[19]....
        /*020c*/ 	.word	0x0005c2f0


	//   ....[20]....
        /*0210*/ 	.word	0x0005c310


	//   ....[21]....
        /*0214*/ 	.word	0x0005c330


	//   ....[22]....
        /*0218*/ 	.word	0x000849a0


	//   ....[23]....
        /*021c*/ 	.word	0x000849e0


	//   ....[24]....
        /*0220*/ 	.word	0x00084a00


	//   ....[25]....
        /*0224*/ 	.word	0x00084a20


	//   ....[26]....
        /*0228*/ 	.word	0x00084a50


	//   ....[27]....
        /*022c*/ 	.word	0x00089a10


	//   ....[28]....
        /*0230*/ 	.word	0x00089b50


	//   ....[29]....
        /*0234*/ 	.word	0x00089b70


	//   ....[30]....
        /*0238*/ 	.word	0x00089b90


	//   ....[31]....
        /*023c*/ 	.word	0x00089bb0


	//   ....[32]....
        /*0240*/ 	.word	0x00089bd0


	//   ....[33]....
        /*0244*/ 	.word	0x0008a030


	//   ....[34]....
        /*0248*/ 	.word	0x0008a090


	//   ....[35]....
        /*024c*/ 	.word	0x0008a0f0


	//   ....[36]....
        /*0250*/ 	.word	0x0008a150


	//   ....[37]....
        /*0254*/ 	.word	0x0008a1b0


	//   ....[38]....
        /*0258*/ 	.word	0x0008a220


	//   ....[39]....
        /*025c*/ 	.word	0x0008a280


	//   ....[40]....
        /*0260*/ 	.word	0x0008a2e0


	//   ....[41]....
        /*0264*/ 	.word	0x0008a340


	//   ....[42]....
        /*0268*/ 	.word	0x0008a3a0


	//   ....[43]....
        /*026c*/ 	.word	0x0008a410


	//   ....[44]....
        /*0270*/ 	.word	0x0008a470


	//   ....[45]....
        /*0274*/ 	.word	0x0008a4d0


	//   ....[46]....
        /*0278*/ 	.word	0x0008a530


	//   ....[47]....
        /*027c*/ 	.word	0x0008a590


	//----- nvinfo : EIATTR_VRC_CTA_INIT_COUNT
	.align		4
.L_52:
        /*0280*/ 	.byte	0x02, 0x4a
	.zero		1
	.zero		1


	//----- nvinfo : EIATTR_EXIT_INSTR_OFFSETS
	.align		4
        /*0284*/ 	.byte	0x04, 0x1c
        /*0286*/ 	.short	(.L_54 - .L_53)


	//   ....[0]....
.L_53:
        /*0288*/ 	.word	0x00000080


	//   ....[1]....
        /*028c*/ 	.word	0x00089e40


	//   ....[2]....
        /*0290*/ 	.word	0x00089fe0


	//----- nvinfo : EIATTR_CRS_STACK_SIZE
	.align		4
.L_54:
        /*0294*/ 	.byte	0x04, 0x1e
        /*0296*/ 	.short	(.L_56 - .L_55)
.L_55:
        /*0298*/ 	.word	0x00000000


	//----- nvinfo : EIATTR_CBANK_PARAM_SIZE
	.align		4
.L_56:
        /*029c*/ 	.byte	0x03, 0x19
        /*029e*/ 	.short	0x005c


	//----- nvinfo : EIATTR_PARAM_CBANK
	.align		4
        /*02a0*/ 	.byte	0x04, 0x0a
        /*02a2*/ 	.short	(.L_58 - .L_57)
	.align		4
.L_57:
        /*02a4*/ 	.word	index@(.nv.constant0._Z24optimized_sogrand_kernelPKdPdS1_PiS2_S1_iiimdiii)
        /*02a8*/ 	.short	0x0380
        /*02aa*/ 	.short	0x005c


	//----- nvinfo : EIATTR_SW_WAR
	.align		4
.L_58:
        /*02ac*/ 	.byte	0x04, 0x36
        /*02ae*/ 	.short	(.L_60 - .L_59)
.L_59:
        /*02b0*/ 	.word	0x00000008
.L_60:


//--------------------- .nv.callgraph             --------------------------
	.section	.nv.callgraph,"",@"SHT_CUDA_CALLGRAPH"
	.align	4
	.sectionentsize	8
	.align		4
        /*0000*/ 	.word	0x00000000
	.align		4
        /*0004*/ 	.word	0xffffffff
	.align		4
        /*0008*/ 	.word	0x00000000
	.align		4
        /*000c*/ 	.word	0xfffffffe
	.align		4
        /*0010*/ 	.word	0x00000000
	.align		4
        /*0014*/ 	.word	0xfffffffd
	.align		4
        /*0018*/ 	.word	0x00000000
	.align		4
        /*001c*/ 	.word	0xfffffffc


//--------------------- .nv.constant3             --------------------------
	.section	.nv.constant3,"a",@progbits
	.align	8
.nv.constant3:
	.type		d_H_const,@object
	.size		d_H_const,(d_G_const - d_H_const)
d_H_const:
	.zero		128
	.type		d_G_const,@object
	.size		d_G_const,(d_alpha_const - d_G_const)
d_G_const:
	.zero		512
	.type		d_alpha_const,@object
	.size		d_alpha_const,(.L_2 - d_alpha_const)
d_alpha_const:
	.zero		800
.L_2:


//--------------------- .text._Z24optimized_sogrand_kernelPKdPdS1_PiS2_S1_iiimdiii --------------------------
	.section	.text._Z24optimized_sogrand_kernelPKdPdS1_PiS2_S1_iiimdiii,"ax",@progbits
	.align	128
        .global         _Z24optimized_sogrand_kernelPKdPdS1_PiS2_S1_iiimdiii
        .type           _Z24optimized_sogrand_kernelPKdPdS1_PiS2_S1_iiimdiii,@function
        .size           _Z24optimized_sogrand_kernelPKdPdS1_PiS2_S1_iiimdiii,(.L_x_1790 - _Z24optimized_sogrand_kernelPKdPdS1_PiS2_S1_iiimdiii)
        .other          _Z24optimized_sogrand_kernelPKdPdS1_PiS2_S1_iiimdiii,@"STO_CUDA_ENTRY STV_DEFAULT"
_Z24optimized_sogrand_kernelPKdPdS1_PiS2_S1_iiimdiii:
.text._Z24optimized_sogrand_kernelPKdPdS1_PiS2_S1_iiimdiii:
[----:B------:R-:W0:Y:S08]  /*0000*/  LDC R1, c[0x0][0x37c] ;  /* 0x0000df00ff017b82 */ /* 0x000e300000000800 */
[----:B------:R-:W1:Y:S01]  /*0010*/  S2UR UR38, SR_CTAID.X ;  /* 0x00000000002679c3 */ /* 0x000e620000002500 */
[----:B------:R-:W2:Y:S01]  /*0020*/  LDCU UR4, c[0x0][0x2f8] ;  /* 0x00005f00ff0477ac */ /* 0x000ea20008000800 */
[----:B0-----:R-:W-:-:S05]  /*0030*/  VIADD R1, R1, 0xfffff160 ;  /* 0xfffff16001017836 */ /* 0x001fca0000000000 */
[C---:B------:R-:W-:Y:S01]  /*0040*/  R2UR UR8, R1.reuse ;  /* 0x00000000010872ca */ /* 0x040fe200000e0000 */
[----:B------:R-:W1:Y:S01]  /*0050*/  LDC R0, c[0x0][0x3d8] ;  /* 0x0000f600ff007b82 */ /* 0x000e620000000800 */
[----:B--2---:R-:W-:Y:S02]  /*0060*/  IADD3 R143, P1, PT, R1, UR4, RZ ;  /* 0x00000004018f7c10 */ /* 0x004fe4000ff3e0ff */
[----:B-1----:R-:W-:-:S13]  /*0070*/  ISETP.LE.AND P0, PT, R0, UR38, PT ;  /* 0x0000002600007c0c */ /* 0x002fda000bf03270 */
[----:B------:R-:W-:Y:S05]  /*0080*/  @P0 EXIT ;  /* 0x000000000000094d */ /* 0x000fea0003800000 */
[----:B------:R-:W0:Y:S01]  /*0090*/  S2R R148, SR_TID.X ;  /* 0x0000000000947919 */ /* 0x000e220000002100 */
[----:B------:R-:W1:Y:S01]  /*00a0*/  LDCU UR4, c[0x0][0x3b0] ;  /* 0x00007600ff0477ac */ /* 0x000e620008000800 */
[----:B------:R-:W-:Y:S04]  /*00b0*/  BSSY.RECONVERGENT B0, `(.L_x_0) ;  /* 0x0000021000007945 */ /* 0x000fe80003800200 */
[----:B------:R-:W-:Y:S01]  /*00c0*/  BSSY.RELIABLE B6, `(.L_x_1) ;  /* 0x0000019000067945 */ /* 0x000fe20003800100 */
[----:B------:R-:W2:Y:S01]  /*00d0*/  S2R R53, SR_CTAID.X ;  /* 0x0000000000357919 */ /* 0x000ea20000002500 */
[----:B------:R-:W3:Y:S01]  /*00e0*/  LDCU UR5, c[0x0][0x2fc] ;  /* 0x00005f80ff0577ac */ /* 0x000ee20008000800 */
[----:B------:R-:W4:Y:S01]  /*00f0*/  LDCU.64 UR40, c[0x0][0x358] ;  /* 0x00006b00ff2877ac */ /* 0x000f220008000a00 */
[----:B-1----:R-:W-:-:S04]  /*0100*/  UIMAD UR6, UR4, UR4, URZ ;  /* 0x00000004040672a4 */ /* 0x002fc8000f8e02ff */
[----:B------:R-:W-:Y:S01]  /*0110*/  UIMAD UR7, UR6, UR4, URZ ;  /* 0x00000004060772a4 */ /* 0x000fe2000f8e02ff */
[----:B---3--:R-:W-:Y:S02]  /*0120*/  IMAD.X R142, RZ, RZ, UR5, P1 ;  /* 0x00000005ff8e7e24 */ /* 0x008fe400088e06ff */
[----:B------:R-:W-:Y:S01]  /*0130*/  IMAD.U32 R101, RZ, RZ, UR6 ;  /* 0x00000006ff657e24 */ /* 0x000fe2000f8e00ff */
[----:B------:R-:W-:Y:S02]  /*0140*/  USHF.R.S32.HI UR6, URZ, 0x1f, UR7 ;  /* 0x0000001fff067899 */ /* 0x000fe40008011407 */
[----:B------:R-:W-:Y:S02]  /*0150*/  UIMAD.WIDE.U32 UR38, UR7, UR38, URZ ;  /* 0x00000026072672a5 */ /* 0x000fe4000f8e00ff */
[----:B------:R-:W-:Y:S01]  /*0160*/  IMAD.U32 R100, RZ, RZ, UR7 ;  /* 0x00000007ff647e24 */ /* 0x000fe2000f8e00ff */
[----:B0-----:R-:W-:Y:S01]  /*0170*/  ISETP.NE.AND P0, PT, R148, RZ, PT ;  /* 0x000000ff9400720c */ /* 0x001fe20003f05270 */
[----:B--2---:R-:W-:-:S04]  /*0180*/  IMAD R53, R53, UR6, RZ ;  /* 0x0000000635357c24 */ /* 0x004fc8000f8e02ff */
[----:B------:R-:W-:-:S08]  /*0190*/  VIADD R53, R53, UR39 ;  /* 0x0000002735357c36 */ /* 0x000fd00008000000 */
[----:B------:R-:W0:Y:S01]  /*01a0*/  @!P0 S2R R3, SR_CgaCtaId ;  /* 0x0000000000038919 */ /* 0x000e220000008800 */
[----:B------:R-:W-:Y:S01]  /*01b0*/  @!P0 MOV R0, 0x400 ;  /* 0x0000040000008802 */ /* 0x000fe20000000f00 */
[----:B------:R-:W-:-:S03]  /*01c0*/  @!P0 IMAD.MOV.U32 R2, RZ, RZ, 0x1 ;  /* 0x00000001ff028424 */ /* 0x000fc600078e00ff */
[----:B0-----:R-:W-:Y:S01]  /*01d0*/  @!P0 LEA R0, R3, R0, 0x18 ;  /* 0x0000000003008211 */ /* 0x001fe200078ec0ff */
[----:B------:R-:W-:-:S04]  /*01e0*/  IMAD.MOV.U32 R3, RZ, RZ, RZ ;  /* 0x000000ffff037224 */ /* 0x000fc800078e00ff */
[----:B------:R0:W-:Y:S04]  /*01f0*/  @!P0 STS.64 [R0+0x48], RZ ;  /* 0x000048ff00008388 */ /* 0x0001e80000000a00 */
[----:B------:R0:W-:Y:S01]  /*0200*/  @!P0 STS.64 [R0], R2 ;  /* 0x0000000200008388 */ /* 0x0001e20000000a00 */
[----:B----4-:R-:W-:Y:S05]  /*0210*/  @!P0 BRA `(.L_x_2) ;  /* 0x00000000000c8947 */ /* 0x010fea0003800000 */
[----:B------:R-:W-:-:S13]  /*0220*/  ISETP.GT.U32.AND P0, PT, R148, 0xf, PT ;  /* 0x0000000f9400780c */ /* 0x000fda0003f04070 */
[----:B------:R-:W-:Y:S05]  /*0230*/  @P0 BREAK.RELIABLE B6 ;  /* 0x0000000000060942 */ /* 0x000fea0003800100 */
[----:B------:R-:W-:Y:S05]  /*0240*/  @P0 BRA `(.L_x_3) ;  /* 0x00000000001c0947 */ /* 0x000fea0003800000 */
.L_x_2:
[----:B------:R-:W-:Y:S05]  /*0250*/  BSYNC.RELIABLE B6 ;  /* 0x0000000000067941 */ /* 0x000fea0003800100 */
.L_x_1:
[----:B------:R-:W1:Y:S01]  /*0260*/  S2UR UR6, SR_CgaCtaId ;  /* 0x00000000000679c3 */ /* 0x000e620000008800 */
[----:B------:R-:W-:Y:S02]  /*0270*/  UMOV UR5, 0x400 ;  /* 0x0000040000057882 */ /* 0x000fe40000000000 */
[----:B------:R-:W-:-:S04]  /*0280*/  UIADD3 UR5, UPT, UPT, UR5, 0x8, URZ ;  /* 0x0000000805057890 */ /* 0x000fc8000fffe0ff */
[----:B-1----:R-:W-:-:S06]  /*0290*/  ULEA UR5, UR6, UR5, 0x18 ;  /* 0x0000000506057291 */ /* 0x002fcc000f8ec0ff */
[----:B0-----:R-:W-:-:S05]  /*02a0*/  LEA R0, R148, UR5, 0x2 ;  /* 0x0000000594007c11 */ /* 0x001fca000f8e10ff */
[----:B------:R1:W-:Y:S02]  /*02b0*/  STS [R0], RZ ;  /* 0x000000ff00007388 */ /* 0x0003e40000000800 */
.L_x_3:
[----:B------:R-:W-:Y:S05]  /*02c0*/  BSYNC.RECONVERGENT B0 ;  /* 0x0000000000007941 */ /* 0x000fea0003800200 */
.L_x_0:
[----:B------:R-:W-:Y:S05]  /*02d0*/  WARPSYNC.ALL ;  /* 0x0000000000007948 */ /* 0x000fea0003800000 */
[----:B------:R-:W-:Y:S01]  /*02e0*/  UISETP.GE.AND UP0, UPT, UR4, 0x1, UPT ;  /* 0x000000010400788c */ /* 0x000fe2000bf06270 */
[----:B------:R-:W-:Y:S01]  /*02f0*/  BAR.SYNC.DEFER_BLOCKING 0x0 ;  /* 0x0000000000007b1d */ /* 0x000fe20000010000 */
[----:B------:R-:W-:Y:S01]  /*0300*/  UIMAD UR5, UR4, UR4, URZ ;  /* 0x00000004040572a4 */ /* 0x000fe2000f8e02ff */
[C---:B------:R-:W-:Y:S01]  /*0310*/  VIADD R87, R1.reuse, 0x5a0 ;  /* 0x000005a001577836 */ /* 0x040fe20000000000 */
[----:B------:R-:W-:Y:S01]  /*0320*/  UIADD3 UR62, UPT, UPT, UR8, 0xca0, URZ ;  /* 0x00000ca0083e7890 */ /* 0x000fe2000fffe0ff */
[----:B------:R-:W-:Y:S01]  /*0330*/  VIADD R92, R1, 0x920 ;  /* 0x00000920015c7836 */ /* 0x000fe20000000000 */
[----:B------:R-:W-:Y:S01]  /*0340*/  PLOP3.LUT P0, PT, PT, PT, UP0, 0x80, 0x8 ;  /* 0x000000000008781c */ /* 0x000fe20003f0f008 */
[----:B------:R-:W-:Y:S03]  /*0350*/  BSSY.RECONVERGENT B0, `(.L_x_4) ;  /* 0x000010c000007945 */ /* 0x000fe60003800200 */
[----:B------:R-:W-:-:S13]  /*0360*/  ISETP.GE.U32.OR P0, PT, R148, UR5, !P0 ;  /* 0x0000000594007c0c */ /* 0x000fda000c706470 */
[----:B------:R-:W-:Y:S05]  /*0370*/  @P0 BRA `(.L_x_5) ;  /* 0x0000001000240947 */ /* 0x000fea0003800000 */
[----:B01----:R-:W0:Y:S01]  /*0380*/  I2F.U32.RP R0, UR4 ;  /* 0x0000000400007d06 */ /* 0x003e220008209000 */
[----:B------:R-:W-:Y:S01]  /*0390*/  ISETP.NE.U32.AND P2, PT, RZ, UR4, PT ;  /* 0x00000004ff007c0c */ /* 0x000fe2000bf45070 */
[----:B------:R-:W-:Y:S01]  /*03a0*/  UIADD3 UR5, UPT, UPT, UR4, -0x1, URZ ;  /* 0xffffffff04057890 */ /* 0x000fe2000fffe0ff */
[----:B------:R-:W-:Y:S01]  /*03b0*/  IMAD.MOV.U32 R33, RZ, RZ, RZ ;  /* 0x000000ffff217224 */ /* 0x000fe200078e00ff */
[----:B------:R-:W-:Y:S02]  /*03c0*/  ULOP3.LUT UR6, UR4, 0x7, URZ, 0xc0, !UPT ;  /* 0x0000000704067892 */ /* 0x000fe4000f8ec0ff */
[----:B------:R-:W-:Y:S02]  /*03d0*/  UISETP.GE.U32.AND UP0, UPT, UR5, 0x7, UPT ;  /* 0x000000070500788c */ /* 0x000fe4000bf06070 */
[----:B------:R-:W-:Y:S01]  /*03e0*/  UISETP.NE.AND UP1, UPT, UR6, URZ, UPT ;  /* 0x000000ff0600728c */ /* 0x000fe2000bf25270 */
[----:B0-----:R-:W0:Y:S02]  /*03f0*/  MUFU.RCP R0, R0 ;  /* 0x0000000000007308 */ /* 0x001e240000001000 */
[----:B0-----:R-:W-:-:S06]  /*0400*/  VIADD R2, R0, 0xffffffe ;  /* 0x0ffffffe00027836 */ /* 0x001fcc0000000000 */
[----:B------:R0:W1:Y:S02]  /*0410*/  F2I.FTZ.U32.TRUNC.NTZ R3, R2 ;  /* 0x0000000200037305 */ /* 0x000064000021f000 */
[----:B0-----:R-:W-:Y:S02]  /*0420*/  IMAD.MOV.U32 R2, RZ, RZ, RZ ;  /* 0x000000ffff027224 */ /* 0x001fe400078e00ff */
[----:B-1----:R-:W-:-:S04]  /*0430*/  IMAD.MOV R5, RZ, RZ, -R3 ;  /* 0x000000ffff057224 */ /* 0x002fc800078e0a03 */
[----:B------:R-:W-:-:S04]  /*0440*/  IMAD R5, R5, UR4, RZ ;  /* 0x0000000405057c24 */ /* 0x000fc8000f8e02ff */
[----:B------:R-:W-:-:S06]  /*0450*/  IMAD.HI.U32 R3, R3, R5, R2 ;  /* 0x0000000503037227 */ /* 0x000fcc00078e0002 */
[----:B------:R-:W-:-:S04]  /*0460*/  IMAD.HI.U32 R3, R3, R148, RZ ;  /* 0x0000009403037227 */ /* 0x000fc800078e00ff */
[----:B------:R-:W-:-:S04]  /*0470*/  IMAD.MOV R5, RZ, RZ, -R3 ;  /* 0x000000ffff057224 */ /* 0x000fc800078e0a03 */
[----:B------:R-:W-:-:S05]  /*0480*/  IMAD R4, R5, UR4, R148 ;  /* 0x0000000405047c24 */ /* 0x000fca000f8e0294 */
[----:B------:R-:W-:-:S13]  /*0490*/  ISETP.GE.U32.AND P0, PT, R4, UR4, PT ;  /* 0x0000000404007c0c */ /* 0x000fda000bf06070 */
[----:B------:R-:W-:Y:S02]  /*04a0*/  @P0 VIADD R4, R4, -UR4 ;  /* 0x8000000404040c36 */ /* 0x000fe40008000000 */
[----:B------:R-:W-:-:S03]  /*04b0*/  @P0 VIADD R3, R3, 0x1 ;  /* 0x0000000103030836 */ /* 0x000fc60000000000 */
[----:B------:R-:W-:-:S13]  /*04c0*/  ISETP.GE.U32.AND P1, PT, R4, UR4, PT ;  /* 0x0000000404007c0c */ /* 0x000fda000bf26070 */
[----:B------:R-:W-:Y:S01]  /*04d0*/  @P1 VIADD R3, R3, 0x1 ;  /* 0x0000000103031836 */ /* 0x000fe20000000000 */
[----:B------:R-:W-:-:S05]  /*04e0*/  @!P2 LOP3.LUT R3, RZ, UR4, RZ, 0x33, !PT ;  /* 0x00000004ff03ac12 */ /* 0x000fca000f8e33ff */
[----:B------:R-:W-:-:S04]  /*04f0*/  IMAD.MOV R5, RZ, RZ, -R3 ;  /* 0x000000ffff057224 */ /* 0x000fc800078e0a03 */
[----:B------:R-:W-:-:S04]  /*0500*/  IMAD R0, R5, UR4, R148 ;  /* 0x0000000405007c24 */ /* 0x000fc8000f8e0294 */
[----:B------:R-:W-:Y:S01]  /*0510*/  IMAD R0, R3, 0x10, R0 ;  /* 0x0000001003007824 */ /* 0x000fe200078e0200 */
[----:B------:R-:W-:Y:S06]  /*0520*/  BRA.U !UP0, `(.L_x_6) ;  /* 0x0000000508e47547 */ /* 0x000fec000b800000 */
[----:B------:R-:W-:Y:S01]  /*0530*/  ULOP3.LUT UR5, UR4, 0x7ffffff8, URZ, 0xc0, !UPT ;  /* 0x7ffffff804057892 */ /* 0x000fe2000f8ec0ff */
[----:B------:R-:W-:Y:S01]  /*0540*/  IMAD.MOV.U32 R32, RZ, RZ, RZ ;  /* 0x000000ffff207224 */ /* 0x000fe200078e00ff */
[----:B------:R-:W0:Y:S04]  /*0550*/  LDCU.64 UR10, c[0x0][0x390] ;  /* 0x00007200ff0a77ac */ /* 0x000e280008000a00 */
[----:B------:R-:W-:Y:S01]  /*0560*/  IMAD.U32 R33, RZ, RZ, UR5 ;  /* 0x00000005ff217e24 */ /* 0x000fe2000f8e00ff */
[----:B------:R-:W1:Y:S01]  /*0570*/  LDCU.128 UR12, c[0x0][0x380] ;  /* 0x00007000ff0c77ac */ /* 0x000e620008000c00 */
[----:B------:R-:W-:-:S05]  /*0580*/  NOP ;  /* 0x0000000000007918 */ /* 0x000fca0000000000 */
.L_x_7:
[----:B------:R-:W-:-:S04]  /*0590*/  IMAD R14, R32, 0x100, R0 ;  /* 0x00000100200e7824 */ /* 0x000fc800078e0200 */
[C---:B------:R-:W-:Y:S01]  /*05a0*/  VIADD R2, R14.reuse, 0x100 ;  /* 0x000001000e027836 */ /* 0x040fe20000000000 */
[C---:B------:R-:W-:Y:S01]  /*05b0*/  IADD3 R20, P0, PT, R14.reuse, UR38, RZ ;  /* 0x000000260e147c10 */ /* 0x040fe2000ff1e0ff */
[C---:B------:R-:W-:Y:S02]  /*05c0*/  VIADD R4, R14.reuse, 0x200 ;  /* 0x000002000e047836 */ /* 0x040fe40000000000 */
[C---:B------:R-:W-:Y:S01]  /*05d0*/  VIADD R6, R14.reuse, 0x300 ;  /* 0x000003000e067836 */ /* 0x040fe20000000000 */
[CC--:B------:R-:W-:Y:S01]  /*05e0*/  LEA.HI.X.SX32 R21, R14.reuse, R53.reuse, 0x1, P0 ;  /* 0x000000350e157211 */ /* 0x0c0fe200000f0eff */
[----:B------:R-:W-:Y:S01]  /*05f0*/  VIADD R8, R14, 0x400 ;  /* 0x000004000e087836 */ /* 0x000fe20000000000 */
[----:B------:R-:W-:Y:S01]  /*0600*/  IADD3 R24, P0, PT, R2, UR38, RZ ;  /* 0x0000002602187c10 */ /* 0x000fe2000ff1e0ff */
[----:B------:R-:W-:Y:S01]  /*0610*/  VIADD R10, R14, 0x500 ;  /* 0x000005000e0a7836 */ /* 0x000fe20000000000 */
[C---:B------:R-:W-:Y:S01]  /*0620*/  SHF.L.U64.HI R21, R20.reuse, 0x3, R21 ;  /* 0x0000000314157819 */ /* 0x040fe20000010215 */
[----:B------:R-:W-:Y:S01]  /*0630*/  IMAD.SHL.U32 R20, R20, 0x8, RZ ;  /* 0x0000000814147824 */ /* 0x000fe200078e00ff */
[----:B------:R-:W-:-:S02]  /*0640*/  LEA.HI.X.SX32 R25, R2, R53, 0x1, P0 ;  /* 0x0000003502197211 */ /* 0x000fc400000f0eff */
[----:B------:R-:W-:Y:S02]  /*0650*/  IADD3 R28, P1, PT, R4, UR38, RZ ;  /* 0x00000026041c7c10 */ /* 0x000fe4000ff3e0ff */
[C---:B------:R-:W-:Y:S01]  /*0660*/  SHF.L.U64.HI R25, R24.reuse, 0x3, R25 ;  /* 0x0000000318197819 */ /* 0x040fe20000010219 */
[----:B------:R-:W-:Y:S01]  /*0670*/  IMAD.SHL.U32 R24, R24, 0x8, RZ ;  /* 0x0000000818187824 */ /* 0x000fe200078e00ff */
[----:B-1----:R-:W-:Y:S02]  /*0680*/  IADD3 R2, P0, PT, R20, UR12, RZ ;  /* 0x0000000c14027c10 */ /* 0x002fe4000ff1e0ff */
[----:B------:R-:W-:Y:S02]  /*0690*/  LEA.HI.X.SX32 R29, R4, R53, 0x1, P1 ;  /* 0x00000035041d7211 */ /* 0x000fe400008f0eff */
[----:B------:R-:W-:Y:S02]  /*06a0*/  IADD3 R31, P1, PT, R6, UR38, RZ ;  /* 0x00000026061f7c10 */ /* 0x000fe4000ff3e0ff */
[----:B------:R-:W-:-:S02]  /*06b0*/  IADD3.X R3, PT, PT, R21, UR13, RZ, P0, !PT ;  /* 0x0000000d15037c10 */ /* 0x000fc400087fe4ff */
[C---:B------:R-:W-:Y:S01]  /*06c0*/  SHF.L.U64.HI R29, R28.reuse, 0x3, R29 ;  /* 0x000000031c1d7819 */ /* 0x040fe2000001021d */
[----:B------:R-:W-:Y:S01]  /*06d0*/  IMAD.SHL.U32 R28, R28, 0x8, RZ ;  /* 0x000000081c1c7824 */ /* 0x000fe200078e00ff */
[----:B------:R-:W-:Y:S02]  /*06e0*/  IADD3 R4, P0, PT, R24, UR12, RZ ;  /* 0x0000000c18047c10 */ /* 0x000fe4000ff1e0ff */
[----:B------:R-:W-:Y:S01]  /*06f0*/  LEA.HI.X.SX32 R42, R6, R53, 0x1, P1 ;  /* 0x00000035062a7211 */ /* 0x000fe200008f0eff */
[----:B------:R-:W-:Y:S01]  /*0700*/  VIADD R16, R14, 0x600 ;  /* 0x000006000e107836 */ /* 0x000fe20000000000 */
[----:B------:R-:W-:Y:S01]  /*0710*/  IADD3 R40, P1, PT, R8, UR38, RZ ;  /* 0x0000002608287c10 */ /* 0x000fe2000ff3e0ff */
[----:B------:R-:W2:Y:S01]  /*0720*/  LDG.E.64.CONSTANT R2, desc[UR40][R2.64] ;  /* 0x0000002802027981 */ /* 0x000ea2000c1e9b00 */
[----:B------:R-:W-:Y:S02]  /*0730*/  IADD3.X R5, PT, PT, R25, UR13, RZ, P0, !PT ;  /* 0x0000000d19057c10 */ /* 0x000fe400087fe4ff */
[C---:B------:R-:W-:Y:S01]  /*0740*/  SHF.L.U64.HI R42, R31.reuse, 0x3, R42 ;  /* 0x000000031f2a7819 */ /* 0x040fe2000001022a */
[----:B------:R-:W-:Y:S01]  /*0750*/  IMAD.SHL.U32 R31, R31, 0x8, RZ ;  /* 0x000000081f1f7824 */ /* 0x000fe200078e00ff */
[----:B------:R-:W-:-:S02]  /*0760*/  IADD3 R6, P0, PT, R28, UR12, RZ ;  /* 0x0000000c1c067c10 */ /* 0x000fc4000ff1e0ff */
[-C--:B------:R-:W-:Y:S02]  /*0770*/  LEA.HI.X.SX32 R41, R8, R53.reuse, 0x1, P1 ;  /* 0x0000003508297211 */ /* 0x080fe400008f0eff */
[----:B------:R-:W-:Y:S01]  /*0780*/  IADD3 R38, P2, PT, R10, UR38, RZ ;  /* 0x000000260a267c10 */ /* 0x000fe2000ff5e0ff */
[----:B------:R-:W-:Y:S01]  /*0790*/  VIADD R14, R14, 0x700 ;  /* 0x000007000e0e7836 */ /* 0x000fe20000000000 */
[----:B------:R-:W-:Y:S01]  /*07a0*/  IADD3.X R7, PT, PT, R29, UR13, RZ, P0, !PT ;  /* 0x0000000d1d077c10 */ /* 0x000fe200087fe4ff */
[----:B------:R-:W3:Y:S01]  /*07b0*/  LDG.E.64.CONSTANT R4, desc[UR40][R4.64] ;  /* 0x0000002804047981 */ /* 0x000ee2000c1e9b00 */
[C---:B------:R-:W-:Y:S01]  /*07c0*/  SHF.L.U64.HI R41, R40.reuse, 0x3, R41 ;  /* 0x0000000328297819 */ /* 0x040fe20000010229 */
[----:B------:R-:W-:Y:S01]  /*07d0*/  IMAD.SHL.U32 R40, R40, 0x8, RZ ;  /* 0x0000000828287824 */ /* 0x000fe200078e00ff */
[----:B------:R-:W-:Y:S02]  /*07e0*/  IADD3 R8, P0, PT, R31, UR12, RZ ;  /* 0x0000000c1f087c10 */ /* 0x000fe4000ff1e0ff */
[----:B------:R-:W-:Y:S01]  /*07f0*/  LEA.HI.X.SX32 R39, R10, R53, 0x1, P2 ;  /* 0x000000350a277211 */ /* 0x000fe200010f0eff */
[----:B------:R-:W4:Y:S01]  /*0800*/  LDG.E.64.CONSTANT R6, desc[UR40][R6.64] ;  /* 0x0000002806067981 */ /* 0x000f22000c1e9b00 */
[----:B------:R-:W-:-:S02]  /*0810*/  IADD3.X R9, PT, PT, R42, UR13, RZ, P0, !PT ;  /* 0x0000000d2a097c10 */ /* 0x000fc400087fe4ff */
[----:B------:R-:W-:Y:S02]  /*0820*/  IADD3 R36, P2, PT, R16, UR38, RZ ;  /* 0x0000002610247c10 */ /* 0x000fe4000ff5e0ff */
[----:B------:R-:W-:Y:S02]  /*0830*/  IADD3 R10, P0, PT, R40, UR12, RZ ;  /* 0x0000000c280a7c10 */ /* 0x000fe4000ff1e0ff */
[----:B------:R-:W-:Y:S01]  /*0840*/  LEA.HI.X.SX32 R37, R16, R53, 0x1, P2 ;  /* 0x0000003510257211 */ /* 0x000fe200010f0eff */
[----:B------:R-:W5:Y:S01]  /*0850*/  LDG.E.64.CONSTANT R8, desc[UR40][R8.64] ;  /* 0x0000002808087981 */ /* 0x000f62000c1e9b00 */
[C---:B------:R-:W-:Y:S01]  /*0860*/  SHF.L.U64.HI R39, R38.reuse, 0x3, R39 ;  /* 0x0000000326277819 */ /* 0x040fe20000010227 */
[----:B------:R-:W-:Y:S01]  /*0870*/  IMAD.SHL.U32 R38, R38, 0x8, RZ ;  /* 0x0000000826267824 */ /* 0x000fe200078e00ff */
[----:B------:R-:W-:Y:S02]  /*0880*/  IADD3.X R11, PT, PT, R41, UR13, RZ, P0, !PT ;  /* 0x0000000d290b7c10 */ /* 0x000fe400087fe4ff */
[----:B------:R-:W-:-:S02]  /*0890*/  IADD3 R35, P0, PT, R14, UR38, RZ ;  /* 0x000000260e237c10 */ /* 0x000fc4000ff1e0ff */
[C---:B------:R-:W-:Y:S01]  /*08a0*/  SHF.L.U64.HI R37, R36.reuse, 0x3, R37 ;  /* 0x0000000324257819 */ /* 0x040fe20000010225 */
[----:B------:R-:W-:Y:S01]  /*08b0*/  IMAD.SHL.U32 R36, R36, 0x8, RZ ;  /* 0x0000000824247824 */ /* 0x000fe200078e00ff */
[----:B------:R-:W-:Y:S01]  /*08c0*/  IADD3 R12, P1, PT, R38, UR12, RZ ;  /* 0x0000000c260c7c10 */ /* 0x000fe2000ff3e0ff */
[----:B------:R-:W-:Y:S01]  /*08d0*/  IMAD.SHL.U32 R34, R35, 0x8, RZ ;  /* 0x0000000823227824 */ /* 0x000fe200078e00ff */
[----:B------:R-:W-:Y:S01]  /*08e0*/  LEA.HI.X.SX32 R16, R14, R53, 0x1, P0 ;  /* 0x000000350e107211 */ /* 0x000fe200000f0eff */
[----:B------:R-:W5:Y:S01]  /*08f0*/  LDG.E.64.CONSTANT R10, desc[UR40][R10.64] ;  /* 0x000000280a0a7981 */ /* 0x000f62000c1e9b00 */
[----:B------:R-:W-:Y:S02]  /*0900*/  IADD3 R14, P0, PT, R36, UR12, RZ ;  /* 0x0000000c240e7c10 */ /* 0x000fe4000ff1e0ff */
[----:B------:R-:W-:Y:S02]  /*0910*/  IADD3.X R13, PT, PT, R39, UR13, RZ, P1, !PT ;  /* 0x0000000d270d7c10 */ /* 0x000fe40008ffe4ff */
[----:B------:R-:W-:-:S02]  /*0920*/  SHF.L.U64.HI R35, R35, 0x3, R16 ;  /* 0x0000000323237819 */ /* 0x000fc40000010210 */
[----:B------:R-:W-:Y:S02]  /*0930*/  IADD3 R16, P1, PT, R34, UR12, RZ ;  /* 0x0000000c22107c10 */ /* 0x000fe4000ff3e0ff */
[----:B------:R-:W-:Y:S01]  /*0940*/  IADD3.X R15, PT, PT, R37, UR13, RZ, P0, !PT ;  /* 0x0000000d250f7c10 */ /* 0x000fe200087fe4ff */
[----:B------:R-:W5:Y:S01]  /*0950*/  LDG.E.64.CONSTANT R12, desc[UR40][R12.64] ;  /* 0x000000280c0c7981 */ /* 0x000f62000c1e9b00 */
[----:B------:R-:W-:-:S04]  /*0960*/  IADD3.X R17, PT, PT, R35, UR13, RZ, P1, !PT ;  /* 0x0000000d23117c10 */ /* 0x000fc80008ffe4ff */
[----:B------:R-:W5:Y:S04]  /*0970*/  LDG.E.64.CONSTANT R14, desc[UR40][R14.64] ;  /* 0x000000280e0e7981 */ /* 0x000f68000c1e9b00 */
[----:B------:R-:W5:Y:S01]  /*0980*/  LDG.E.64.CONSTANT R16, desc[UR40][R16.64] ;  /* 0x0000002810107981 */ /* 0x000f62000c1e9b00 */
[C---:B------:R-:W-:Y:S02]  /*0990*/  IADD3 R18, P0, PT, R20.reuse, UR14, RZ ;  /* 0x0000000e14127c10 */ /* 0x040fe4000ff1e0ff */
[----:B0-----:R-:W-:Y:S02]  /*09a0*/  IADD3 R20, P1, PT, R20, UR10, RZ ;  /* 0x0000000a14147c10 */ /* 0x001fe4000ff3e0ff */
[----:B------:R-:W-:Y:S02]  /*09b0*/  IADD3.X R19, PT, PT, R21, UR15, RZ, P0, !PT ;  /* 0x0000000f15137c10 */ /* 0x000fe400087fe4ff */
[----:B------:R-:W-:-:S02]  /*09c0*/  IADD3 R22, P0, PT, R24, UR14, RZ ;  /* 0x0000000e18167c10 */ /* 0x000fc4000ff1e0ff */
[----:B------:R-:W-:Y:S02]  /*09d0*/  IADD3.X R21, PT, PT, R21, UR11, RZ, P1, !PT ;  /* 0x0000000b15157c10 */ /* 0x000fe40008ffe4ff */
[----:B------:R-:W-:Y:S02]  /*09e0*/  IADD3 R24, P1, PT, R24, UR10, RZ ;  /* 0x0000000a18187c10 */ /* 0x000fe4000ff3e0ff */
[C---:B------:R-:W-:Y:S02]  /*09f0*/  IADD3.X R23, PT, PT, R25.reuse, UR15, RZ, P0, !PT ;  /* 0x0000000f19177c10 */ /* 0x040fe400087fe4ff */
[C---:B------:R-:W-:Y:S02]  /*0a00*/  IADD3 R26, P0, PT, R28.reuse, UR14, RZ ;  /* 0x0000000e1c1a7c10 */ /* 0x040fe4000ff1e0ff */
[----:B------:R-:W-:Y:S02]  /*0a10*/  IADD3.X R25, PT, PT, R25, UR11, RZ, P1, !PT ;  /* 0x0000000b19197c10 */ /* 0x000fe40008ffe4ff */
[----:B------:R-:W-:-:S02]  /*0a20*/  IADD3 R28, P1, PT, R28, UR10, RZ ;  /* 0x0000000a1c1c7c10 */ /* 0x000fc4000ff3e0ff */
[----:B------:R-:W-:Y:S02]  /*0a30*/  IADD3.X R27, PT, PT, R29, UR15, RZ, P0, !PT ;  /* 0x0000000f1d1b7c10 */ /* 0x000fe400087fe4ff */
[----:B------:R-:W-:Y:S02]  /*0a40*/  IADD3 R30, P0, PT, R31, UR14, RZ ;  /* 0x0000000e1f1e7c10 */ /* 0x000fe4000ff1e0ff */
[----:B------:R-:W-:Y:S01]  /*0a50*/  IADD3.X R29, PT, PT, R29, UR11, RZ, P1, !PT ;  /* 0x0000000b1d1d7c10 */ /* 0x000fe20008ffe4ff */
[----:B------:R-:W-:Y:S01]  /*0a60*/  VIADD R32, R32, 0x8 ;  /* 0x0000000820207836 */ /* 0x000fe20000000000 */
[----:B--2---:R0:W-:Y:S04]  /*0a70*/  STG.E.64 desc[UR40][R18.64], R2 ;  /* 0x0000000212007986 */ /* 0x0041e8000c101b28 */
[----:B------:R1:W-:Y:S01]  /*0a80*/  STG.E.64 desc[UR40][R20.64], RZ ;  /* 0x000000ff14007986 */ /* 0x0003e2000c101b28 */
[----:B0-----:R-:W-:-:S02]  /*0a90*/  IADD3 R2, P1, PT, R31, UR10, RZ ;  /* 0x0000000a1f027c10 */ /* 0x001fc4000ff3e0ff */
[----:B------:R-:W-:Y:S02]  /*0aa0*/  IADD3.X R31, PT, PT, R42, UR15, RZ, P0, !PT ;  /* 0x0000000f2a1f7c10 */ /* 0x000fe400087fe4ff */
[----:B------:R-:W-:Y:S01]  /*0ab0*/  IADD3 R18, P0, PT, R40, UR14, RZ ;  /* 0x0000000e28127c10 */ /* 0x000fe2000ff1e0ff */
[----:B---3--:R0:W-:Y:S01]  /*0ac0*/  STG.E.64 desc[UR40][R22.64], R4 ;  /* 0x0000000416007986 */ /* 0x0081e2000c101b28 */
[----:B------:R-:W-:Y:S02]  /*0ad0*/  IADD3.X R3, PT, PT, R42, UR11, RZ, P1, !PT ;  /* 0x0000000b2a037c10 */ /* 0x000fe40008ffe4ff */
[----:B-1----:R-:W-:Y:S01]  /*0ae0*/  IADD3 R20, P1, PT, R38, UR14, RZ ;  /* 0x0000000e26147c10 */ /* 0x002fe2000ff3e0ff */
[----:B------:R-:W-:Y:S01]  /*0af0*/  STG.E.64 desc[UR40][R24.64], RZ ;  /* 0x000000ff18007986 */ /* 0x000fe2000c101b28 */
[----:B------:R-:W-:-:S03]  /*0b00*/  IADD3.X R19, PT, PT, R41, UR15, RZ, P0, !PT ;  /* 0x0000000f29137c10 */ /* 0x000fc600087fe4ff */
[----:B----4-:R1:W-:Y:S01]  /*0b10*/  STG.E.64 desc[UR40][R26.64], R6 ;  /* 0x000000061a007986 */ /* 0x0103e2000c101b28 */
[----:B------:R-:W-:-:S03]  /*0b20*/  IADD3.X R21, PT, PT, R39, UR15, RZ, P1, !PT ;  /* 0x0000000f27157c10 */ /* 0x000fc60008ffe4ff */
[----:B------:R-:W-:Y:S01]  /*0b30*/  STG.E.64 desc[UR40][R28.64], RZ ;  /* 0x000000ff1c007986 */ /* 0x000fe2000c101b28 */
[----:B0-----:R-:W-:-:S03]  /*0b40*/  IADD3 R4, P2, PT, R40, UR10, RZ ;  /* 0x0000000a28047c10 */ /* 0x001fc6000ff5e0ff */
[----:B-----5:R0:W-:Y:S01]  /*0b50*/  STG.E.64 desc[UR40][R30.64], R8 ;  /* 0x000000081e007986 */ /* 0x0201e2000c101b28 */
[----:B------:R-:W-:Y:S02]  /*0b60*/  IADD3 R22, P1, PT, R36, UR14, RZ ;  /* 0x0000000e24167c10 */ /* 0x000fe4000ff3e0ff */
[----:B-1----:R-:W-:Y:S02]  /*0b70*/  IADD3 R6, P0, PT, R38, UR10, RZ ;  /* 0x0000000a26067c10 */ /* 0x002fe4000ff1e0ff */
[----:B------:R-:W-:Y:S02]  /*0b80*/  IADD3.X R5, PT, PT, R41, UR11, RZ, P2, !PT ;  /* 0x0000000b29057c10 */ /* 0x000fe400097fe4ff */
[----:B------:R-:W-:Y:S02]  /*0b90*/  IADD3.X R7, PT, PT, R39, UR11, RZ, P0, !PT ;  /* 0x0000000b27077c10 */ /* 0x000fe400087fe4ff */
[----:B------:R-:W-:Y:S02]  /*0ba0*/  IADD3 R24, P2, PT, R34, UR14, RZ ;  /* 0x0000000e22187c10 */ /* 0x000fe4000ff5e0ff */
[----:B0-----:R-:W-:Y:S01]  /*0bb0*/  IADD3 R8, P0, PT, R36, UR10, RZ ;  /* 0x0000000a24087c10 */ /* 0x001fe2000ff1e0ff */
[----:B------:R2:W-:Y:S01]  /*0bc0*/  STG.E.64 desc[UR40][R2.64], RZ ;  /* 0x000000ff02007986 */ /* 0x0005e2000c101b28 */
[----:B------:R-:W-:-:S02]  /*0bd0*/  IADD3 R26, P3, PT, R34, UR10, RZ ;  /* 0x0000000a221a7c10 */ /* 0x000fc4000ff7e0ff */
[C---:B------:R-:W-:Y:S01]  /*0be0*/  IADD3.X R23, PT, PT, R37.reuse, UR15, RZ, P1, !PT ;  /* 0x0000000f25177c10 */ /* 0x040fe20008ffe4ff */
[----:B------:R2:W-:Y:S01]  /*0bf0*/  STG.E.64 desc[UR40][R18.64], R10 ;  /* 0x0000000a12007986 */ /* 0x0005e2000c101b28 */
[----:B------:R-:W-:Y:S02]  /*0c00*/  IADD3.X R9, PT, PT, R37, UR11, RZ, P0, !PT ;  /* 0x0000000b25097c10 */ /* 0x000fe400087fe4ff */
[C---:B------:R-:W-:Y:S01]  /*0c10*/  IADD3.X R25, PT, PT, R35.reuse, UR15, RZ, P2, !PT ;  /* 0x0000000f23197c10 */ /* 0x040fe200097fe4ff */
[----:B------:R2:W-:Y:S01]  /*0c20*/  STG.E.64 desc[UR40][R4.64], RZ ;  /* 0x000000ff04007986 */ /* 0x0005e2000c101b28 */
[----:B------:R-:W-:-:S03]  /*0c30*/  IADD3.X R27, PT, PT, R35, UR11, RZ, P3, !PT ;  /* 0x0000000b231b7c10 */ /* 0x000fc60009ffe4ff */
[----:B------:R2:W-:Y:S04]  /*0c40*/  STG.E.64 desc[UR40][R20.64], R12 ;  /* 0x0000000c14007986 */ /* 0x0005e8000c101b28 */
[----:B------:R2:W-:Y:S04]  /*0c50*/  STG.E.64 desc[UR40][R6.64], RZ ;  /* 0x000000ff06007986 */ /* 0x0005e8000c101b28 */
[----:B------:R2:W-:Y:S04]  /*0c60*/  STG.E.64 desc[UR40][R22.64], R14 ;  /* 0x0000000e16007986 */ /* 0x0005e8000c101b28 */
[----:B------:R2:W-:Y:S04]  /*0c70*/  STG.E.64 desc[UR40][R8.64], RZ ;  /* 0x000000ff08007986 */ /* 0x0005e8000c101b28 */
[----:B------:R2:W-:Y:S04]  /*0c80*/  STG.E.64 desc[UR40][R24.64], R16 ;  /* 0x0000001018007986 */ /* 0x0005e8000c101b28 */
[----:B------:R2:W-:Y:S01]  /*0c90*/  STG.E.64 desc[UR40][R26.64], RZ ;  /* 0x000000ff1a007986 */ /* 0x0005e2000c101b28 */
[----:B------:R-:W-:-:S13]  /*0ca0*/  ISETP.NE.AND P0, PT, R32, R33, PT ;  /* 0x000000212000720c */ /* 0x000fda0003f05270 */
[----:B--2---:R-:W-:Y:S05]  /*0cb0*/  @P0 BRA `(.L_x_7) ;  /* 0xfffffff800340947 */ /* 0x004fea000383ffff */
.L_x_6:
[----:B------:R-:W-:Y:S05]  /*0cc0*/  BRA.U !UP1, `(.L_x_5) ;  /* 0x0000000509d07547 */ /* 0x000fea000b800000 */
[----:B------:R-:W-:Y:S02]  /*0cd0*/  UISETP.GE.U32.AND UP0, UPT, UR6, 0x4, UPT ;  /* 0x000000040600788c */ /* 0x000fe4000bf06070 */
[----:B------:R-:W-:-:S04]  /*0ce0*/  ULOP3.LUT UR5, UR4, 0x3, URZ, 0xc0, !UPT ;  /* 0x0000000304057892 */ /* 0x000fc8000f8ec0ff */
[----:B------:R-:W-:-:S03]  /*0cf0*/  UISETP.NE.AND UP1, UPT, UR5, URZ, UPT ;  /* 0x000000ff0500728c */ /* 0x000fc6000bf25270 */
[----:B------:R-:W-:Y:S08]  /*0d00*/  BRA.U !UP0, `(.L_x_8) ;  /* 0x0000000108ec7547 */ /* 0x000ff0000b800000 */
[----:B------:R-:W-:Y:S01]  /*0d10*/  IMAD R2, R33, 0x100, R0 ;  /* 0x0000010021027824 */ /* 0x000fe200078e0200 */
[----:B------:R-:W0:Y:S03]  /*0d20*/  LDCU.128 UR12, c[0x0][0x380] ;  /* 0x00007000ff0c77ac */ /* 0x000e260008000c00 */
[C---:B------:R-:W-:Y:S01]  /*0d30*/  VIADD R4, R2.reuse, 0x100 ;  /* 0x0000010002047836 */ /* 0x040fe20000000000 */
[C---:B------:R-:W-:Y:S01]  /*0d40*/  IADD3 R12, P0, PT, R2.reuse, UR38, RZ ;  /* 0x00000026020c7c10 */ /* 0x040fe2000ff1e0ff */
[C---:B------:R-:W-:Y:S01]  /*0d50*/  VIADD R6, R2.reuse, 0x200 ;  /* 0x0000020002067836 */ /* 0x040fe20000000000 */
[----:B------:R-:W1:Y:S01]  /*0d60*/  LDCU.64 UR6, c[0x0][0x390] ;  /* 0x00007200ff0677ac */ /* 0x000e620008000a00 */
[C---:B------:R-:W-:Y:S01]  /*0d70*/  VIADD R8, R2.reuse, 0x300 ;  /* 0x0000030002087836 */ /* 0x040fe20000000000 */
[----:B------:R-:W-:Y:S02]  /*0d80*/  LEA.HI.X.SX32 R13, R2, R53, 0x1, P0 ;  /* 0x00000035020d7211 */ /* 0x000fe400000f0eff */
[----:B------:R-:W-:-:S02]  /*0d90*/  IADD3 R16, P0, PT, R4, UR38, RZ ;  /* 0x0000002604107c10 */ /* 0x000fc4000ff1e0ff */
[C---:B------:R-:W-:Y:S01]  /*0da0*/  SHF.L.U64.HI R13, R12.reuse, 0x3, R13 ;  /* 0x000000030c0d7819 */ /* 0x040fe2000001020d */
[----:B------:R-:W-:Y:S01]  /*0db0*/  IMAD.SHL.U32 R12, R12, 0x8, RZ ;  /* 0x000000080c0c7824 */ /* 0x000fe200078e00ff */
[----:B------:R-:W-:Y:S02]  /*0dc0*/  LEA.HI.X.SX32 R17, R4, R53, 0x1, P0 ;  /* 0x0000003504117211 */ /* 0x000fe400000f0eff */
[----:B------:R-:W-:Y:S02]  /*0dd0*/  IADD3 R21, P1, PT, R6, UR38, RZ ;  /* 0x0000002606157c10 */ /* 0x000fe4000ff3e0ff */
[C---:B------:R-:W-:Y:S01]  /*0de0*/  SHF.L.U64.HI R17, R16.reuse, 0x3, R17 ;  /* 0x0000000310117819 */ /* 0x040fe20000010211 */
[----:B------:R-:W-:Y:S01]  /*0df0*/  IMAD.SHL.U32 R16, R16, 0x8, RZ ;  /* 0x0000000810107824 */ /* 0x000fe200078e00ff */
[----:B0-----:R-:W-:Y:S01]  /*0e00*/  IADD3 R2, P0, PT, R12, UR12, RZ ;  /* 0x0000000c0c027c10 */ /* 0x001fe2000ff1e0ff */
[----:B------:R-:W-:Y:S01]  /*0e10*/  IMAD.SHL.U32 R20, R21, 0x8, RZ ;  /* 0x0000000815147824 */ /* 0x000fe200078e00ff */
[----:B------:R-:W-:-:S02]  /*0e20*/  IADD3 R25, P2, PT, R8, UR38, RZ ;  /* 0x0000002608197c10 */ /* 0x000fc4000ff5e0ff */
[----:B------:R-:W-:Y:S02]  /*0e30*/  IADD3.X R3, PT, PT, R13, UR13, RZ, P0, !PT ;  /* 0x0000000d0d037c10 */ /* 0x000fe400087fe4ff */
[-C--:B------:R-:W-:Y:S01]  /*0e40*/  LEA.HI.X.SX32 R6, R6, R53.reuse, 0x1, P1 ;  /* 0x0000003506067211 */ /* 0x080fe200008f0eff */
[----:B------:R-:W-:Y:S01]  /*0e50*/  IMAD.SHL.U32 R24, R25, 0x8, RZ ;  /* 0x0000000819187824 */ /* 0x000fe200078e00ff */
[----:B------:R-:W-:Y:S02]  /*0e60*/  IADD3 R4, P0, PT, R16, UR12, RZ ;  /* 0x0000000c10047c10 */ /* 0x000fe4000ff1e0ff */
[----:B------:R-:W-:Y:S01]  /*0e70*/  LEA.HI.X.SX32 R8, R8, R53, 0x1, P2 ;  /* 0x0000003508087211 */ /* 0x000fe200010f0eff */
[----:B------:R-:W2:Y:S01]  /*0e80*/  LDG.E.64.CONSTANT R2, desc[UR40][R2.64] ;  /* 0x0000002802027981 */ /* 0x000ea2000c1e9b00 */
[----:B------:R-:W-:Y:S02]  /*0e90*/  IADD3.X R5, PT, PT, R17, UR13, RZ, P0, !PT ;  /* 0x0000000d11057c10 */ /* 0x000fe400087fe4ff */
[----:B------:R-:W-:-:S02]  /*0ea0*/  SHF.L.U64.HI R21, R21, 0x3, R6 ;  /* 0x0000000315157819 */ /* 0x000fc40000010206 */
[----:B------:R-:W-:Y:S02]  /*0eb0*/  IADD3 R6, P0, PT, R20, UR12, RZ ;  /* 0x0000000c14067c10 */ /* 0x000fe4000ff1e0ff */
[----:B------:R-:W-:Y:S01]  /*0ec0*/  SHF.L.U64.HI R25, R25, 0x3, R8 ;  /* 0x0000000319197819 */ /* 0x000fe20000010208 */
[----:B------:R-:W3:Y:S01]  /*0ed0*/  LDG.E.64.CONSTANT R4, desc[UR40][R4.64] ;  /* 0x0000002804047981 */ /* 0x000ee2000c1e9b00 */
[----:B------:R-:W-:Y:S02]  /*0ee0*/  IADD3 R8, P1, PT, R24, UR12, RZ ;  /* 0x0000000c18087c10 */ /* 0x000fe4000ff3e0ff */
[----:B------:R-:W-:Y:S02]  /*0ef0*/  IADD3.X R7, PT, PT, R21, UR13, RZ, P0, !PT ;  /* 0x0000000d15077c10 */ /* 0x000fe400087fe4ff */
[----:B------:R-:W-:-:S04]  /*0f00*/  IADD3.X R9, PT, PT, R25, UR13, RZ, P1, !PT ;  /* 0x0000000d19097c10 */ /* 0x000fc80008ffe4ff */
[----:B------:R-:W4:Y:S04]  /*0f10*/  LDG.E.64.CONSTANT R6, desc[UR40][R6.64] ;  /* 0x0000002806067981 */ /* 0x000f28000c1e9b00 */
[----:B------:R-:W5:Y:S01]  /*0f20*/  LDG.E.64.CONSTANT R8, desc[UR40][R8.64] ;  /* 0x0000002808087981 */ /* 0x000f62000c1e9b00 */
[C---:B------:R-:W-:Y:S02]  /*0f30*/  IADD3 R10, P0, PT, R12.reuse, UR14, RZ ;  /* 0x0000000e0c0a7c10 */ /* 0x040fe4000ff1e0ff */
[----:B-1----:R-:W-:Y:S02]  /*0f40*/  IADD3 R12, P1, PT, R12, UR6, RZ ;  /* 0x000000060c0c7c10 */ /* 0x002fe4000ff3e0ff */
[----:B------:R-:W-:Y:S02]  /*0f50*/  IADD3 R14, P2, PT, R16, UR14, RZ ;  /* 0x0000000e100e7c10 */ /* 0x000fe4000ff5e0ff */
[----:B------:R-:W-:-:S02]  /*0f60*/  IADD3.X R11, PT, PT, R13, UR15, RZ, P0, !PT ;  /* 0x0000000f0d0b7c10 */ /* 0x000fc400087fe4ff */
[----:B------:R-:W-:Y:S02]  /*0f70*/  IADD3 R16, P0, PT, R16, UR6, RZ ;  /* 0x0000000610107c10 */ /* 0x000fe4000ff1e0ff */
[C---:B------:R-:W-:Y:S02]  /*0f80*/  IADD3 R18, P3, PT, R20.reuse, UR14, RZ ;  /* 0x0000000e14127c10 */ /* 0x040fe4000ff7e0ff */
[----:B------:R-:W-:Y:S02]  /*0f90*/  IADD3.X R13, PT, PT, R13, UR7, RZ, P1, !PT ;  /* 0x000000070d0d7c10 */ /* 0x000fe40008ffe4ff */
[----:B------:R-:W-:Y:S02]  /*0fa0*/  IADD3.X R15, PT, PT, R17, UR15, RZ, P2, !PT ;  /* 0x0000000f110f7c10 */ /* 0x000fe400097fe4ff */
[----:B------:R-:W-:Y:S02]  /*0fb0*/  IADD3 R20, P1, PT, R20, UR6, RZ ;  /* 0x0000000614147c10 */ /* 0x000fe4000ff3e0ff */
[----:B------:R-:W-:-:S02]  /*0fc0*/  IADD3 R22, P4, PT, R24, UR14, RZ ;  /* 0x0000000e18167c10 */ /* 0x000fc4000ff9e0ff */
[----:B------:R-:W-:Y:S02]  /*0fd0*/  IADD3.X R17, PT, PT, R17, UR7, RZ, P0, !PT ;  /* 0x0000000711117c10 */ /* 0x000fe400087fe4ff */
[----:B------:R-:W-:Y:S02]  /*0fe0*/  IADD3 R24, P0, PT, R24, UR6, RZ ;  /* 0x0000000618187c10 */ /* 0x000fe4000ff1e0ff */
[C---:B------:R-:W-:Y:S02]  /*0ff0*/  IADD3.X R19, PT, PT, R21.reuse, UR15, RZ, P3, !PT ;  /* 0x0000000f15137c10 */ /* 0x040fe40009ffe4ff */
[----:B------:R-:W-:Y:S02]  /*1000*/  IADD3.X R21, PT, PT, R21, UR7, RZ, P1, !PT ;  /* 0x0000000715157c10 */ /* 0x000fe40008ffe4ff */
[C---:B------:R-:W-:Y:S02]  /*1010*/  IADD3.X R23, PT, PT, R25.reuse, UR15, RZ, P4, !PT ;  /* 0x0000000f19177c10 */ /* 0x040fe4000a7fe4ff */
[----:B------:R-:W-:Y:S01]  /*1020*/  IADD3.X R25, PT, PT, R25, UR7, RZ, P0, !PT ;  /* 0x0000000719197c10 */ /* 0x000fe200087fe4ff */
[----:B------:R-:W-:Y:S01]  /*1030*/  VIADD R33, R33, 0x4 ;  /* 0x0000000421217836 */ /* 0x000fe20000000000 */
[----:B--2---:R0:W-:Y:S04]  /*1040*/  STG.E.64 desc[UR40][R10.64], R2 ;  /* 0x000000020a007986 */ /* 0x0041e8000c101b28 */
[----:B------:R0:W-:Y:S04]  /*1050*/  STG.E.64 desc[UR40][R12.64], RZ ;  /* 0x000000ff0c007986 */ /* 0x0001e8000c101b28 */
[----:B---3--:R0:W-:Y:S04]  /*1060*/  STG.E.64 desc[UR40][R14.64], R4 ;  /* 0x000000040e007986 */ /* 0x0081e8000c101b28 */
[----:B------:R0:W-:Y:S04]  /*1070*/  STG.E.64 desc[UR40][R16.64], RZ ;  /* 0x000000ff10007986 */ /* 0x0001e8000c101b28 */
[----:B----4-:R0:W-:Y:S04]  /*1080*/  STG.E.64 desc[UR40][R18.64], R6 ;  /* 0x0000000612007986 */ /* 0x0101e8000c101b28 */
[----:B------:R0:W-:Y:S04]  /*1090*/  STG.E.64 desc[UR40][R20.64], RZ ;  /* 0x000000ff14007986 */ /* 0x0001e8000c101b28 */
[----:B-----5:R0:W-:Y:S04]  /*10a0*/  STG.E.64 desc[UR40][R22.64], R8 ;  /* 0x0000000816007986 */ /* 0x0201e8000c101b28 */
[----:B------:R0:W-:Y:S02]  /*10b0*/  STG.E.64 desc[UR40][R24.64], RZ ;  /* 0x000000ff18007986 */ /* 0x0001e4000c101b28 */
.L_x_8:
[----:B------:R-:W-:Y:S05]  /*10c0*/  BRA.U !UP1, `(.L_x_5) ;  /* 0x0000000109d07547 */ /* 0x000fea000b800000 */
[----:B------:R-:W-:Y:S02]  /*10d0*/  UISETP.NE.AND UP0, UPT, UR5, 0x1, UPT ;  /* 0x000000010500788c */ /* 0x000fe4000bf05270 */
[----:B------:R-:W-:-:S04]  /*10e0*/  ULOP3.LUT UR6, UR4, 0x1, URZ, 0xc0, !UPT ;  /* 0x0000000104067892 */ /* 0x000fc8000f8ec0ff */
[----:B------:R-:W-:-:S03]  /*10f0*/  UISETP.NE.U32.AND UP1, UPT, UR6, 0x1, UPT ;  /* 0x000000010600788c */ /* 0x000fc6000bf25070 */
[----:B------:R-:W-:Y:S08]  /*1100*/  BRA.U !UP0, `(.L_x_9) ;  /* 0x00000001087c7547 */ /* 0x000ff0000b800000 */
[----:B------:R-:W1:Y:S01]  /*1110*/  LDCU.128 UR12, c[0x0][0x380] ;  /* 0x00007000ff0c77ac */ /* 0x000e620008000c00 */
[----:B0-----:R-:W-:Y:S01]  /*1120*/  IMAD R2, R33, 0x100, R0 ;  /* 0x0000010021027824 */ /* 0x001fe200078e0200 */
[----:B------:R-:W0:Y:S03]  /*1130*/  LDCU.64 UR6, c[0x0][0x390] ;  /* 0x00007200ff0677ac */ /* 0x000e260008000a00 */
[C---:B------:R-:W-:Y:S01]  /*1140*/  VIADD R4, R2.reuse, 0x100 ;  /* 0x0000010002047836 */ /* 0x040fe20000000000 */
[----:B------:R-:W-:-:S04]  /*1150*/  IADD3 R3, P0, PT, R2, UR38, RZ ;  /* 0x0000002602037c10 */ /* 0x000fc8000ff1e0ff */
[-C--:B------:R-:W-:Y:S01]  /*1160*/  LEA.HI.X.SX32 R2, R2, R53.reuse, 0x1, P0 ;  /* 0x0000003502027211 */ /* 0x080fe200000f0eff */
[C---:B------:R-:W-:Y:S01]  /*1170*/  IMAD.SHL.U32 R6, R3.reuse, 0x8, RZ ;  /* 0x0000000803067824 */ /* 0x040fe200078e00ff */
[C---:B------:R-:W-:Y:S02]  /*1180*/  IADD3 R5, P0, PT, R4.reuse, UR38, RZ ;  /* 0x0000002604057c10 */ /* 0x040fe4000ff1e0ff */
[----:B------:R-:W-:Y:S02]  /*1190*/  SHF.L.U64.HI R7, R3, 0x3, R2 ;  /* 0x0000000303077819 */ /* 0x000fe40000010202 */
[----:B------:R-:W-:Y:S01]  /*11a0*/  LEA.HI.X.SX32 R4, R4, R53, 0x1, P0 ;  /* 0x0000003504047211 */ /* 0x000fe200000f0eff */
[C---:B------:R-:W-:Y:S01]  /*11b0*/  IMAD.SHL.U32 R12, R5.reuse, 0x8, RZ ;  /* 0x00000008050c7824 */ /* 0x040fe200078e00ff */
[----:B-1----:R-:W-:Y:S02]  /*11c0*/  IADD3 R2, P0, PT, R6, UR12, RZ ;  /* 0x0000000c06027c10 */ /* 0x002fe4000ff1e0ff */
[----:B------:R-:W-:-:S02]  /*11d0*/  SHF.L.U64.HI R13, R5, 0x3, R4 ;  /* 0x00000003050d7819 */ /* 0x000fc40000010204 */
[----:B------:R-:W-:Y:S02]  /*11e0*/  IADD3 R8, P1, PT, R12, UR12, RZ ;  /* 0x0000000c0c087c10 */ /* 0x000fe4000ff3e0ff */
[----:B------:R-:W-:Y:S02]  /*11f0*/  IADD3.X R3, PT, PT, R7, UR13, RZ, P0, !PT ;  /* 0x0000000d07037c10 */ /* 0x000fe400087fe4ff */
[----:B------:R-:W-:-:S04]  /*1200*/  IADD3.X R9, PT, PT, R13, UR13, RZ, P1, !PT ;  /* 0x0000000d0d097c10 */ /* 0x000fc80008ffe4ff */
[----:B------:R-:W2:Y:S04]  /*1210*/  LDG.E.64.CONSTANT R2, desc[UR40][R2.64] ;  /* 0x0000002802027981 */ /* 0x000ea8000c1e9b00 */
[----:B------:R-:W3:Y:S01]  /*1220*/  LDG.E.64.CONSTANT R8, desc[UR40][R8.64] ;  /* 0x0000002808087981 */ /* 0x000ee2000c1e9b00 */
[C---:B------:R-:W-:Y:S01]  /*1230*/  IADD3 R4, P0, PT, R6.reuse, UR14, RZ ;  /* 0x0000000e06047c10 */ /* 0x040fe2000ff1e0ff */
[----:B------:R-:W-:Y:S01]  /*1240*/  VIADD R33, R33, 0x2 ;  /* 0x0000000221217836 */ /* 0x000fe20000000000 */
[----:B0-----:R-:W-:Y:S02]  /*1250*/  IADD3 R6, P1, PT, R6, UR6, RZ ;  /* 0x0000000606067c10 */ /* 0x001fe4000ff3e0ff */
[C---:B------:R-:W-:Y:S02]  /*1260*/  IADD3 R10, P2, PT, R12.reuse, UR14, RZ ;  /* 0x0000000e0c0a7c10 */ /* 0x040fe4000ff5e0ff */
[----:B------:R-:W-:-:S02]  /*1270*/  IADD3 R12, P3, PT, R12, UR6, RZ ;  /* 0x000000060c0c7c10 */ /* 0x000fc4000ff7e0ff */
[C---:B------:R-:W-:Y:S02]  /*1280*/  IADD3.X R5, PT, PT, R7.reuse, UR15, RZ, P0, !PT ;  /* 0x0000000f07057c10 */ /* 0x040fe400087fe4ff */
[----:B------:R-:W-:Y:S02]  /*1290*/  IADD3.X R7, PT, PT, R7, UR7, RZ, P1, !PT ;  /* 0x0000000707077c10 */ /* 0x000fe40008ffe4ff */
[C---:B------:R-:W-:Y:S02]  /*12a0*/  IADD3.X R11, PT, PT, R13.reuse, UR15, RZ, P2, !PT ;  /* 0x0000000f0d0b7c10 */ /* 0x040fe400097fe4ff */
[----:B------:R-:W-:Y:S01]  /*12b0*/  IADD3.X R13, PT, PT, R13, UR7, RZ, P3, !PT ;  /* 0x000000070d0d7c10 */ /* 0x000fe20009ffe4ff */
[----:B--2---:R1:W-:Y:S04]  /*12c0*/  STG.E.64 desc[UR40][R4.64], R2 ;  /* 0x0000000204007986 */ /* 0x0043e8000c101b28 */
[----:B------:R1:W-:Y:S04]  /*12d0*/  STG.E.64 desc[UR40][R6.64], RZ ;  /* 0x000000ff06007986 */ /* 0x0003e8000c101b28 */
[----:B---3--:R1:W-:Y:S04]  /*12e0*/  STG.E.64 desc[UR40][R10.64], R8 ;  /* 0x000000080a007986 */ /* 0x0083e8000c101b28 */
[----:B------:R1:W-:Y:S02]  /*12f0*/  STG.E.64 desc[UR40][R12.64], RZ ;  /* 0x000000ff0c007986 */ /* 0x0003e4000c101b28 */
.L_x_9:
[----:B------:R-:W-:Y:S05]  /*1300*/  BRA.U UP1, `(.L_x_5) ;  /* 0x0000000101407547 */ /* 0x000fea000b800000 */
[----:B------:R-:W2:Y:S01]  /*1310*/  LDCU.128 UR12, c[0x0][0x380] ;  /* 0x00007000ff0c77ac */ /* 0x000ea20008000c00 */
[----:B------:R-:W-:Y:S01]  /*1320*/  IMAD R0, R33, 0x100, R0 ;  /* 0x0000010021007824 */ /* 0x000fe200078e0200 */
[----:B------:R-:W3:Y:S04]  /*1330*/  LDCU.64 UR6, c[0x0][0x390] ;  /* 0x00007200ff0677ac */ /* 0x000ee80008000a00 */
[----:B01----:R-:W-:-:S04]  /*1340*/  IADD3 R2, P0, PT, R0, UR38, RZ ;  /* 0x0000002600027c10 */ /* 0x003fc8000ff1e0ff */
[----:B------:R-:W-:Y:S01]  /*1350*/  LEA.HI.X.SX32 R3, R0, R53, 0x1, P0 ;  /* 0x0000003500037211 */ /* 0x000fe200000f0eff */
[----:B------:R-:W-:-:S03]  /*1360*/  IMAD.SHL.U32 R6, R2, 0x8, RZ ;  /* 0x0000000802067824 */ /* 0x000fc600078e00ff */
[----:B------:R-:W-:Y:S02]  /*1370*/  SHF.L.U64.HI R0, R2, 0x3, R3 ;  /* 0x0000000302007819 */ /* 0x000fe40000010203 */
[----:B--2---:R-:W-:-:S04]  /*1380*/  IADD3 R2, P0, PT, R6, UR12, RZ ;  /* 0x0000000c06027c10 */ /* 0x004fc8000ff1e0ff */
[----:B------:R-:W-:-:S06]  /*1390*/  IADD3.X R3, PT, PT, R0, UR13, RZ, P0, !PT ;  /* 0x0000000d00037c10 */ /* 0x000fcc00087fe4ff */
[----:B------:R-:W2:Y:S01]  /*13a0*/  LDG.E.64.CONSTANT R2, desc[UR40][R2.64] ;  /* 0x0000002802027981 */ /* 0x000ea2000c1e9b00 */
[C---:B------:R-:W-:Y:S02]  /*13b0*/  IADD3 R4, P0, PT, R6.reuse, UR14, RZ ;  /* 0x0000000e06047c10 */ /* 0x040fe4000ff1e0ff */
[----:B---3--:R-:W-:Y:S02]  /*13c0*/  IADD3 R6, P1, PT, R6, UR6, RZ ;  /* 0x0000000606067c10 */ /* 0x008fe4000ff3e0ff */
[C---:B------:R-:W-:Y:S02]  /*13d0*/  IADD3.X R5, PT, PT, R0.reuse, UR15, RZ, P0, !PT ;  /* 0x0000000f00057c10 */ /* 0x040fe400087fe4ff */
[----:B------:R-:W-:-:S03]  /*13e0*/  IADD3.X R7, PT, PT, R0, UR7, RZ, P1, !PT ;  /* 0x0000000700077c10 */ /* 0x000fc60008ffe4ff */
[----:B--2---:R2:W-:Y:S04]  /*13f0*/  STG.E.64 desc[UR40][R4.64], R2 ;  /* 0x0000000204007986 */ /* 0x0045e8000c101b28 */
[----:B------:R2:W-:Y:S02]  /*1400*/  STG.E.64 desc[UR40][R6.64], RZ ;  /* 0x000000ff06007986 */ /* 0x0005e4000c101b28 */
.L_x_5:
[----:B------:R-:W-:Y:S05]  /*1410*/  BSYNC.RECONVERGENT B0 ;  /* 0x0000000000007941 */ /* 0x000fea0003800200 */
.L_x_4:
[----:B------:R-:W3:Y:S01]  /*1420*/  LDCU UR61, c[0x0][0x360] ;  /* 0x00006c00ff3d77ac */ /* 0x000ee20008000800 */
[----:B012---:R-:W0:Y:S01]  /*1430*/  I2F.F64 R2, UR4 ;  /* 0x0000000400027d12 */ /* 0x007e220008201c00 */
[----:B------:R-:W-:Y:S01]  /*1440*/  IMAD.MOV.U32 R5, RZ, RZ, 0x3fe00000 ;  /* 0x3fe00000ff057424 */ /* 0x000fe200078e00ff */
[----:B------:R-:W-:Y:S01]  /*1450*/  R2UR UR7, R100 ;  /* 0x00000000640772ca */ /* 0x000fe200000e0000 */
[----:B------:R-:W1:Y:S01]  /*1460*/  LDCU UR43, c[0x0][0x3b4] ;  /* 0x00007680ff2b77ac */ /* 0x000e620008000800 */
[----:B------:R-:W-:Y:S01]  /*1470*/  IMAD.MOV.U32 R4, RZ, RZ, RZ ;  /* 0x000000ffff047224 */ /* 0x000fe200078e00ff */
[----:B------:R-:W-:Y:S01]  /*1480*/  LOP3.LUT R86, R148, 0x1f, RZ, 0xc0, !PT ;  /* 0x0000001f94567812 */ /* 0x000fe200078ec0ff */
[----:B------:R-:W2:Y:S01]  /*1490*/  LDC R47, c[0x0][0x3b8] ;  /* 0x0000ee00ff2f7b82 */ /* 0x000ea20000000800 */
[----:B------:R-:W4:Y:S01]  /*14a0*/  LDCU UR5, c[0x0][0x3d0] ;  /* 0x00007a00ff0577ac */ /* 0x000f220008000800 */
[C---:B------:R-:W-:Y:S02]  /*14b0*/  VIADD R158, R1.reuse, 0x420 ;  /* 0x00000420019e7836 */ /* 0x040fe40000000000 */
[----:B------:R-:W-:Y:S01]  /*14c0*/  VIADD R157, R1, 0x7a0 ;  /* 0x000007a0019d7836 */ /* 0x000fe20000000000 */
[----:B------:R-:W-:-:S02]  /*14d0*/  USHF.R.S32.HI UR60, URZ, 0x1f, UR4 ;  /* 0x0000001fff3c7899 */ /* 0x000fc40008011404 */
[----:B------:R-:W-:Y:S01]  /*14e0*/  UIADD3 UR59, UP0, UPT, UR4, -0x4, URZ ;  /* 0xfffffffc043b7890 */ /* 0x000fe2000ff1e0ff */
[----:B0-----:R-:W-:Y:S01]  /*14f0*/  DMUL R2, R2, 0.5 ;  /* 0x3fe0000002027828 */ /* 0x001fe20000000000 */
[----:B------:R-:W-:Y:S01]  /*1500*/  ULOP3.LUT UR53, UR4, 0xf, URZ, 0xc0, !UPT ;  /* 0x0000000f04357892 */ /* 0x000fe2000f8ec0ff */
[----:B---3--:R-:W0:Y:S01]  /*1510*/  I2F.U32.RP R0, UR61 ;  /* 0x0000003d00007d06 */ /* 0x008e220008209000 */
[----:B------:R-:W-:Y:S02]  /*1520*/  UIADD3.X UR58, UPT, UPT, UR60, -0x1, URZ, UP0, !UPT ;  /* 0xffffffff3c3a7890 */ /* 0x000fe400087fe4ff */
[----:B------:R-:W-:Y:S01]  /*1530*/  IMAD.U32 R36, RZ, RZ, UR59 ;  /* 0x0000003bff247e24 */ /* 0x000fe2000f8e00ff */
[----:B------:R-:W-:Y:S01]  /*1540*/  ULOP3.LUT UR45, UR4, 0x7, URZ, 0xc0, !UPT ;  /* 0x00000007042d7892 */ /* 0x000fe2000f8ec0ff */
[----:B-1----:R-:W-:Y:S01]  /*1550*/  VIADD R52, R86, UR43 ;  /* 0x0000002b56347c36 */ /* 0x002fe20008000000 */
[----:B------:R-:W-:Y:S01]  /*1560*/  UIMAD UR57, UR43, UR43, URZ ;  /* 0x0000002b2b3972a4 */ /* 0x000fe2000f8e02ff */
[----:B------:R-:W-:Y:S01]  /*1570*/  IMAD.U32 R46, RZ, RZ, UR53 ;  /* 0x00000035ff2e7e24 */ /* 0x000fe2000f8e00ff */
[----:B------:R-:W-:Y:S01]  /*1580*/  UIADD3 UR56, UPT, UPT, UR4, -UR43, URZ ;  /* 0x8000002b04387290 */ /* 0x000fe2000fffe0ff */
[----:B------:R-:W-:Y:S01]  /*1590*/  LOP3.LUT R5, R5, 0x80000000, R3, 0xb8, !PT ;  /* 0x8000000005057812 */ /* 0x000fe200078eb803 */
[----:B------:R-:W-:Y:S01]  /*15a0*/  UIMAD UR6, UR57, UR43, URZ ;  /* 0x0000002b390672a4 */ /* 0x000fe2000f8e02ff */
[----:B------:R-:W-:Y:S01]  /*15b0*/  IMAD.U32 R9, RZ, RZ, UR58 ;  /* 0x0000003aff097e24 */ /* 0x000fe2000f8e00ff */
[----:B----4-:R-:W-:Y:S01]  /*15c0*/  ULOP3.LUT UR5, UR5, 0xff, URZ, 0xc0, !UPT ;  /* 0x000000ff05057892 */ /* 0x010fe2000f8ec0ff */
[----:B------:R-:W-:Y:S01]  /*15d0*/  IMAD.U32 R30, RZ, RZ, UR58 ;  /* 0x0000003aff1e7e24 */ /* 0x000fe2000f8e00ff */
[----:B------:R-:W-:Y:S01]  /*15e0*/  USHF.R.S32.HI UR9, URZ, 0x1f, UR56 ;  /* 0x0000001fff097899 */ /* 0x000fe20008011438 */
[----:B------:R-:W-:Y:S01]  /*15f0*/  DADD.RZ R4, R2, R4 ;  /* 0x0000000002047229 */ /* 0x000fe2000000c004 */
[----:B0-----:R-:W0:Y:S01]  /*1600*/  MUFU.RCP R0, R0 ;  /* 0x0000000000007308 */ /* 0x001e220000001000 */
[----:B------:R-:W-:Y:S01]  /*1610*/  SHF.R.U64 R36, R36, 0x2, R9 ;  /* 0x0000000224247819 */ /* 0x000fe20000001209 */
[----:B------:R-:W-:Y:S01]  /*1620*/  UISETP.NE.AND UP0, UPT, UR5, 0x1, UPT ;  /* 0x000000010500788c */ /* 0x000fe2000bf05270 */
[----:B--2---:R-:W-:Y:S01]  /*1630*/  IMAD.WIDE R110, R47, 0x4, RZ ;  /* 0x000000042f6e7825 */ /* 0x004fe200078e02ff */
[----:B------:R-:W-:Y:S01]  /*1640*/  ULOP3.LUT UR5, URZ, UR43, URZ, 0x33, !UPT ;  /* 0x0000002bff057292 */ /* 0x000fe2000f8e33ff */
[----:B------:R-:W-:Y:S01]  /*1650*/  SHF.R.S32.HI R47, RZ, 0x1f, R47 ;  /* 0x0000001fff2f7819 */ /* 0x000fe2000001142f */
[----:B------:R-:W-:Y:S01]  /*1660*/  UIADD3 UR49, UP1, UPT, UR45, -0x1, URZ ;  /* 0xffffffff2d317890 */ /* 0x000fe2000ff3e0ff */
[----:B------:R-:W-:Y:S01]  /*1670*/  IMAD.U32 R108, RZ, RZ, UR6 ;  /* 0x00000006ff6c7e24 */ /* 0x000fe2000f8e00ff */
[----:B------:R-:W-:Y:S01]  /*1680*/  ULOP3.LUT UR10, UR4, 0x7ffffff8, URZ, 0xc0, !UPT ;  /* 0x7ffffff8040a7892 */ /* 0x000fe2000f8ec0ff */
[----:B------:R-:W-:Y:S01]  /*1690*/  IMAD.U32 R45, RZ, RZ, UR53 ;  /* 0x00000035ff2d7e24 */ /* 0x000fe2000f8e00ff */
[----:B------:R-:W-:Y:S01]  /*16a0*/  UIADD3 UR52, UPT, UPT, UR8, 0x300, URZ ;  /* 0x0000030008347890 */ /* 0x000fe2000fffe0ff */
[----:B------:R-:W-:Y:S01]  /*16b0*/  IMAD.U32 R38, RZ, RZ, UR9 ;  /* 0x00000009ff267e24 */ /* 0x000fe2000f8e00ff */
[----:B------:R-:W-:-:S02]  /*16c0*/  UIADD3 UR11, UPT, UPT, UR8, 0x1e0, URZ ;  /* 0x000001e0080b7890 */ /* 0x000fc4000fffe0ff */
[----:B------:R-:W-:Y:S01]  /*16d0*/  ULOP3.LUT UR51, UR4, 0xfffffff0, URZ, 0xc0, !UPT ;  /* 0xfffffff004337892 */ /* 0x000fe2000f8ec0ff */
[----:B------:R-:W-:Y:S01]  /*16e0*/  IMAD.U32 R94, RZ, RZ, UR10 ;  /* 0x0000000aff5e7e24 */ /* 0x000fe2000f8e00ff */
[----:B------:R-:W-:Y:S01]  /*16f0*/  UIADD3 UR63, UPT, UPT, UR61, 0x1f, URZ ;  /* 0x0000001f3d3f7890 */ /* 0x000fe2000fffe0ff */
[----:B0-----:R-:W-:Y:S01]  /*1700*/  VIADD R6, R0, 0xffffffe ;  /* 0x0ffffffe00067836 */ /* 0x001fe20000000000 */
[----:B------:R-:W-:Y:S01]  /*1710*/  LOP3.LUT R45, R45, 0x7, RZ, 0xc0, !PT ;  /* 0x000000072d2d7812 */ /* 0x000fe200078ec0ff */
[----:B------:R-:W-:Y:S01]  /*1720*/  VIADD R0, R148, UR61 ;  /* 0x0000003d94007c36 */ /* 0x000fe20008000000 */
[----:B------:R-:W-:Y:S01]  /*1730*/  UIADD3 UR48, UPT, UPT, UR43, -0x1, URZ ;  /* 0xffffffff2b307890 */ /* 0x000fe2000fffe0ff */
[----:B------:R-:W0:Y:S01]  /*1740*/  F2I.FTZ.U32.TRUNC.NTZ R7, R6 ;  /* 0x0000000600077305 */ /* 0x000e22000021f000 */
[----:B------:R-:W-:Y:S01]  /*1750*/  IMAD.U32 R93, RZ, RZ, UR11 ;  /* 0x0000000bff5d7e24 */ /* 0x000fe2000f8e00ff */
[----:B------:R-:W-:Y:S01]  /*1760*/  ULOP3.LUT UR47, UR43, 0x7, URZ, 0xc0, !UPT ;  /* 0x000000072b2f7892 */ /* 0x000fe2000f8ec0ff */
[C---:B------:R-:W-:Y:S01]  /*1770*/  ISETP.GE.AND P0, PT, R0.reuse, UR7, PT ;  /* 0x0000000700007c0c */ /* 0x040fe2000bf06270 */
[----:B------:R-:W-:Y:S01]  /*1780*/  ULOP3.LUT UR46, UR43, 0x3, URZ, 0xc0, !UPT ;  /* 0x000000032b2e7892 */ /* 0x000fe2000f8ec0ff */
[C---:B------:R-:W-:Y:S01]  /*1790*/  ISETP.GE.AND P1, PT, R0.reuse, UR6, PT ;  /* 0x0000000600007c0c */ /* 0x040fe2000bf26270 */
[----:B------:R-:W-:Y:S01]  /*17a0*/  ULOP3.LUT UR44, UR43, 0x7ffffff8, URZ, 0xc0, !UPT ;  /* 0x7ffffff82b2c7892 */ /* 0x000fe2000f8ec0ff */
[C---:B------:R-:W-:Y:S01]  /*17b0*/  VIMNMX R9, PT, PT, R0.reuse, UR7, !PT ;  /* 0x0000000700097c48 */ /* 0x040fe2000ffe0100 */
[----:B------:R-:W-:Y:S01]  /*17c0*/  USEL UR7, URZ, 0xffffffff, UP0 ;  /* 0xffffffffff077887 */ /* 0x000fe20008000000 */
[----:B------:R-:W-:Y:S01]  /*17d0*/  SEL R127, RZ, 0x1, P0 ;  /* 0x00000001ff7f7807 */ /* 0x000fe20000000000 */
[----:B------:R-:W-:Y:S01]  /*17e0*/  ULOP3.LUT UR45, UR45, 0x3, URZ, 0xc0, !UPT ;  /* 0x000000032d2d7892 */ /* 0x000fe2000f8ec0ff */
[----:B------:R-:W-:Y:S01]  /*17f0*/  VIMNMX R11, PT, PT, R0, UR6, !PT ;  /* 0x00000006000b7c48 */ /* 0x000fe2000ffe0100 */
[----:B------:R-:W-:Y:S01]  /*1800*/  UIADD3 UR55, UP0, UPT, UR56, UR7, URZ ;  /* 0x0000000738377290 */ /* 0x000fe2000ff1e0ff */
[----:B------:R-:W-:Y:S01]  /*1810*/  SEL R141, RZ, 0x1, P1 ;  /* 0x00000001ff8d7807 */ /* 0x000fe20000800000 */
[----:B------:R-:W-:Y:S01]  /*1820*/  UIMAD UR6, UR4, UR4, URZ ;  /* 0x00000004040672a4 */ /* 0x000fe2000f8e02ff */
[----:B0-----:R-:W-:Y:S01]  /*1830*/  IMAD.MOV R6, RZ, RZ, -R7 ;  /* 0x000000ffff067224 */ /* 0x001fe200078e0a07 */
[-C--:B------:R-:W-:Y:S01]  /*1840*/  IADD3 R9, PT, PT, R9, -R0.reuse, -R127 ;  /* 0x8000000009097210 */ /* 0x080fe20007ffe87f */
[----:B------:R-:W-:Y:S01]  /*1850*/  USHF.R.U32.HI UR63, URZ, 0x5, UR63 ;  /* 0x00000005ff3f7899 */ /* 0x000fe2000801163f */
[----:B------:R-:W-:Y:S01]  /*1860*/  IADD3 R11, PT, PT, R11, -R0, -R141 ;  /* 0x800000000b0b7210 */ /* 0x000fe20007ffe88d */
[----:B------:R-:W-:Y:S01]  /*1870*/  IMAD R3, R6, UR61, RZ ;  /* 0x0000003d06037c24 */ /* 0x000fe2000f8e02ff */
[----:B------:R-:W-:Y:S01]  /*1880*/  BAR.SYNC.DEFER_BLOCKING 0x0 ;  /* 0x0000000000007b1d */ /* 0x000fe20000010000 */
[----:B------:R-:W-:Y:S01]  /*1890*/  IMAD.MOV.U32 R6, RZ, RZ, RZ ;  /* 0x000000ffff067224 */ /* 0x000fe200078e00ff */
[----:B------:R-:W-:Y:S01]  /*18a0*/  PLOP3.LUT P1, PT, PT, PT, UP0, 0x80, 0x8 ;  /* 0x000000000008781c */ /* 0x000fe20003f2f008 */
[----:B------:R-:W-:Y:S01]  /*18b0*/  IMAD.U32 R22, RZ, RZ, UR55 ;  /* 0x00000037ff167e24 */ /* 0x000fe2000f8e00ff */
[----:B------:R-:W-:Y:S01]  /*18c0*/  UIADD3 UR54, UP0, UPT, UR4, -0x1, URZ ;  /* 0xffffffff04367890 */ /* 0x000fe2000ff1e0ff */
[----:B------:R-:W-:Y:S01]  /*18d0*/  IMAD.HI.U32 R6, R7, R3, R6 ;  /* 0x0000000307067227 */ /* 0x000fe200078e0006 */
[----:B------:R-:W-:Y:S01]  /*18e0*/  UIADD3 UR6, UPT, UPT, UR6, UR4, URZ ;  /* 0x0000000406067290 */ /* 0x000fe2000fffe0ff */
[----:B------:R-:W0:Y:S01]  /*18f0*/  F2I.U64.F64.TRUNC R2, R4 ;  /* 0x0000000400027311 */ /* 0x000e22000030d800 */
[----:B------:R-:W-:Y:S01]  /*1900*/  UIADD3.X UR50, UPT, UPT, UR60, -0x1, URZ, UP0, !UPT ;  /* 0xffffffff3c327890 */ /* 0x000fe200087fe4ff */
[----:B------:R-:W-:Y:S01]  /*1910*/  IMAD.U32 R7, RZ, RZ, UR4 ;  /* 0x00000004ff077e24 */ /* 0x000fe2000f8e00ff */
[----:B------:R-:W-:Y:S01]  /*1920*/  UISETP.GT.U32.AND UP0, UPT, UR56, 0x1, UPT ;  /* 0x000000013800788c */ /* 0x000fe2000bf04070 */
[----:B------:R-:W-:Y:S01]  /*1930*/  IMAD.HI.U32 R0, R6, R9, RZ ;  /* 0x0000000906007227 */ /* 0x000fe200078e00ff */
[----:B------:R-:W-:-:S02]  /*1940*/  ULEA.HI UR6, UR6, UR6, URZ, 0x1 ;  /* 0x0000000606067291 */ /* 0x000fc4000f8f08ff */
[----:B------:R-:W-:Y:S01]  /*1950*/  VIADDMNMX R7, R52, 0x20, R7, !PT ;  /* 0x0000002034077846 */ /* 0x000fe20007800107 */
[----:B------:R-:W-:Y:S01]  /*1960*/  IMAD.HI.U32 R8, R6, R11, RZ ;  /* 0x0000000b06087227 */ /* 0x000fe200078e00ff */
[----:B------:R-:W-:Y:S02]  /*1970*/  UISETP.GT.U32.AND.EX UP0, UPT, UR9, URZ, UPT, UP0 ;  /* 0x000000ff0900728c */ /* 0x000fe4000bf04100 */
[----:B------:R-:W-:Y:S01]  /*1980*/  IADD3 R86, PT, PT, -R86, UR5, R7 ;  /* 0x0000000556567c10 */ /* 0x000fe2000fffe107 */
[----:B------:R-:W-:Y:S01]  /*1990*/  IMAD.MOV R6, RZ, RZ, -R0 ;  /* 0x000000ffff067224 */ /* 0x000fe200078e0a00 */
[----:B------:R-:W-:Y:S01]  /*19a0*/  UMOV UR5, 0x400 ;  /* 0x0000040000057882 */ /* 0x000fe20000000000 */
[----:B------:R-:W-:Y:S01]  /*19b0*/  IMAD.MOV R10, RZ, RZ, -R8 ;  /* 0x000000ffff0a7224 */ /* 0x000fe200078e0a08 */
[----:B------:R-:W-:Y:S01]  /*19c0*/  LEA.HI R31, R86, 0x1, RZ, 0x1b ;  /* 0x00000001561f7811 */ /* 0x000fe200078fd8ff */
[----:B0-----:R-:W-:Y:S01]  /*19d0*/  IMAD.U32 R3, RZ, RZ, UR7 ;  /* 0x00000007ff037e24 */ /* 0x001fe2000f8e00ff */
[----:B------:R-:W-:Y:S01]  /*19e0*/  ULOP3.LUT UR7, UR4, 0x1, URZ, 0xc0, !UPT ;  /* 0x0000000104077892 */ /* 0x000fe2000f8ec0ff */
[----:B------:R-:W-:Y:S01]  /*19f0*/  IMAD R9, R6, UR61, R9 ;  /* 0x0000003d06097c24 */ /* 0x000fe2000f8e0209 */
[----:B------:R-:W-:Y:S01]  /*1a00*/  UIMAD UR4, UR4, UR43, URZ ;  /* 0x0000002b040472a4 */ /* 0x000fe2000f8e02ff */
[----:B------:R-:W-:Y:S01]  /*1a10*/  IMAD R11, R10, UR61, R11 ;  /* 0x0000003d0a0b7c24 */ /* 0x000fe2000f8e020b */
[----:B------:R-:W-:Y:S01]  /*1a20*/  IADD3.X R23, PT, PT, R3, UR9, RZ, P1, !PT ;  /* 0x0000000903177c10 */ /* 0x000fe20008ffe4ff */
[----:B------:R-:W-:Y:S01]  /*1a30*/  IMAD.U32 R151, R2, 0x8, R1 ;  /* 0x0000000802977824 */ /* 0x000fe200078e0001 */
[----:B------:R-:W-:Y:S01]  /*1a40*/  ISETP.GE.U32.AND P0, PT, R9, UR61, PT ;  /* 0x0000003d09007c0c */ /* 0x000fe2000bf06070 */
[----:B------:R-:W-:Y:S01]  /*1a50*/  IMAD.U32 R132, RZ, RZ, UR7 ;  /* 0x00000007ff847e24 */ /* 0x000fe2000f8e00ff */
[----:B------:R-:W-:Y:S01]  /*1a60*/  UIADD3 UR7, UPT, UPT, UR8, 0x180, URZ ;  /* 0x0000018008077890 */ /* 0x000fe2000fffe0ff */
[----:B------:R-:W0:Y:S01]  /*1a70*/  I2F.F64.U64 R2, R22 ;  /* 0x0000001600027312 */ /* 0x000e220000301800 */
[----:B------:R-:W-:Y:S01]  /*1a80*/  ISETP.GE.U32.AND P2, PT, R11, UR61, PT ;  /* 0x0000003d0b007c0c */ /* 0x000fe2000bf46070 */
[----:B------:R-:W-:Y:S01]  /*1a90*/  UIADD3 UR8, UPT, UPT, UR8, 0xb20, URZ ;  /* 0x00000b2008087890 */ /* 0x000fe2000fffe0ff */
[----:B------:R-:W-:Y:S01]  /*1aa0*/  IMAD.U32 R156, RZ, RZ, UR6 ;  /* 0x00000006ff9c7e24 */ /* 0x000fe2000f8e00ff */
[----:B------:R-:W-:Y:S01]  /*1ab0*/  LOP3.LUT R31, R31, 0xffffff8, RZ, 0xc0, !PT ;  /* 0x0ffffff81f1f7812 */ /* 0x000fe200078ec0ff */
[----:B------:R-:W-:Y:S01]  /*1ac0*/  IMAD.U32 R95, RZ, RZ, UR7 ;  /* 0x00000007ff5f7e24 */ /* 0x000fe2000f8e00ff */
[----:B------:R-:W-:Y:S01]  /*1ad0*/  ULOP3.LUT UR43, UR43, 0x1, URZ, 0xc0, !UPT ;  /* 0x000000012b2b7892 */ /* 0x000fe2000f8ec0ff */
[----:B------:R-:W-:Y:S01]  /*1ae0*/  IMAD.U32 R103, RZ, RZ, UR4 ;  /* 0x00000004ff677e24 */ /* 0x000fe2000f8e00ff */
[----:B------:R-:W1:Y:S01]  /*1af0*/  FRND.F64.TRUNC R6, R4 ;  /* 0x0000000400067313 */ /* 0x000e62000030d800 */
[----:B------:R-:W-:Y:S01]  /*1b00*/  IMAD.U32 R102, RZ, RZ, UR8 ;  /* 0x00000008ff667e24 */ /* 0x000fe2000f8e00ff */
[----:B------:R-:W2:Y:S01]  /*1b10*/  S2UR UR7, SR_CgaCtaId ;  /* 0x00000000000779c3 */ /* 0x000ea20000008800 */
[----:B------:R-:W-:Y:S01]  /*1b20*/  @P0 VIADD R9, R9, -UR61 ;  /* 0x8000003d09090c36 */ /* 0x000fe20008000000 */
[----:B------:R-:W-:Y:S01]  /*1b30*/  SHF.R.S32.HI R156, RZ, 0x1, R156 ;  /* 0x00000001ff9c7819 */ /* 0x000fe2000001149c */
[----:B------:R-:W-:Y:S01]  /*1b40*/  @P0 VIADD R0, R0, 0x1 ;  /* 0x0000000100000836 */ /* 0x000fe20000000000 */
[----:B------:R-:W-:Y:S01]  /*1b50*/  ISETP.NE.U32.AND P0, PT, RZ, UR61, PT ;  /* 0x0000003dff007c0c */ /* 0x000fe2000bf05070 */
[----:B------:R-:W-:Y:S01]  /*1b60*/  @P2 VIADD R11, R11, -UR61 ;  /* 0x8000003d0b0b2c36 */ /* 0x000fe20008000000 */
[----:B------:R-:W-:Y:S01]  /*1b70*/  ISETP.GE.U32.AND P1, PT, R9, UR61, PT ;  /* 0x0000003d09007c0c */ /* 0x000fe2000bf26070 */
[----:B------:R-:W-:Y:S01]  /*1b80*/  @P2 VIADD R8, R8, 0x1 ;  /* 0x0000000108082836 */ /* 0x000fe20000000000 */
[----:B0-----:R-:W-:Y:S01]  /*1b90*/  R2UR UR37, R3 ;  /* 0x00000000032572ca */ /* 0x001fe200000e0000 */
[----:B------:R-:W-:Y:S01]  /*1ba0*/  USEL UR42, UR56, 0x1, UP0 ;  /* 0x00000001382a7887 */ /* 0x000fe20008000000 */
[----:B------:R-:W-:-:S02]  /*1bb0*/  LOP3.LUT R3, RZ, UR61, RZ, 0x33, !PT ;  /* 0x0000003dff037c12 */ /* 0x000fc4000f8e33ff */
[----:B------:R-:W-:Y:S01]  /*1bc0*/  ISETP.GE.U32.AND P3, PT, R11, UR61, PT ;  /* 0x0000003d0b007c0c */ /* 0x000fe2000bf66070 */
[----:B-1----:R-:W-:Y:S01]  /*1bd0*/  DADD R6, R6, -1 ;  /* 0xbff0000006067429 */ /* 0x002fe20000000000 */
[----:B------:R-:W-:-:S05]  /*1be0*/  R2UR UR36, R2 ;  /* 0x00000000022472ca */ /* 0x000fca00000e0000 */
[----:B------:R-:W-:Y:S01]  /*1bf0*/  @P1 VIADD R0, R0, 0x1 ;  /* 0x0000000100001836 */ /* 0x000fe20000000000 */
[----:B------:R-:W-:-:S03]  /*1c00*/  PLOP3.LUT P1, PT, PT, PT, UP1, 0x80, 0x8 ;  /* 0x000000000008781c */ /* 0x000fc60003f2f018 */
[----:B------:R-:W-:Y:S01]  /*1c10*/  R2UR UR12, R6 ;  /* 0x00000000060c72ca */ /* 0x000fe200000e0000 */
[----:B--2---:R-:W-:Y:S01]  /*1c20*/  ULEA UR5, UR7, UR5, 0x18 ;  /* 0x0000000507057291 */ /* 0x004fe2000f8ec0ff */
[----:B------:R-:W-:Y:S01]  /*1c30*/  SEL R0, R3, R0, !P0 ;  /* 0x0000000003007207 */ /* 0x000fe20004000000 */
[----:B------:R-:W-:Y:S01]  /*1c40*/  @P3 VIADD R8, R8, 0x1 ;  /* 0x0000000108083836 */ /* 0x000fe20000000000 */
[----:B------:R-:W-:Y:S01]  /*1c50*/  R2UR UR13, R7 ;  /* 0x00000000070d72ca */ /* 0x000fe200000e0000 */
[----:B------:R-:W-:Y:S01]  /*1c60*/  IMAD.X R39, RZ, RZ, -0x1, P1 ;  /* 0xffffffffff277424 */ /* 0x000fe200008e06ff */
[----:B------:R-:W-:Y:S01]  /*1c70*/  PLOP3.LUT P1, PT, PT, PT, UP0, 0x80, 0x8 ;  /* 0x000000000008781c */ /* 0x000fe20003f2f008 */
[----:B------:R-:W-:Y:S01]  /*1c80*/  IMAD.IADD R127, R127, 0x1, R0 ;  /* 0x000000017f7f7824 */ /* 0x000fe200078e0200 */
[----:B------:R-:W-:Y:S02]  /*1c90*/  SEL R8, R3, R8, !P0 ;  /* 0x0000000803087207 */ /* 0x000fe40004000000 */
[----:B------:R-:W0:Y:S01]  /*1ca0*/  LDS R0, [UR5+0x4] ;  /* 0x00000405ff007984 */ /* 0x000e220008000800 */
[----:B------:R-:W-:Y:S01]  /*1cb0*/  ISETP.GT.U32.AND P0, PT, R110, 0x1, PT ;  /* 0x000000016e00780c */ /* 0x000fe20003f04070 */
[----:B------:R-:W-:Y:S01]  /*1cc0*/  VIADD R119, R127, 0x1 ;  /* 0x000000017f777836 */ /* 0x000fe20000000000 */
[----:B------:R-:W-:Y:S01]  /*1cd0*/  SEL R38, R38, RZ, P1 ;  /* 0x000000ff26267207 */ /* 0x000fe20000800000 */
[----:B------:R-:W-:Y:S01]  /*1ce0*/  IMAD.U32 R134, RZ, RZ, UR12 ;  /* 0x0000000cff867e24 */ /* 0x000fe2000f8e00ff */
[----:B------:R-:W-:Y:S01]  /*1cf0*/  ISETP.GT.U32.AND.EX P0, PT, R111, RZ, PT, P0 ;  /* 0x000000ff6f00720c */ /* 0x000fe20003f04100 */
[----:B------:R-:W-:Y:S01]  /*1d00*/  IMAD.IADD R141, R141, 0x1, R8 ;  /* 0x000000018d8d7824 */ /* 0x000fe200078e0208 */
[----:B------:R-:W-:Y:S01]  /*1d10*/  LOP3.LUT R119, R119, 0x3, RZ, 0xc0, !PT ;  /* 0x0000000377777812 */ /* 0x000fe200078ec0ff */
[----:B------:R-:W-:Y:S01]  /*1d20*/  IMAD.U32 R135, RZ, RZ, UR13 ;  /* 0x0000000dff877e24 */ /* 0x000fe2000f8e00ff */
[----:B------:R-:W-:-:S02]  /*1d30*/  SEL R150, R110, 0x1, P0 ;  /* 0x000000016e967807 */ /* 0x000fc40000000000 */
[----:B------:R-:W-:Y:S02]  /*1d40*/  SEL R110, R111, RZ, P0 ;  /* 0x000000ff6f6e7207 */ /* 0x000fe40000000000 */
[----:B------:R-:W-:Y:S02]  /*1d50*/  IADD3 R46, P0, PT, R46, -0x1, RZ ;  /* 0xffffffff2e2e7810 */ /* 0x000fe40007f1e0ff */
[C---:B------:R-:W-:Y:S02]  /*1d60*/  LOP3.LUT R133, R150.reuse, 0xd, RZ, 0xc0, !PT ;  /* 0x0000000d96857812 */ /* 0x040fe400078ec0ff */
[----:B------:R-:W-:Y:S01]  /*1d70*/  LOP3.LUT R140, R150, 0x5, RZ, 0xc0, !PT ;  /* 0x00000005968c7812 */ /* 0x000fe200078ec0ff */
[----:B------:R-:W-:Y:S01]  /*1d80*/  IMAD.X R44, RZ, RZ, -0x1, P0 ;  /* 0xffffffffff2c7424 */ /* 0x000fe200000e06ff */
[----:B------:R-:W-:Y:S02]  /*1d90*/  IADD3 R36, P0, PT, R36, 0x1, RZ ;  /* 0x0000000124247810 */ /* 0x000fe40007f1e0ff */
[----:B------:R-:W-:-:S02]  /*1da0*/  LOP3.LUT R109, R150, 0xfffffff0, RZ, 0xc0, !PT ;  /* 0xfffffff0966d7812 */ /* 0x000fc400078ec0ff */
[----:B------:R-:W-:Y:S02]  /*1db0*/  LEA.HI.X R30, R30, RZ, RZ, 0x1e, P0 ;  /* 0x000000ff1e1e7211 */ /* 0x000fe400000ff4ff */
[C---:B------:R-:W-:Y:S02]  /*1dc0*/  LOP3.LUT R37, R36.reuse, 0x3, RZ, 0xc0, !PT ;  /* 0x0000000324257812 */ /* 0x040fe400078ec0ff */
[----:B------:R-:W-:Y:S02]  /*1dd0*/  LOP3.LUT R36, R36, 0xfffffffc, RZ, 0xc0, !PT ;  /* 0xfffffffc24247812 */ /* 0x000fe400078ec0ff */
[----:B------:R-:W-:Y:S02]  /*1de0*/  LOP3.LUT R150, R150, 0x1, RZ, 0xc0, !PT ;  /* 0x0000000196967812 */ /* 0x000fe400078ec0ff */
[----:B------:R-:W-:-:S07]  /*1df0*/  LOP3.LUT R30, R30, 0x7fffffff, RZ, 0xc0, !PT ;  /* 0x7fffffff1e1e7812 */ /* 0x000fce00078ec0ff */
.L_x_1739:
[----:B-1----:R-:W1:Y:S01]  /*1e00*/  S2UR UR5, SR_CgaCtaId ;  /* 0x00000000000579c3 */ /* 0x002e620000008800 */
[----:B------:R-:W-:Y:S01]  /*1e10*/  UMOV UR4, 0x400 ;  /* 0x0000040000047882 */ /* 0x000fe20000000000 */
[----:B0-----:R-:W-:Y:S01]  /*1e20*/  ISETP.NE.AND P0, PT, R0, RZ, PT ;  /* 0x000000ff0000720c */ /* 0x001fe20003f05270 */
[----:B-1----:R-:W-:Y:S02]  /*1e30*/  ULEA UR6, UR5, UR4, 0x18 ;  /* 0x0000000405067291 */ /* 0x002fe4000f8ec0ff */
[----:B------:R-:W0:Y:S04]  /*1e40*/  LDCU UR4, c[0x0][0x3d4] ;  /* 0x00007a80ff0477ac */ /* 0x000e280008000800 */
[----:B------:R-:W-:-:S03]  /*1e50*/  IMAD.U32 R125, RZ, RZ, UR6 ;  /* 0x00000006ff7d7e24 */ /* 0x000fc6000f8e00ff */
[----:B------:R-:W0:Y:S02]  /*1e60*/  LDS R4, [UR6] ;  /* 0x00000006ff047984 */ /* 0x000e240008000800 */
[----:B0-----:R-:W-:-:S13]  /*1e70*/  ISETP.GT.OR P0, PT, R4, UR4, P0 ;  /* 0x0000000404007c0c */ /* 0x001fda0008704670 */
[----:B--23--:R-:W-:Y:S05]  /*1e80*/  @P0 BRA `(.L_x_10) ;  /* 0x0000087c00e80947 */ /* 0x00cfea0003800000 */
[----:B------:R-:W-:Y:S01]  /*1e90*/  R2UR UR5, R125 ;  /* 0x000000007d0572ca */ /* 0x000fe200000e0000 */
[----:B------:R-:W-:Y:S01]  /*1ea0*/  BSSY.RECONVERGENT B7, `(.L_x_11) ;  /* 0x000284b000077945 */ /* 0x000fe20003800200 */
[----:B------:R-:W-:Y:S01]  /*1eb0*/  ISETP.NE.AND P0, PT, R148, RZ, PT ;  /* 0x000000ff9400720c */ /* 0x000fe20003f05270 */
[----:B------:R-:W-:Y:S01]  /*1ec0*/  IMAD.MOV.U32 R124, RZ, RZ, RZ ;  /* 0x000000ffff7c7224 */ /* 0x000fe200078e00ff */
[----:B------:R-:W-:-:S11]  /*1ed0*/  R2UR UR4, R101 ;  /* 0x00000000650472ca */ /* 0x000fd600000e0000 */
[----:B------:R-:W0:Y:S02]  /*1ee0*/  @!P0 LDS.64 R2, [UR5+0x48] ;  /* 0x00004805ff028984 */ /* 0x000e240008000a00 */
[----:B0-----:R-:W-:-:S07]  /*1ef0*/  @!P0 DADD R2, R2, 0.5 ;  /* 0x3fe0000002028429 */ /* 0x001fce0000000000 */
[----:B------:R0:W-:Y:S01]  /*1f00*/  @!P0 STS.64 [UR5+0x48], R2 ;  /* 0x00004802ff008988 */ /* 0x0001e20008000a05 */
[----:B------:R-:W-:-:S13]  /*1f10*/  ISETP.GE.U32.AND P0, PT, R148, UR4, PT ;  /* 0x0000000494007c0c */ /* 0x000fda000bf06070 */
[----:B0-----:R-:W-:Y:S05]  /*1f20*/  @P0 BRA `(.L_x_12) ;  /* 0x0000028400080947 */ /* 0x001fea0003800000 */
[----:B------:R-:W0:Y:S02]  /*1f30*/  LDC R55, c[0x0][0x3b0] ;  /* 0x0000ec00ff377b82 */ /* 0x000e240000000800 */
[----:B0-----:R-:W-:-:S04]  /*1f40*/  IABS R5, R55 ;  /* 0x0000003700057213 */ /* 0x001fc80000000000 */
[----:B------:R-:W0:Y:S08]  /*1f50*/  I2F.RP R0, R5 ;  /* 0x0000000500007306 */ /* 0x000e300000209400 */
[----:B0-----:R-:W0:Y:S02]  /*1f60*/  MUFU.RCP R0, R0 ;  /* 0x0000000000007308 */ /* 0x001e240000001000 */
[----:B0-----:R-:W-:-:S06]  /*1f70*/  VIADD R2, R0, 0xffffffe ;  /* 0x0ffffffe00027836 */ /* 0x001fcc0000000000 */
[----:B------:R0:W1:Y:S02]  /*1f80*/  F2I.FTZ.U32.TRUNC.NTZ R3, R2 ;  /* 0x0000000200037305 */ /* 0x000064000021f000 */
[----:B0-----:R-:W-:Y:S02]  /*1f90*/  IMAD.MOV.U32 R2, RZ, RZ, RZ ;  /* 0x000000ffff027224 */ /* 0x001fe400078e00ff */
[----:B-1----:R-:W-:-:S04]  /*1fa0*/  IMAD.MOV R6, RZ, RZ, -R3 ;  /* 0x000000ffff067224 */ /* 0x002fc800078e0a03 */
[----:B------:R-:W-:Y:S01]  /*1fb0*/  IMAD R7, R6, R5, RZ ;  /* 0x0000000506077224 */ /* 0x000fe200078e02ff */
[----:B------:R-:W-:-:S03]  /*1fc0*/  IABS R6, R148 ;  /* 0x0000009400067213 */ /* 0x000fc60000000000 */
[----:B------:R-:W-:-:S06]  /*1fd0*/  IMAD.HI.U32 R3, R3, R7, R2 ;  /* 0x0000000703037227 */ /* 0x000fcc00078e0002 */
[----:B------:R-:W-:-:S04]  /*1fe0*/  IMAD.HI.U32 R111, R3, R6, RZ ;  /* 0x00000006036f7227 */ /* 0x000fc800078e00ff */
[----:B------:R-:W-:-:S04]  /*1ff0*/  IMAD.MOV R0, RZ, RZ, -R111 ;  /* 0x000000ffff007224 */ /* 0x000fc800078e0a6f */
[----:B------:R-:W-:-:S05]  /*2000*/  IMAD R0, R5, R0, R6 ;  /* 0x0000000005007224 */ /* 0x000fca00078e0206 */
[----:B------:R-:W-:-:S13]  /*2010*/  ISETP.GT.U32.AND P1, PT, R5, R0, PT ;  /* 0x000000000500720c */ /* 0x000fda0003f24070 */
[----:B------:R-:W-:Y:S02]  /*2020*/  @!P1 IMAD.IADD R0, R0, 0x1, -R5 ;  /* 0x0000000100009824 */ /* 0x000fe400078e0a05 */
[----:B------:R-:W-:Y:S01]  /*2030*/  @!P1 VIADD R111, R111, 0x1 ;  /* 0x000000016f6f9836 */ /* 0x000fe20000000000 */
[----:B------:R-:W-:Y:S02]  /*2040*/  ISETP.NE.AND P1, PT, R55, RZ, PT ;  /* 0x000000ff3700720c */ /* 0x000fe40003f25270 */
[----:B------:R-:W-:Y:S02]  /*2050*/  ISETP.GE.U32.AND P0, PT, R0, R5, PT ;  /* 0x000000050000720c */ /* 0x000fe40003f06070 */
[----:B------:R-:W-:-:S04]  /*2060*/  LOP3.LUT R0, R148, R55, RZ, 0x3c, !PT ;  /* 0x0000003794007212 */ /* 0x000fc800078e3cff */
[----:B------:R-:W-:-:S07]  /*2070*/  ISETP.GE.AND P2, PT, R0, RZ, PT ;  /* 0x000000ff0000720c */ /* 0x000fce0003f46270 */
[----:B------:R-:W-:Y:S01]  /*2080*/  @P0 VIADD R111, R111, 0x1 ;  /* 0x000000016f6f0836 */ /* 0x000fe20000000000 */
[----:B------:R-:W-:-:S05]  /*2090*/  ISETP.GE.AND P0, PT, R55, 0x1, PT ;  /* 0x000000013700780c */ /* 0x000fca0003f06270 */
[----:B------:R-:W-:Y:S01]  /*20a0*/  @!P2 IMAD.MOV R111, RZ, RZ, -R111 ;  /* 0x000000ffff6fa224 */ /* 0x000fe200078e0a6f */
[----:B------:R-:W-:-:S05]  /*20b0*/  @!P1 LOP3.LUT R111, RZ, R55, RZ, 0x33, !PT ;  /* 0x00000037ff6f9212 */ /* 0x000fca00078e33ff */
[----:B------:R-:W-:-:S04]  /*20c0*/  IMAD.MOV R116, RZ, RZ, -R111 ;  /* 0x000000ffff747224 */ /* 0x000fc800078e0a6f */
[----:B------:R-:W-:Y:S01]  /*20d0*/  IMAD R116, R55, R116, R148 ;  /* 0x0000007437747224 */ /* 0x000fe200078e0294 */
[----:B------:R-:W-:Y:S06]  /*20e0*/  @!P0 BRA `(.L_x_13) ;  /* 0x0000000c00a08947 */ /* 0x000fec0003800000 */
[----:B------:R-:W-:Y:S02]  /*20f0*/  IMAD.SHL.U32 R4, R4, 0x2, RZ ;  /* 0x0000000204047824 */ /* 0x000fe400078e00ff */
[----:B------:R-:W-:Y:S02]  /*2100*/  IMAD.MOV.U32 R3, RZ, RZ, 0x280 ;  /* 0x00000280ff037424 */ /* 0x000fe400078e00ff */
[----:B------:R-:W-:Y:S02]  /*2110*/  VIADD R0, R55, 0xffffffff ;  /* 0xffffffff37007836 */ /* 0x000fe40000000000 */
[----:B------:R-:W-:Y:S02]  /*2120*/  IMAD R2, R4, 0x8, R3 ;  /* 0x0000000804027824 */ /* 0x000fe400078e0203 */
[----:B------:R-:W-:Y:S01]  /*2130*/  IMAD.MOV.U32 R43, RZ, RZ, RZ ;  /* 0x000000ffff2b7224 */ /* 0x000fe200078e00ff */
[----:B------:R-:W-:Y:S01]  /*2140*/  ISETP.GE.U32.AND P0, PT, R0, 0x7, PT ;  /* 0x000000070000780c */ /* 0x000fe20003f06070 */
[----:B------:R-:W-:-:S02]  /*2150*/  IMAD R0, R111, 0x100, R116 ;  /* 0x000001006f007824 */ /* 0x000fc400078e0274 */
[----:B------:R-:W0:Y:S10]  /*2160*/  LDC.64 R2, c[0x3][R2+-0x10] ;  /* 0x00fffc0002027b82 */ /* 0x000e340000000a00 */
[----:B------:R-:W-:Y:S05]  /*2170*/  @!P0 BRA `(.L_x_14) ;  /* 0x0000000400c08947 */ /* 0x000fea0003800000 */
[----:B------:R-:W-:Y:S01]  /*2180*/  LOP3.LUT R94, R55, 0x7ffffff8, RZ, 0xc0, !PT ;  /* 0x7ffffff8375e7812 */ /* 0x000fe200078ec0ff */
[----:B------:R-:W-:Y:S01]  /*2190*/  VIADD R63, R1, 0x440 ;  /* 0x00000440013f7836 */ /* 0x000fe20000000000 */
[----:B------:R-:W1:Y:S01]  /*21a0*/  LDCU.64 UR6, c[0x0][0x390] ;  /* 0x00007200ff0677ac */ /* 0x000e620008000a00 */
[----:B------:R-:W-:Y:S02]  /*21b0*/  VIADD R62, R0, 0x40 ;  /* 0x00000040003e7836 */ /* 0x000fe40000000000 */
[----:B------:R-:W-:Y:S01]  /*21c0*/  IMAD.MOV R54, RZ, RZ, -R94 ;  /* 0x000000ffff367224 */ /* 0x000fe200078e0a5e */
[----:B------:R-:W2:Y:S01]  /*21d0*/  LDCU.64 UR4, c[0x0][0x380] ;  /* 0x00007000ff0477ac */ /* 0x000ea20008000a00 */
[----:B------:R-:W-:-:S05]  /*21e0*/  NOP ;  /* 0x0000000000007918 */ /* 0x000fca0000000000 */
.L_x_15:
        /* <DEDUP_REMOVED lines=8> */
[----:B------:R-:W-:Y:S01]  /*2270*/  IADD3 R5, P3, PT, R6, UR38, RZ ;  /* 0x0000002606057c10 */ /* 0x000fe2000ff7e0ff */
[----:B------:R-:W-:Y:S01]  /*2280*/  VIADD R14, R62, 0x10 ;  /* 0x000000103e0e7836 */ /* 0x000fe20000000000 */
[----:B------:R-:W-:Y:S01]  /*2290*/  LEA.HI.X.SX32 R4, R4, R53, 0x1, P0 ;  /* 0x0000003504047211 */ /* 0x000fe200000f0eff */
[----:B------:R-:W-:Y:S01]  /*22a0*/  VIADD R16, R62, 0x20 ;  /* 0x000000203e107836 */ /* 0x000fe20000000000 */
[----:B------:R-:W-:-:S02]  /*22b0*/  IADD3 R15, P4, PT, R8, UR38, RZ ;  /* 0x00000026080f7c10 */ /* 0x000fc4000ff9e0ff */
[----:B------:R-:W-:Y:S02]  /*22c0*/  IADD3 R18, P5, PT, R10, UR38, RZ ;  /* 0x000000260a127c10 */ /* 0x000fe4000ffbe0ff */
[-C--:B------:R-:W-:Y:S02]  /*22d0*/  LEA.HI.X.SX32 R6, R6, R53.reuse, 0x1, P3 ;  /* 0x0000003506067211 */ /* 0x080fe400018f0eff */
[C---:B------:R-:W-:Y:S01]  /*22e0*/  SHF.L.U64.HI R13, R7.reuse, 0x3, R4 ;  /* 0x00000003070d7819 */ /* 0x040fe20000010204 */
[----:B------:R-:W-:Y:S01]  /*22f0*/  IMAD.SHL.U32 R7, R7, 0x8, RZ ;  /* 0x0000000807077824 */ /* 0x000fe200078e00ff */
[----:B------:R-:W-:Y:S02]  /*2300*/  IADD3 R56, P2, PT, R12, UR38, RZ ;  /* 0x000000260c387c10 */ /* 0x000fe4000ff5e0ff */
[----:B------:R-:W-:Y:S02]  /*2310*/  LEA.HI.X.SX32 R8, R8, R53, 0x1, P4 ;  /* 0x0000003508087211 */ /* 0x000fe400020f0eff */
[----:B------:R-:W-:-:S02]  /*2320*/  IADD3 R40, P6, PT, R14, UR38, RZ ;  /* 0x000000260e287c10 */ /* 0x000fc4000ffde0ff */
[-C--:B------:R-:W-:Y:S01]  /*2330*/  LEA.HI.X.SX32 R19, R10, R53.reuse, 0x1, P5 ;  /* 0x000000350a137211 */ /* 0x080fe200028f0eff */
[C---:B------:R-:W-:Y:S01]  /*2340*/  IMAD.SHL.U32 R10, R5.reuse, 0x8, RZ ;  /* 0x00000008050a7824 */ /* 0x040fe200078e00ff */
[C---:B------:R-:W-:Y:S01]  /*2350*/  SHF.L.U64.HI R9, R32.reuse, 0x3, R9 ;  /* 0x0000000320097819 */ /* 0x040fe20000010209 */
[----:B------:R-:W-:Y:S01]  /*2360*/  IMAD.SHL.U32 R32, R32, 0x8, RZ ;  /* 0x0000000820207824 */ /* 0x000fe200078e00ff */
[----:B------:R-:W-:Y:S02]  /*2370*/  IADD3 R58, P1, PT, R16, UR38, RZ ;  /* 0x00000026103a7c10 */ /* 0x000fe4000ff3e0ff */
[----:B------:R-:W-:Y:S02]  /*2380*/  SHF.L.U64.HI R11, R5, 0x3, R6 ;  /* 0x00000003050b7819 */ /* 0x000fe40000010206 */
[C---:B------:R-:W-:Y:S01]  /*2390*/  SHF.L.U64.HI R17, R15.reuse, 0x3, R8 ;  /* 0x000000030f117819 */ /* 0x040fe20000010208 */
[----:B------:R-:W-:Y:S01]  /*23a0*/  IMAD.SHL.U32 R15, R15, 0x8, RZ ;  /* 0x000000080f0f7824 */ /* 0x000fe200078e00ff */
[----:B------:R-:W-:-:S02]  /*23b0*/  LEA.HI.X.SX32 R5, R12, R53, 0x1, P2 ;  /* 0x000000350c057211 */ /* 0x000fc400010f0eff */
[C---:B------:R-:W-:Y:S01]  /*23c0*/  SHF.L.U64.HI R19, R18.reuse, 0x3, R19 ;  /* 0x0000000312137819 */ /* 0x040fe20000010213 */
[----:B------:R-:W-:Y:S01]  /*23d0*/  IMAD.SHL.U32 R18, R18, 0x8, RZ ;  /* 0x0000000812127824 */ /* 0x000fe200078e00ff */
[-C--:B------:R-:W-:Y:S02]  /*23e0*/  LEA.HI.X.SX32 R41, R14, R53.reuse, 0x1, P6 ;  /* 0x000000350e297211 */ /* 0x080fe400030f0eff */
[C---:B--2---:R-:W-:Y:S02]  /*23f0*/  IADD3 R4, P4, PT, R7.reuse, UR4, RZ ;  /* 0x0000000407047c10 */ /* 0x044fe4000ff9e0ff */
[----:B------:R-:W-:Y:S02]  /*2400*/  LEA.HI.X.SX32 R49, R16, R53, 0x1, P1 ;  /* 0x0000003510317211 */ /* 0x000fe400008f0eff */
[----:B-1----:R-:W-:Y:S02]  /*2410*/  IADD3 R6, P5, PT, R7, UR6, RZ ;  /* 0x0000000607067c10 */ /* 0x002fe4000ffbe0ff */
[----:B------:R-:W-:-:S02]  /*2420*/  IADD3 R20, P6, PT, R32, UR4, RZ ;  /* 0x0000000420147c10 */ /* 0x000fc4000ffde0ff */
[C---:B------:R-:W-:Y:S01]  /*2430*/  SHF.L.U64.HI R48, R56.reuse, 0x3, R5 ;  /* 0x0000000338307819 */ /* 0x040fe20000010205 */
[----:B------:R-:W-:Y:S01]  /*2440*/  IMAD.SHL.U32 R56, R56, 0x8, RZ ;  /* 0x0000000838387824 */ /* 0x000fe200078e00ff */
[----:B------:R-:W-:Y:S02]  /*2450*/  IADD3 R32, P0, PT, R32, UR6, RZ ;  /* 0x0000000620207c10 */ /* 0x000fe4000ff1e0ff */
[C---:B------:R-:W-:Y:S01]  /*2460*/  SHF.L.U64.HI R41, R40.reuse, 0x3, R41 ;  /* 0x0000000328297819 */ /* 0x040fe20000010229 */
[----:B------:R-:W-:Y:S01]  /*2470*/  IMAD.SHL.U32 R40, R40, 0x8, RZ ;  /* 0x0000000828287824 */ /* 0x000fe200078e00ff */
[----:B------:R-:W-:Y:S02]  /*2480*/  IADD3.X R5, PT, PT, R13, UR5, RZ, P4, !PT ;  /* 0x000000050d057c10 */ /* 0x000fe4000a7fe4ff */
[C---:B------:R-:W-:Y:S01]  /*2490*/  SHF.L.U64.HI R49, R58.reuse, 0x3, R49 ;  /* 0x000000033a317819 */ /* 0x040fe20000010231 */
[----:B------:R-:W-:Y:S01]  /*24a0*/  IMAD.SHL.U32 R58, R58, 0x8, RZ ;  /* 0x000000083a3a7824 */ /* 0x000fe200078e00ff */
[----:B------:R-:W-:-:S02]  /*24b0*/  IADD3 R8, P1, PT, R10, UR4, RZ ;  /* 0x000000040a087c10 */ /* 0x000fc4000ff3e0ff */
[C---:B------:R-:W-:Y:S01]  /*24c0*/  IADD3 R12, P3, PT, R15.reuse, UR4, RZ ;  /* 0x000000040f0c7c10 */ /* 0x040fe2000ff7e0ff */
[----:B------:R-:W0:Y:S01]  /*24d0*/  LDG.E.64.CONSTANT R4, desc[UR40][R4.64] ;  /* 0x0000002804047981 */ /* 0x000e22000c1e9b00 */
[----:B------:R-:W-:Y:S02]  /*24e0*/  IADD3 R14, P4, PT, R15, UR6, RZ ;  /* 0x000000060f0e7c10 */ /* 0x000fe4000ff9e0ff */
[----:B------:R-:W-:Y:S02]  /*24f0*/  IADD3.X R7, PT, PT, R13, UR7, RZ, P5, !PT ;  /* 0x000000070d077c10 */ /* 0x000fe4000affe4ff */
[----:B------:R-:W-:Y:S02]  /*2500*/  IADD3 R10, P2, PT, R10, UR6, RZ ;  /* 0x000000060a0a7c10 */ /* 0x000fe4000ff5e0ff */
[----:B------:R-:W-:Y:S02]  /*2510*/  IADD3 R16, P5, PT, R18, UR4, RZ ;  /* 0x0000000412107c10 */ /* 0x000fe4000ffbe0ff */
[C---:B------:R-:W-:Y:S01]  /*2520*/  IADD3.X R21, PT, PT, R9.reuse, UR5, RZ, P6, !PT ;  /* 0x0000000509157c10 */ /* 0x040fe2000b7fe4ff */
[----:B------:R-:W0:Y:S01]  /*2530*/  LDG.E.64 R6, desc[UR40][R6.64] ;  /* 0x0000002806067981 */ /* 0x000e22000c1e1b00 */
[----:B------:R-:W-:-:S02]  /*2540*/  IADD3.X R33, PT, PT, R9, UR7, RZ, P0, !PT ;  /* 0x0000000709217c10 */ /* 0x000fc400087fe4ff */
[----:B------:R-:W-:Y:S02]  /*2550*/  IADD3.X R9, PT, PT, R11, UR5, RZ, P1, !PT ;  /* 0x000000050b097c10 */ /* 0x000fe40008ffe4ff */
[C---:B------:R-:W-:Y:S01]  /*2560*/  IADD3.X R13, PT, PT, R17.reuse, UR5, RZ, P3, !PT ;  /* 0x00000005110d7c10 */ /* 0x040fe20009ffe4ff */
[----:B------:R-:W2:Y:S01]  /*2570*/  LDG.E.64.CONSTANT R20, desc[UR40][R20.64] ;  /* 0x0000002814147981 */ /* 0x000ea2000c1e9b00 */
[----:B------:R-:W-:Y:S02]  /*2580*/  IADD3.X R15, PT, PT, R17, UR7, RZ, P4, !PT ;  /* 0x00000007110f7c10 */ /* 0x000fe4000a7fe4ff */
[----:B------:R-:W-:Y:S01]  /*2590*/  IADD3 R34, P0, PT, R40, UR4, RZ ;  /* 0x0000000428227c10 */ /* 0x000fe2000ff1e0ff */
[----:B------:R-:W3:Y:S01]  /*25a0*/  LDG.E.64.CONSTANT R8, desc[UR40][R8.64] ;  /* 0x0000002808087981 */ /* 0x000ee2000c1e9b00 */
[----:B------:R-:W-:Y:S02]  /*25b0*/  IADD3.X R11, PT, PT, R11, UR7, RZ, P2, !PT ;  /* 0x000000070b0b7c10 */ /* 0x000fe400097fe4ff */
[----:B------:R-:W-:Y:S01]  /*25c0*/  IADD3.X R17, PT, PT, R19, UR5, RZ, P5, !PT ;  /* 0x0000000513117c10 */ /* 0x000fe2000affe4ff */
[----:B------:R-:W2:Y:S01]  /*25d0*/  LDG.E.64 R32, desc[UR40][R32.64] ;  /* 0x0000002820207981 */ /* 0x000ea2000c1e1b00 */
[----:B------:R-:W-:-:S02]  /*25e0*/  IADD3 R60, P4, PT, R56, UR4, RZ ;  /* 0x00000004383c7c10 */ /* 0x000fc4000ff9e0ff */
[----:B------:R-:W-:Y:S01]  /*25f0*/  IADD3 R18, P6, PT, R18, UR6, RZ ;  /* 0x0000000612127c10 */ /* 0x000fe2000ffde0ff */
[----:B------:R-:W3:Y:S01]  /*2600*/  LDG.E.64 R10, desc[UR40][R10.64] ;  /* 0x000000280a0a7981 */ /* 0x000ee2000c1e1b00 */
[----:B------:R-:W-:Y:S02]  /*2610*/  IADD3 R40, P1, PT, R40, UR6, RZ ;  /* 0x0000000628287c10 */ /* 0x000fe4000ff3e0ff */
[----:B------:R-:W-:Y:S01]  /*2620*/  IADD3 R42, P2, PT, R58, UR4, RZ ;  /* 0x000000043a2a7c10 */ /* 0x000fe2000ff5e0ff */
[----:B------:R-:W4:Y:S01]  /*2630*/  LDG.E.64.CONSTANT R12, desc[UR40][R12.64] ;  /* 0x000000280c0c7981 */ /* 0x000f22000c1e9b00 */
[----:B------:R-:W-:Y:S02]  /*2640*/  IADD3 R56, P5, PT, R56, UR6, RZ ;  /* 0x0000000638387c10 */ /* 0x000fe4000ffbe0ff */
[----:B------:R-:W-:Y:S01]  /*2650*/  IADD3 R58, P3, PT, R58, UR6, RZ ;  /* 0x000000063a3a7c10 */ /* 0x000fe2000ff7e0ff */
[----:B------:R-:W4:Y:S01]  /*2660*/  LDG.E.64 R14, desc[UR40][R14.64] ;  /* 0x000000280e0e7981 */ /* 0x000f22000c1e1b00 */
[----:B------:R-:W-:-:S02]  /*2670*/  IADD3.X R35, PT, PT, R41, UR5, RZ, P0, !PT ;  /* 0x0000000529237c10 */ /* 0x000fc400087fe4ff */
[----:B------:R-:W-:Y:S01]  /*2680*/  IADD3.X R19, PT, PT, R19, UR7, RZ, P6, !PT ;  /* 0x0000000713137c10 */ /* 0x000fe2000b7fe4ff */
[----:B------:R-:W5:Y:S01]  /*2690*/  LDG.E.64.CONSTANT R16, desc[UR40][R16.64] ;  /* 0x0000002810107981 */ /* 0x000f62000c1e9b00 */
[----:B------:R-:W-:Y:S02]  /*26a0*/  IADD3.X R41, PT, PT, R41, UR7, RZ, P1, !PT ;  /* 0x0000000729297c10 */ /* 0x000fe40008ffe4ff */
[C---:B------:R-:W-:Y:S01]  /*26b0*/  IADD3.X R43, PT, PT, R49.reuse, UR5, RZ, P2, !PT ;  /* 0x00000005312b7c10 */ /* 0x040fe200097fe4ff */
[----:B------:R-:W5:Y:S01]  /*26c0*/  LDG.E.64.CONSTANT R34, desc[UR40][R34.64] ;  /* 0x0000002822227981 */ /* 0x000f62000c1e9b00 */
[C---:B------:R-:W-:Y:S02]  /*26d0*/  IADD3.X R57, PT, PT, R48.reuse, UR7, RZ, P5, !PT ;  /* 0x0000000730397c10 */ /* 0x040fe4000affe4ff */
[----:B------:R-:W-:Y:S01]  /*26e0*/  IADD3.X R59, PT, PT, R49, UR7, RZ, P3, !PT ;  /* 0x00000007313b7c10 */ /* 0x000fe20009ffe4ff */
[----:B------:R-:W5:Y:S01]  /*26f0*/  LDG.E.64 R18, desc[UR40][R18.64] ;  /* 0x0000002812127981 */ /* 0x000f62000c1e1b00 */
[----:B------:R-:W-:-:S03]  /*2700*/  IADD3.X R61, PT, PT, R48, UR5, RZ, P4, !PT ;  /* 0x00000005303d7c10 */ /* 0x000fc6000a7fe4ff */
[----:B------:R-:W5:Y:S04]  /*2710*/  LDG.E.64 R40, desc[UR40][R40.64] ;  /* 0x0000002828287981 */ /* 0x000f68000c1e1b00 */
[----:B------:R-:W5:Y:S04]  /*2720*/  LDG.E.64.CONSTANT R42, desc[UR40][R42.64] ;  /* 0x000000282a2a7981 */ /* 0x000f68000c1e9b00 */
[----:B------:R-:W5:Y:S04]  /*2730*/  LDG.E.64 R48, desc[UR40][R58.64] ;  /* 0x000000283a307981 */ /* 0x000f68000c1e1b00 */
[----:B------:R-:W5:Y:S04]  /*2740*/  LDG.E.64.CONSTANT R50, desc[UR40][R60.64] ;  /* 0x000000283c327981 */ /* 0x000f68000c1e9b00 */
[----:B------:R-:W5:Y:S01]  /*2750*/  LDG.E.64 R56, desc[UR40][R56.64] ;  /* 0x0000002838387981 */ /* 0x000f62000c1e1b00 */
[----:B------:R-:W-:-:S05]  /*2760*/  VIADD R54, R54, 0x8 ;  /* 0x0000000836367836 */ /* 0x000fca0000000000 */
[----:B------:R-:W-:Y:S01]  /*2770*/  ISETP.NE.AND P0, PT, R54, RZ, PT ;  /* 0x000000ff3600720c */ /* 0x000fe20003f05270 */
[----:B------:R-:W-:Y:S01]  /*2780*/  VIADD R62, R62, 0x80 ;  /* 0x000000803e3e7836 */ /* 0x000fe20000000000 */
[C---:B0-----:R-:W-:Y:S02]  /*2790*/  DFMA R4, R2.reuse, R6, R4 ;  /* 0x000000060204722b */ /* 0x041fe40000000004 */
[C---:B--2---:R-:W-:Y:S02]  /*27a0*/  DFMA R32, R2.reuse, R32, R20 ;  /* 0x000000200220722b */ /* 0x044fe40000000014 */
[C---:B---3--:R-:W-:Y:S02]  /*27b0*/  DFMA R6, R2.reuse, R10, R8 ;  /* 0x0000000a0206722b */ /* 0x048fe40000000008 */
[----:B----4-:R-:W-:-:S05]  /*27c0*/  DFMA R8, R2, R14, R12 ;  /* 0x0000000e0208722b */ /* 0x010fca000000000c */
[----:B------:R-:W-:Y:S01]  /*27d0*/  STL.128 [R63+-0x20], R4 ;  /* 0xffffe0043f007387 */ /* 0x000fe20000100c00 */
[C---:B-----5:R-:W-:Y:S02]  /*27e0*/  DFMA R10, R2.reuse, R18, R16 ;  /* 0x00000012020a722b */ /* 0x060fe40000000010 */
[C---:B------:R-:W-:Y:S02]  /*27f0*/  DFMA R34, R2.reuse, R40, R34 ;  /* 0x000000280222722b */ /* 0x040fe40000000022 */
[----:B------:R-:W-:-:S03]  /*2800*/  DFMA R48, R2, R48, R42 ;  /* 0x000000300230722b */ /* 0x000fc6000000002a */
[----:B------:R-:W-:Y:S01]  /*2810*/  STL.128 [R63+-0x10], R8 ;  /* 0xfffff0083f007387 */ /* 0x000fe20000100c00 */
[----:B------:R-:W-:-:S03]  /*2820*/  DFMA R50, R2, R56, R50 ;  /* 0x000000380232722b */ /* 0x000fc60000000032 */
[----:B------:R-:W-:Y:S04]  /*2830*/  STL.128 [R63], R32 ;  /* 0x000000203f007387 */ /* 0x000fe80000100c00 */
[----:B------:R0:W-:Y:S02]  /*2840*/  STL.128 [R63+0x10], R48 ;  /* 0x000010303f007387 */ /* 0x0001e40000100c00 */
[----:B0-----:R-:W-:Y:S01]  /*2850*/  VIADD R63, R63, 0x40 ;  /* 0x000000403f3f7836 */ /* 0x001fe20000000000 */
[----:B------:R-:W-:Y:S06]  /*2860*/  @P0 BRA `(.L_x_15) ;  /* 0xfffffff800600947 */ /* 0x000fec000383ffff */
[----:B------:R-:W-:-:S07]  /*2870*/  IMAD.MOV.U32 R43, RZ, RZ, R94 ;  /* 0x000000ffff2b7224 */ /* 0x000fce00078e005e */
.L_x_14:
[----:B------:R-:W-:-:S13]  /*2880*/  LOP3.LUT P0, R4, R55, 0x7, RZ, 0xc0, !PT ;  /* 0x0000000737047812 */ /* 0x000fda000780c0ff */
[----:B------:R-:W-:Y:S05]  /*2890*/  @!P0 BRA `(.L_x_13) ;  /* 0x0000000400b48947 */ /* 0x000fea0003800000 */
[----:B------:R-:W-:Y:S01]  /*28a0*/  VIADD R4, R4, 0xffffffff ;  /* 0xffffffff04047836 */ /* 0x000fe20000000000 */
[----:B------:R-:W-:-:S04]  /*28b0*/  LOP3.LUT P0, R42, R55, 0x3, RZ, 0xc0, !PT ;  /* 0x00000003372a7812 */ /* 0x000fc8000780c0ff */
[----:B------:R-:W-:-:S13]  /*28c0*/  ISETP.GE.U32.AND P1, PT, R4, 0x3, PT ;  /* 0x000000030400780c */ /* 0x000fda0003f26070 */
[----:B------:R-:W-:Y:S05]  /*28d0*/  @!P1 BRA `(.L_x_16) ;  /* 0x0000000000d89947 */ /* 0x000fea0003800000 */
[----:B------:R-:W-:Y:S01]  /*28e0*/  IMAD R4, R43, 0x10, R0 ;  /* 0x000000102b047824 */ /* 0x000fe200078e0200 */
[----:B------:R-:W1:Y:S03]  /*28f0*/  LDCU.64 UR4, c[0x0][0x380] ;  /* 0x00007000ff0477ac */ /* 0x000e660008000a00 */
[C---:B------:R-:W-:Y:S01]  /*2900*/  VIADD R6, R4.reuse, 0x10 ;  /* 0x0000001004067836 */ /* 0x040fe20000000000 */
[C---:B------:R-:W-:Y:S01]  /*2910*/  IADD3 R32, P1, PT, R4.reuse, UR38, RZ ;  /* 0x0000002604207c10 */ /* 0x040fe2000ff3e0ff */
[C---:B------:R-:W-:Y:S01]  /*2920*/  VIADD R8, R4.reuse, 0x20 ;  /* 0x0000002004087836 */ /* 0x040fe20000000000 */
[----:B------:R-:W2:Y:S01]  /*2930*/  LDCU.64 UR6, c[0x0][0x390] ;  /* 0x00007200ff0677ac */ /* 0x000ea20008000a00 */
[C---:B------:R-:W-:Y:S01]  /*2940*/  VIADD R10, R4.reuse, 0x30 ;  /* 0x00000030040a7836 */ /* 0x040fe20000000000 */
[----:B------:R-:W-:Y:S02]  /*2950*/  LEA.HI.X.SX32 R5, R4, R53, 0x1, P1 ;  /* 0x0000003504057211 */ /* 0x000fe400008f0eff */
[----:B------:R-:W-:-:S02]  /*2960*/  IADD3 R4, P1, PT, R6, UR38, RZ ;  /* 0x0000002606047c10 */ /* 0x000fc4000ff3e0ff */
[----:B------:R-:W-:Y:S02]  /*2970*/  IADD3 R40, P2, PT, R8, UR38, RZ ;  /* 0x0000002608287c10 */ /* 0x000fe4000ff5e0ff */
[----:B------:R-:W-:Y:S02]  /*2980*/  IADD3 R18, P3, PT, R10, UR38, RZ ;  /* 0x000000260a127c10 */ /* 0x000fe4000ff7e0ff */
[C---:B------:R-:W-:Y:S01]  /*2990*/  SHF.L.U64.HI R12, R32.reuse, 0x3, R5 ;  /* 0x00000003200c7819 */ /* 0x040fe20000010205 */
[----:B------:R-:W-:Y:S01]  /*29a0*/  IMAD.SHL.U32 R32, R32, 0x8, RZ ;  /* 0x0000000820207824 */ /* 0x000fe200078e00ff */
[-C--:B------:R-:W-:Y:S02]  /*29b0*/  LEA.HI.X.SX32 R11, R6, R53.reuse, 0x1, P1 ;  /* 0x00000035060b7211 */ /* 0x080fe400008f0eff */
[-C--:B------:R-:W-:Y:S02]  /*29c0*/  LEA.HI.X.SX32 R7, R8, R53.reuse, 0x1, P2 ;  /* 0x0000003508077211 */ /* 0x080fe400010f0eff */
[----:B------:R-:W-:Y:S01]  /*29d0*/  LEA.HI.X.SX32 R5, R10, R53, 0x1, P3 ;  /* 0x000000350a057211 */ /* 0x000fe200018f0eff */
[C---:B------:R-:W-:Y:S01]  /*29e0*/  IMAD.SHL.U32 R10, R4.reuse, 0x8, RZ ;  /* 0x00000008040a7824 */ /* 0x040fe200078e00ff */
[----:B------:R-:W-:-:S02]  /*29f0*/  SHF.L.U64.HI R11, R4, 0x3, R11 ;  /* 0x00000003040b7819 */ /* 0x000fc4000001020b */
[C---:B------:R-:W-:Y:S01]  /*2a00*/  SHF.L.U64.HI R6, R40.reuse, 0x3, R7 ;  /* 0x0000000328067819 */ /* 0x040fe20000010207 */
[----:B------:R-:W-:Y:S01]  /*2a10*/  IMAD.SHL.U32 R40, R40, 0x8, RZ ;  /* 0x0000000828287824 */ /* 0x000fe200078e00ff */
[C---:B------:R-:W-:Y:S01]  /*2a20*/  SHF.L.U64.HI R4, R18.reuse, 0x3, R5 ;  /* 0x0000000312047819 */ /* 0x040fe20000010205 */
[----:B------:R-:W-:Y:S01]  /*2a30*/  IMAD.SHL.U32 R18, R18, 0x8, RZ ;  /* 0x0000000812127824 */ /* 0x000fe200078e00ff */
[----:B-1----:R-:W-:Y:S02]  /*2a40*/  IADD3 R20, P1, PT, R32, UR4, RZ ;  /* 0x0000000420147c10 */ /* 0x002fe4000ff3e0ff */
[----:B------:R-:W-:Y:S02]  /*2a50*/  IADD3 R8, P2, PT, R10, UR4, RZ ;  /* 0x000000040a087c10 */ /* 0x000fe4000ff5e0ff */
[----:B------:R-:W-:Y:S02]  /*2a60*/  IADD3 R34, P3, PT, R40, UR4, RZ ;  /* 0x0000000428227c10 */ /* 0x000fe4000ff7e0ff */
[----:B------:R-:W-:-:S02]  /*2a70*/  IADD3 R16, P4, PT, R18, UR4, RZ ;  /* 0x0000000412107c10 */ /* 0x000fc4000ff9e0ff */
[----:B------:R-:W-:Y:S02]  /*2a80*/  IADD3.X R21, PT, PT, R12, UR5, RZ, P1, !PT ;  /* 0x000000050c157c10 */ /* 0x000fe40008ffe4ff */
[----:B------:R-:W-:Y:S02]  /*2a90*/  IADD3.X R9, PT, PT, R11, UR5, RZ, P2, !PT ;  /* 0x000000050b097c10 */ /* 0x000fe400097fe4ff */
[----:B------:R-:W-:Y:S02]  /*2aa0*/  IADD3.X R35, PT, PT, R6, UR5, RZ, P3, !PT ;  /* 0x0000000506237c10 */ /* 0x000fe40009ffe4ff */
[----:B------:R-:W-:Y:S02]  /*2ab0*/  IADD3.X R17, PT, PT, R4, UR5, RZ, P4, !PT ;  /* 0x0000000504117c10 */ /* 0x000fe4000a7fe4ff */
[----:B--2---:R-:W-:Y:S01]  /*2ac0*/  IADD3 R32, P1, PT, R32, UR6, RZ ;  /* 0x0000000620207c10 */ /* 0x004fe2000ff3e0ff */
[----:B------:R-:W2:Y:S01]  /*2ad0*/  LDG.E.64.CONSTANT R8, desc[UR40][R8.64] ;  /* 0x0000002808087981 */ /* 0x000ea2000c1e9b00 */
[----:B------:R-:W-:-:S02]  /*2ae0*/  IADD3 R10, P2, PT, R10, UR6, RZ ;  /* 0x000000060a0a7c10 */ /* 0x000fc4000ff5e0ff */
[----:B------:R-:W-:Y:S01]  /*2af0*/  IADD3 R40, P3, PT, R40, UR6, RZ ;  /* 0x0000000628287c10 */ /* 0x000fe2000ff7e0ff */
[----:B------:R-:W3:Y:S01]  /*2b00*/  LDG.E.64.CONSTANT R16, desc[UR40][R16.64] ;  /* 0x0000002810107981 */ /* 0x000ee2000c1e9b00 */
[----:B------:R-:W-:Y:S02]  /*2b10*/  IADD3 R18, P4, PT, R18, UR6, RZ ;  /* 0x0000000612127c10 */ /* 0x000fe4000ff9e0ff */
[----:B------:R-:W-:Y:S02]  /*2b20*/  IADD3.X R33, PT, PT, R12, UR7, RZ, P1, !PT ;  /* 0x000000070c217c10 */ /* 0x000fe40008ffe4ff */
[----:B------:R-:W-:Y:S01]  /*2b30*/  IADD3.X R11, PT, PT, R11, UR7, RZ, P2, !PT ;  /* 0x000000070b0b7c10 */ /* 0x000fe200097fe4ff */
[----:B------:R-:W4:Y:S01]  /*2b40*/  LDG.E.64.CONSTANT R12, desc[UR40][R34.64] ;  /* 0x00000028220c7981 */ /* 0x000f22000c1e9b00 */
[----:B------:R-:W-:Y:S02]  /*2b50*/  IADD3.X R41, PT, PT, R6, UR7, RZ, P3, !PT ;  /* 0x0000000706297c10 */ /* 0x000fe40009ffe4ff */
[----:B------:R-:W-:Y:S01]  /*2b60*/  IADD3.X R19, PT, PT, R4, UR7, RZ, P4, !PT ;  /* 0x0000000704137c10 */ /* 0x000fe2000a7fe4ff */
[----:B------:R-:W0:Y:S04]  /*2b70*/  LDG.E.64 R6, desc[UR40][R32.64] ;  /* 0x0000002820067981 */ /* 0x000e28000c1e1b00 */
[----:B------:R1:W0:Y:S04]  /*2b80*/  LDG.E.64.CONSTANT R4, desc[UR40][R20.64] ;  /* 0x0000002814047981 */ /* 0x000228000c1e9b00 */
[----:B------:R-:W4:Y:S04]  /*2b90*/  LDG.E.64 R14, desc[UR40][R40.64] ;  /* 0x00000028280e7981 */ /* 0x000f28000c1e1b00 */
[----:B------:R-:W2:Y:S04]  /*2ba0*/  LDG.E.64 R10, desc[UR40][R10.64] ;  /* 0x000000280a0a7981 */ /* 0x000ea8000c1e1b00 */
[----:B------:R-:W3:Y:S01]  /*2bb0*/  LDG.E.64 R18, desc[UR40][R18.64] ;  /* 0x0000002812127981 */ /* 0x000ee2000c1e1b00 */
[----:B-1----:R-:W-:-:S02]  /*2bc0*/  IMAD R21, R43, 0x8, R158 ;  /* 0x000000082b157824 */ /* 0x002fc400078e029e */
[----:B------:R-:W-:Y:S01]  /*2bd0*/  VIADD R43, R43, 0x4 ;  /* 0x000000042b2b7836 */ /* 0x000fe20000000000 */
[C---:B0-----:R-:W-:Y:S02]  /*2be0*/  DFMA R4, R2.reuse, R6, R4 ;  /* 0x000000060204722b */ /* 0x041fe40000000004 */
[C---:B----4-:R-:W-:Y:S02]  /*2bf0*/  DFMA R12, R2.reuse, R14, R12 ;  /* 0x0000000e020c722b */ /* 0x050fe4000000000c */
[C---:B--2---:R-:W-:Y:S02]  /*2c00*/  DFMA R6, R2.reuse, R10, R8 ;  /* 0x0000000a0206722b */ /* 0x044fe40000000008 */
[----:B---3--:R-:W-:-:S05]  /*2c10*/  DFMA R14, R2, R18, R16 ;  /* 0x00000012020e722b */ /* 0x008fca0000000010 */
[----:B------:R1:W-:Y:S04]  /*2c20*/  STL.128 [R21], R4 ;  /* 0x0000000415007387 */ /* 0x0003e80000100c00 */
[----:B------:R1:W-:Y:S02]  /*2c30*/  STL.128 [R21+0x10], R12 ;  /* 0x0000100c15007387 */ /* 0x0003e40000100c00 */
.L_x_16:
[----:B------:R-:W-:Y:S05]  /*2c40*/  @!P0 BRA `(.L_x_13) ;  /* 0x0000000000c88947 */ /* 0x000fea0003800000 */
[----:B------:R-:W-:Y:S02]  /*2c50*/  R2UR UR4, R132 ;  /* 0x00000000840472ca */ /* 0x000fe400000e0000 */
[----:B------:R-:W-:-:S11]  /*2c60*/  ISETP.NE.AND P0, PT, R42, 0x1, PT ;  /* 0x000000012a00780c */ /* 0x000fd60003f05270 */
[----:B------:R-:W-:Y:S02]  /*2c70*/  UISETP.NE.AND UP0, UPT, UR4, URZ, UPT ;  /* 0x000000ff0400728c */ /* 0x000fe4000bf05270 */
[----:B------:R-:W-:Y:S09]  /*2c80*/  @!P0 BRA `(.L_x_17) ;  /* 0x0000000000748947 */ /* 0x000ff20003800000 */
[----:B-1----:R-:W-:Y:S01]  /*2c90*/  IMAD R4, R43, 0x10, R0 ;  /* 0x000000102b047824 */ /* 0x002fe200078e0200 */
[----:B------:R-:W1:Y:S03]  /*2ca0*/  LDCU.64 UR4, c[0x0][0x380] ;  /* 0x00007000ff0477ac */ /* 0x000e660008000a00 */
[C---:B------:R-:W-:Y:S01]  /*2cb0*/  VIADD R6, R4.reuse, 0x10 ;  /* 0x0000001004067836 */ /* 0x040fe20000000000 */
[----:B------:R-:W2:Y:S01]  /*2cc0*/  LDCU.64 UR6, c[0x0][0x390] ;  /* 0x00007200ff0677ac */ /* 0x000ea20008000a00 */
[----:B------:R-:W-:-:S03]  /*2cd0*/  IADD3 R5, P0, PT, R4, UR38, RZ ;  /* 0x0000002604057c10 */ /* 0x000fc6000ff1e0ff */
[----:B------:R-:W-:Y:S02]  /*2ce0*/  IADD3 R8, P1, PT, R6, UR38, RZ ;  /* 0x0000002606087c10 */ /* 0x000fe4000ff3e0ff */
[-C--:B------:R-:W-:Y:S02]  /*2cf0*/  LEA.HI.X.SX32 R4, R4, R53.reuse, 0x1, P0 ;  /* 0x0000003504047211 */ /* 0x080fe400000f0eff */
[----:B------:R-:W-:Y:S01]  /*2d00*/  LEA.HI.X.SX32 R9, R6, R53, 0x1, P1 ;  /* 0x0000003506097211 */ /* 0x000fe200008f0eff */
[C---:B------:R-:W-:Y:S01]  /*2d10*/  IMAD.SHL.U32 R6, R5.reuse, 0x8, RZ ;  /* 0x0000000805067824 */ /* 0x040fe200078e00ff */
[----:B------:R-:W-:Y:S01]  /*2d20*/  SHF.L.U64.HI R7, R5, 0x3, R4 ;  /* 0x0000000305077819 */ /* 0x000fe20000010204 */
[C---:B------:R-:W-:Y:S01]  /*2d30*/  IMAD.SHL.U32 R14, R8.reuse, 0x8, RZ ;  /* 0x00000008080e7824 */ /* 0x040fe200078e00ff */
[----:B------:R-:W-:Y:S02]  /*2d40*/  SHF.L.U64.HI R9, R8, 0x3, R9 ;  /* 0x0000000308097819 */ /* 0x000fe40000010209 */
[----:B-1----:R-:W-:-:S02]  /*2d50*/  IADD3 R4, P0, PT, R6, UR4, RZ ;  /* 0x0000000406047c10 */ /* 0x002fc4000ff1e0ff */
[----:B------:R-:W-:Y:S02]  /*2d60*/  IADD3 R12, P2, PT, R14, UR4, RZ ;  /* 0x000000040e0c7c10 */ /* 0x000fe4000ff5e0ff */
[----:B--2---:R-:W-:Y:S02]  /*2d70*/  IADD3 R6, P1, PT, R6, UR6, RZ ;  /* 0x0000000606067c10 */ /* 0x004fe4000ff3e0ff */
[----:B------:R-:W-:Y:S02]  /*2d80*/  IADD3 R14, P3, PT, R14, UR6, RZ ;  /* 0x000000060e0e7c10 */ /* 0x000fe4000ff7e0ff */
[C---:B------:R-:W-:Y:S02]  /*2d90*/  IADD3.X R5, PT, PT, R7.reuse, UR5, RZ, P0, !PT ;  /* 0x0000000507057c10 */ /* 0x040fe400087fe4ff */
[----:B------:R-:W-:Y:S02]  /*2da0*/  IADD3.X R7, PT, PT, R7, UR7, RZ, P1, !PT ;  /* 0x0000000707077c10 */ /* 0x000fe40008ffe4ff */
[----:B------:R-:W-:-:S02]  /*2db0*/  IADD3.X R15, PT, PT, R9, UR7, RZ, P3, !PT ;  /* 0x00000007090f7c10 */ /* 0x000fc40009ffe4ff */
[----:B------:R-:W-:Y:S01]  /*2dc0*/  IADD3.X R13, PT, PT, R9, UR5, RZ, P2, !PT ;  /* 0x00000005090d7c10 */ /* 0x000fe200097fe4ff */
[----:B------:R-:W0:Y:S04]  /*2dd0*/  LDG.E.64.CONSTANT R4, desc[UR40][R4.64] ;  /* 0x0000002804047981 */ /* 0x000e28000c1e9b00 */
[----:B------:R-:W0:Y:S04]  /*2de0*/  LDG.E.64 R6, desc[UR40][R6.64] ;  /* 0x0000002806067981 */ /* 0x000e28000c1e1b00 */
[----:B------:R-:W2:Y:S04]  /*2df0*/  LDG.E.64.CONSTANT R10, desc[UR40][R12.64] ;  /* 0x000000280c0a7981 */ /* 0x000ea8000c1e9b00 */
[----:B------:R-:W2:Y:S01]  /*2e00*/  LDG.E.64 R14, desc[UR40][R14.64] ;  /* 0x000000280e0e7981 */ /* 0x000ea2000c1e1b00 */
[----:B------:R-:W-:-:S02]  /*2e10*/  IMAD R17, R43, 0x8, R158 ;  /* 0x000000082b117824 */ /* 0x000fc400078e029e */
[----:B------:R-:W-:Y:S01]  /*2e20*/  VIADD R43, R43, 0x2 ;  /* 0x000000022b2b7836 */ /* 0x000fe20000000000 */
[C---:B0-----:R-:W-:Y:S02]  /*2e30*/  DFMA R8, R2.reuse, R6, R4 ;  /* 0x000000060208722b */ /* 0x041fe40000000004 */
[----:B--2---:R-:W-:-:S07]  /*2e40*/  DFMA R10, R2, R14, R10 ;  /* 0x0000000e020a722b */ /* 0x004fce000000000a */
[----:B------:R2:W-:Y:S04]  /*2e50*/  STL.128 [R17], R8 ;  /* 0x0000000811007387 */ /* 0x0005e80000100c00 */
.L_x_17:
[----:B------:R-:W-:Y:S05]  /*2e60*/  BRA.U !UP0, `(.L_x_13) ;  /* 0x0000000108407547 */ /* 0x000fea000b800000 */
[----:B------:R-:W2:Y:S01]  /*2e70*/  LDCU.64 UR4, c[0x0][0x380] ;  /* 0x00007000ff0477ac */ /* 0x000ea20008000a00 */
[----:B------:R-:W-:Y:S01]  /*2e80*/  IMAD R0, R43, 0x10, R0 ;  /* 0x000000102b007824 */ /* 0x000fe200078e0200 */
[----:B------:R-:W3:Y:S04]  /*2e90*/  LDCU.64 UR6, c[0x0][0x390] ;  /* 0x00007200ff0677ac */ /* 0x000ee80008000a00 */
[----:B-1----:R-:W-:-:S04]  /*2ea0*/  IADD3 R4, P0, PT, R0, UR38, RZ ;  /* 0x0000002600047c10 */ /* 0x002fc8000ff1e0ff */
[----:B------:R-:W-:Y:S01]  /*2eb0*/  LEA.HI.X.SX32 R5, R0, R53, 0x1, P0 ;  /* 0x0000003500057211 */ /* 0x000fe200000f0eff */
[----:B------:R-:W-:-:S03]  /*2ec0*/  IMAD.SHL.U32 R6, R4, 0x8, RZ ;  /* 0x0000000804067824 */ /* 0x000fc600078e00ff */
[----:B------:R-:W-:Y:S02]  /*2ed0*/  SHF.L.U64.HI R0, R4, 0x3, R5 ;  /* 0x0000000304007819 */ /* 0x000fe40000010205 */
[C---:B--2---:R-:W-:Y:S02]  /*2ee0*/  IADD3 R8, P0, PT, R6.reuse, UR4, RZ ;  /* 0x0000000406087c10 */ /* 0x044fe4000ff1e0ff */
[----:B---3--:R-:W-:Y:S02]  /*2ef0*/  IADD3 R6, P1, PT, R6, UR6, RZ ;  /* 0x0000000606067c10 */ /* 0x008fe4000ff3e0ff */
[C---:B------:R-:W-:Y:S02]  /*2f00*/  IADD3.X R9, PT, PT, R0.reuse, UR5, RZ, P0, !PT ;  /* 0x0000000500097c10 */ /* 0x040fe400087fe4ff */
[----:B------:R-:W-:-:S03]  /*2f10*/  IADD3.X R7, PT, PT, R0, UR7, RZ, P1, !PT ;  /* 0x0000000700077c10 */ /* 0x000fc60008ffe4ff */
[----:B------:R-:W0:Y:S04]  /*2f20*/  LDG.E.64.CONSTANT R4, desc[UR40][R8.64] ;  /* 0x0000002808047981 */ /* 0x000e28000c1e9b00 */
[----:B------:R-:W0:Y:S02]  /*2f30*/  LDG.E.64 R6, desc[UR40][R6.64] ;  /* 0x0000002806067981 */ /* 0x000e24000c1e1b00 */
[----:B0-----:R-:W-:Y:S01]  /*2f40*/  DFMA R4, R2, R6, R4 ;  /* 0x000000060204722b */ /* 0x001fe20000000004 */
[----:B------:R-:W-:-:S06]  /*2f50*/  IMAD R3, R43, 0x8, R158 ;  /* 0x000000082b037824 */ /* 0x000fcc00078e029e */
[----:B------:R3:W-:Y:S04]  /*2f60*/  STL.64 [R3], R4 ;  /* 0x0000000403007387 */ /* 0x0007e80000100a00 */
.L_x_13:
[----:B------:R-:W-:-:S04]  /*2f70*/  ISETP.NE.AND P0, PT, R55, RZ, PT ;  /* 0x000000ff3700720c */ /* 0x000fc80003f05270 */
[----:B------:R-:W-:-:S09]  /*2f80*/  P2R R54, PR, RZ, 0x1 ;  /* 0x00000001ff367803 */ /* 0x000fd20000000000 */
[----:B------:R-:W-:Y:S05]  /*2f90*/  @!P0 BRA `(.L_x_18) ;  /* 0x0000000800948947 */ /* 0x000fea0003800000 */
[----:B------:R-:W-:Y:S02]  /*2fa0*/  IMAD.U32 R0, RZ, RZ, UR54 ;  /* 0x00000036ff007e24 */ /* 0x000fe4000f8e00ff */
[----:B0-----:R-:W-:Y:S02]  /*2fb0*/  IMAD.U32 R2, RZ, RZ, UR50 ;  /* 0x00000032ff027e24 */ /* 0x001fe4000f8e00ff */
[----:B--2---:R-:W-:Y:S01]  /*2fc0*/  IMAD.MOV.U32 R17, RZ, RZ, RZ ;  /* 0x000000ffff117224 */ /* 0x004fe200078e00ff */
[----:B------:R-:W-:Y:S01]  /*2fd0*/  ISETP.GE.U32.AND P0, PT, R0, 0xf, PT ;  /* 0x0000000f0000780c */ /* 0x000fe20003f06070 */
[----:B------:R-:W-:-:S03]  /*2fe0*/  IMAD.MOV.U32 R0, RZ, RZ, RZ ;  /* 0x000000ffff007224 */ /* 0x000fc600078e00ff */
[----:B------:R-:W-:-:S13]  /*2ff0*/  ISETP.GE.U32.AND.EX P0, PT, R2, RZ, PT, P0 ;  /* 0x000000ff0200720c */ /* 0x000fda0003f06100 */
[----:B------:R-:W-:Y:S05]  /*3000*/  @!P0 BRA `(.L_x_19) ;  /* 0x0000000400388947 */ /* 0x000fea0003800000 */
[----:B------:R-:W-:Y:S02]  /*3010*/  IMAD.MOV.U32 R0, RZ, RZ, RZ ;  /* 0x000000ffff007224 */ /* 0x000fe400078e00ff */
[----:B------:R-:W-:-:S07]  /*3020*/  IMAD.MOV.U32 R17, RZ, RZ, RZ ;  /* 0x000000ffff117224 */ /* 0x000fce00078e00ff */
.L_x_20:
[C---:B01----:R-:W-:Y:S01]  /*3030*/  IADD3 R6, P0, PT, R0.reuse, 0x1, RZ ;  /* 0x0000000100067810 */ /* 0x043fe20007f1e0ff */
[C---:B---3--:R-:W-:Y:S01]  /*3040*/  IMAD.U32 R3, R0.reuse, 0x8, R1 ;  /* 0x0000000800037824 */ /* 0x048fe200078e0001 */
[C---:B------:R-:W-:Y:S01]  /*3050*/  IADD3 R2, P2, PT, R0.reuse, 0x3, RZ ;  /* 0x0000000300027810 */ /* 0x040fe20007f5e0ff */
[----:B------:R-:W-:Y:S01]  /*3060*/  IMAD.MOV.U32 R4, RZ, RZ, R0 ;  /* 0x000000ffff047224 */ /* 0x000fe200078e0000 */
[C---:B------:R-:W-:Y:S01]  /*3070*/  IADD3 R8, P1, PT, R0.reuse, 0x2, RZ ;  /* 0x0000000200087810 */ /* 0x040fe20007f3e0ff */
[--C-:B------:R-:W-:Y:S01]  /*3080*/  IMAD.X R7, RZ, RZ, R17.reuse, P0 ;  /* 0x000000ffff077224 */ /* 0x100fe200000e0611 */
[C---:B------:R-:W-:Y:S01]  /*3090*/  IADD3 R11, P0, PT, R0.reuse, 0x4, RZ ;  /* 0x00000004000b7810 */ /* 0x040fe20007f1e0ff */
[--C-:B------:R-:W-:Y:S01]  /*30a0*/  IMAD.MOV.U32 R5, RZ, RZ, R17.reuse ;  /* 0x000000ffff057224 */ /* 0x100fe200078e0011 */
[C---:B------:R-:W-:Y:S01]  /*30b0*/  IADD3 R10, P3, PT, R0.reuse, 0x7, RZ ;  /* 0x00000007000a7810 */ /* 0x040fe20007f7e0ff */
[--C-:B------:R-:W-:Y:S01]  /*30c0*/  IMAD.X R9, RZ, RZ, R17.reuse, P2 ;  /* 0x000000ffff097224 */ /* 0x100fe200010e0611 */
[----:B------:R-:W-:Y:S01]  /*30d0*/  IADD3 R12, P2, PT, R0, 0x6, RZ ;  /* 0x00000006000c7810 */ /* 0x000fe20007f5e0ff */
[--C-:B------:R-:W-:Y:S01]  /*30e0*/  IMAD.X R13, RZ, RZ, R17.reuse, P1 ;  /* 0x000000ffff0d7224 */ /* 0x100fe200008e0611 */
[----:B------:R0:W-:Y:S01]  /*30f0*/  STL.128 [R3+0x5a0], R4 ;  /* 0x0005a00403007387 */ /* 0x0001e20000100c00 */
[----:B------:R-:W-:-:S02]  /*3100*/  IMAD.X R16, RZ, RZ, R17, P0 ;  /* 0x000000ffff107224 */ /* 0x000fc400000e0611 */
[----:B------:R-:W-:Y:S02]  /*3110*/  IMAD.X R15, RZ, RZ, R17, P2 ;  /* 0x000000ffff0f7224 */ /* 0x000fe400010e0611 */
[----:B0-----:R-:W-:Y:S01]  /*3120*/  IMAD.MOV.U32 R7, RZ, RZ, R9 ;  /* 0x000000ffff077224 */ /* 0x001fe200078e0009 */
[C---:B------:R-:W-:Y:S01]  /*3130*/  IADD3 R9, P1, PT, R0.reuse, 0x5, RZ ;  /* 0x0000000500097810 */ /* 0x040fe20007f3e0ff */
[----:B------:R-:W-:Y:S01]  /*3140*/  IMAD.MOV.U32 R4, RZ, RZ, R8 ;  /* 0x000000ffff047224 */ /* 0x000fe200078e0008 */
[C---:B------:R-:W-:Y:S01]  /*3150*/  IADD3 R8, P4, PT, R0.reuse, 0x8, RZ ;  /* 0x0000000800087810 */ /* 0x040fe20007f9e0ff */
[----:B------:R-:W-:Y:S02]  /*3160*/  IMAD.MOV.U32 R5, RZ, RZ, R13 ;  /* 0x000000ffff057224 */ /* 0x000fe400078e000d */
[----:B------:R-:W-:Y:S01]  /*3170*/  IMAD.MOV.U32 R6, RZ, RZ, R2 ;  /* 0x000000ffff067224 */ /* 0x000fe200078e0002 */
[----:B------:R-:W-:Y:S01]  /*3180*/  IADD3 R2, P0, PT, R0, 0x9, RZ ;  /* 0x0000000900027810 */ /* 0x000fe20007f1e0ff */
[----:B------:R-:W-:-:S02]  /*3190*/  IMAD.X R14, RZ, RZ, R17, P1 ;  /* 0x000000ffff0e7224 */ /* 0x000fc400008e0611 */
[----:B------:R-:W-:Y:S01]  /*31a0*/  IMAD.X R13, RZ, RZ, R17, P3 ;  /* 0x000000ffff0d7224 */ /* 0x000fe200018e0611 */
[----:B------:R0:W-:Y:S02]  /*31b0*/  STL.128 [R3+0x5b0], R4 ;  /* 0x0005b00403007387 */ /* 0x0001e40000100c00 */
[----:B0-----:R-:W-:Y:S02]  /*31c0*/  IMAD.MOV.U32 R4, RZ, RZ, R11 ;  /* 0x000000ffff047224 */ /* 0x001fe400078e000b */
[----:B------:R-:W-:Y:S02]  /*31d0*/  IMAD.MOV.U32 R5, RZ, RZ, R16 ;  /* 0x000000ffff057224 */ /* 0x000fe400078e0010 */
[----:B------:R-:W-:Y:S02]  /*31e0*/  IMAD.MOV.U32 R6, RZ, RZ, R9 ;  /* 0x000000ffff067224 */ /* 0x000fe400078e0009 */
[----:B------:R-:W-:Y:S02]  /*31f0*/  IMAD.MOV.U32 R7, RZ, RZ, R14 ;  /* 0x000000ffff077224 */ /* 0x000fe400078e000e */
[----:B------:R-:W-:-:S02]  /*3200*/  IMAD.X R11, RZ, RZ, R17, P4 ;  /* 0x000000ffff0b7224 */ /* 0x000fc400020e0611 */
[----:B------:R-:W-:Y:S01]  /*3210*/  IMAD.X R9, RZ, RZ, R17, P0 ;  /* 0x000000ffff097224 */ /* 0x000fe200000e0611 */
[----:B------:R0:W-:Y:S02]  /*3220*/  STL.128 [R3+0x5c0], R4 ;  /* 0x0005c00403007387 */ /* 0x0001e40000100c00 */
[----:B0-----:R-:W-:Y:S01]  /*3230*/  IMAD.MOV.U32 R4, RZ, RZ, R12 ;  /* 0x000000ffff047224 */ /* 0x001fe200078e000c */
[C---:B------:R-:W-:Y:S01]  /*3240*/  IADD3 R12, P2, PT, R0.reuse, 0xc, RZ ;  /* 0x0000000c000c7810 */ /* 0x040fe20007f5e0ff */
[----:B------:R-:W-:Y:S02]  /*3250*/  IMAD.MOV.U32 R5, RZ, RZ, R15 ;  /* 0x000000ffff057224 */ /* 0x000fe400078e000f */
[----:B------:R-:W-:Y:S01]  /*3260*/  IMAD.MOV.U32 R6, RZ, RZ, R10 ;  /* 0x000000ffff067224 */ /* 0x000fe200078e000a */
[----:B------:R-:W-:Y:S01]  /*3270*/  IADD3 R10, P3, PT, R0, 0xd, RZ ;  /* 0x0000000d000a7810 */ /* 0x000fe20007f7e0ff */
[----:B------:R-:W-:Y:S02]  /*3280*/  IMAD.MOV.U32 R7, RZ, RZ, R13 ;  /* 0x000000ffff077224 */ /* 0x000fe400078e000d */
[----:B------:R-:W-:-:S02]  /*3290*/  IMAD.X R15, RZ, RZ, R17, P2 ;  /* 0x000000ffff0f7224 */ /* 0x000fc400010e0611 */
[----:B------:R-:W-:Y:S01]  /*32a0*/  IMAD.X R13, RZ, RZ, R17, P3 ;  /* 0x000000ffff0d7224 */ /* 0x000fe200018e0611 */
[----:B------:R0:W-:Y:S02]  /*32b0*/  STL.128 [R3+0x5d0], R4 ;  /* 0x0005d00403007387 */ /* 0x0001e40000100c00 */
[----:B0-----:R-:W-:Y:S01]  /*32c0*/  IMAD.MOV.U32 R5, RZ, RZ, R11 ;  /* 0x000000ffff057224 */ /* 0x001fe200078e000b */
[C---:B------:R-:W-:Y:S01]  /*32d0*/  IADD3 R11, P0, PT, R0.reuse, 0xa, RZ ;  /* 0x0000000a000b7810 */ /* 0x040fe20007f1e0ff */
[----:B------:R-:W-:Y:S01]  /*32e0*/  IMAD.MOV.U32 R7, RZ, RZ, R9 ;  /* 0x000000ffff077224 */ /* 0x000fe200078e0009 */
[C---:B------:R-:W-:Y:S01]  /*32f0*/  IADD3 R9, P1, PT, R0.reuse, 0xb, RZ ;  /* 0x0000000b00097810 */ /* 0x040fe20007f3e0ff */
[----:B------:R-:W-:Y:S01]  /*3300*/  IMAD.MOV.U32 R4, RZ, RZ, R8 ;  /* 0x000000ffff047224 */ /* 0x000fe200078e0008 */
[C---:B------:R-:W-:Y:S01]  /*3310*/  IADD3 R8, P4, PT, R0.reuse, 0xe, RZ ;  /* 0x0000000e00087810 */ /* 0x040fe20007f9e0ff */
[----:B------:R-:W-:Y:S02]  /*3320*/  IMAD.MOV.U32 R6, RZ, RZ, R2 ;  /* 0x000000ffff067224 */ /* 0x000fe400078e0002 */
[--C-:B------:R-:W-:Y:S01]  /*3330*/  IMAD.X R16, RZ, RZ, R17.reuse, P0 ;  /* 0x000000ffff107224 */ /* 0x100fe200000e0611 */
[----:B------:R-:W-:Y:S01]  /*3340*/  IADD3 R2, P0, PT, R0, 0xf, RZ ;  /* 0x0000000f00027810 */ /* 0x000fe20007f1e0ff */
[----:B------:R-:W-:Y:S01]  /*3350*/  IMAD.X R14, RZ, RZ, R17, P1 ;  /* 0x000000ffff0e7224 */ /* 0x000fe200008e0611 */
[----:B------:R0:W-:Y:S02]  /*3360*/  STL.128 [R3+0x5e0], R4 ;  /* 0x0005e00403007387 */ /* 0x0001e40000100c00 */
[----:B0-----:R-:W-:-:S02]  /*3370*/  IMAD.MOV.U32 R4, RZ, RZ, R11 ;  /* 0x000000ffff047224 */ /* 0x001fc400078e000b */
[----:B------:R-:W-:Y:S02]  /*3380*/  IMAD.MOV.U32 R5, RZ, RZ, R16 ;  /* 0x000000ffff057224 */ /* 0x000fe400078e0010 */
[----:B------:R-:W-:Y:S02]  /*3390*/  IMAD.MOV.U32 R6, RZ, RZ, R9 ;  /* 0x000000ffff067224 */ /* 0x000fe400078e0009 */
[----:B------:R-:W-:Y:S02]  /*33a0*/  IMAD.MOV.U32 R7, RZ, RZ, R14 ;  /* 0x000000ffff077224 */ /* 0x000fe400078e000e */
[--C-:B------:R-:W-:Y:S02]  /*33b0*/  IMAD.X R11, RZ, RZ, R17.reuse, P4 ;  /* 0x000000ffff0b7224 */ /* 0x100fe400020e0611 */
[----:B------:R-:W-:Y:S01]  /*33c0*/  IMAD.X R9, RZ, RZ, R17, P0 ;  /* 0x000000ffff097224 */ /* 0x000fe200000e0611 */
[----:B------:R0:W-:Y:S01]  /*33d0*/  STL.128 [R3+0x5f0], R4 ;  /* 0x0005f00403007387 */ /* 0x0001e20000100c00 */
[----:B------:R-:W-:-:S05]  /*33e0*/  IADD3 R0, P0, PT, R0, 0x10, RZ ;  /* 0x0000001000007810 */ /* 0x000fca0007f1e0ff */
[----:B------:R-:W-:Y:S01]  /*33f0*/  IMAD.X R17, RZ, RZ, R17, P0 ;  /* 0x000000ffff117224 */ /* 0x000fe200000e0611 */
[----:B------:R-:W-:-:S04]  /*3400*/  ISETP.NE.U32.AND P0, PT, R0, UR51, PT ;  /* 0x0000003300007c0c */ /* 0x000fc8000bf05070 */
[----:B------:R-:W-:Y:S01]  /*3410*/  ISETP.NE.AND.EX P0, PT, R17, UR60, PT, P0 ;  /* 0x0000003c11007c0c */ /* 0x000fe2000bf05300 */
[----:B0-----:R-:W-:Y:S02]  /*3420*/  IMAD.MOV.U32 R4, RZ, RZ, R12 ;  /* 0x000000ffff047224 */ /* 0x001fe400078e000c */
[----:B------:R-:W-:Y:S02]  /*3430*/  IMAD.MOV.U32 R5, RZ, RZ, R15 ;  /* 0x000000ffff057224 */ /* 0x000fe400078e000f */
[----:B------:R-:W-:Y:S02]  /*3440*/  IMAD.MOV.U32 R6, RZ, RZ, R10 ;  /* 0x000000ffff067224 */ /* 0x000fe400078e000a */
[----:B------:R-:W-:-:S05]  /*3450*/  IMAD.MOV.U32 R7, RZ, RZ, R13 ;  /* 0x000000ffff077224 */ /* 0x000fca00078e000d */
[----:B------:R0:W-:Y:S02]  /*3460*/  STL.128 [R3+0x600], R4 ;  /* 0x0006000403007387 */ /* 0x0001e40000100c00 */
[----:B0-----:R-:W-:Y:S02]  /*3470*/  IMAD.MOV.U32 R4, RZ, RZ, R8 ;  /* 0x000000ffff047224 */ /* 0x001fe400078e0008 */
[----:B------:R-:W-:Y:S02]  /*3480*/  IMAD.MOV.U32 R5, RZ, RZ, R11 ;  /* 0x000000ffff057224 */ /* 0x000fe400078e000b */
[----:B------:R-:W-:Y:S02]  /*3490*/  IMAD.MOV.U32 R6, RZ, RZ, R2 ;  /* 0x000000ffff067224 */ /* 0x000fe400078e0002 */
[----:B------:R-:W-:-:S05]  /*34a0*/  IMAD.MOV.U32 R7, RZ, RZ, R9 ;  /* 0x000000ffff077224 */ /* 0x000fca00078e0009 */
[----:B------:R0:W-:Y:S01]  /*34b0*/  STL.128 [R3+0x610], R4 ;  /* 0x0006100403007387 */ /* 0x0001e20000100c00 */
[----:B------:R-:W-:Y:S05]  /*34c0*/  @P0 BRA `(.L_x_20) ;  /* 0xfffffff800d80947 */ /* 0x000fea000383ffff */
[----:B------:R-:W-:Y:S02]  /*34d0*/  IMAD.U32 R0, RZ, RZ, UR51 ;  /* 0x00000033ff007e24 */ /* 0x000fe4000f8e00ff */
[----:B------:R-:W-:-:S07]  /*34e0*/  IMAD.U32 R17, RZ, RZ, UR60 ;  /* 0x0000003cff117e24 */ /* 0x000fce000f8e00ff */
.L_x_19:
[----:B------:R-:W-:-:S09]  /*34f0*/  UISETP.NE.AND UP0, UPT, UR53, URZ, UPT ;  /* 0x000000ff3500728c */ /* 0x000fd2000bf05270 */
[----:B------:R-:W-:Y:S05]  /*3500*/  BRA.U !UP0, `(.L_x_18) ;  /* 0x0000000508387547 */ /* 0x000fea000b800000 */
[----:B------:R-:W-:Y:S02]  /*3510*/  ISETP.GE.U32.AND P1, PT, R46, 0x7, PT ;  /* 0x000000072e00780c */ /* 0x000fe40003f26070 */
[----:B------:R-:W-:Y:S02]  /*3520*/  ISETP.NE.U32.AND P0, PT, R45, RZ, PT ;  /* 0x000000ff2d00720c */ /* 0x000fe40003f05070 */
[----:B------:R-:W-:Y:S02]  /*3530*/  ISETP.GE.U32.AND.EX P1, PT, R44, RZ, PT, P1 ;  /* 0x000000ff2c00720c */ /* 0x000fe40003f26110 */
[----:B------:R-:W-:-:S11]  /*3540*/  ISETP.NE.AND.EX P0, PT, RZ, RZ, PT, P0 ;  /* 0x000000ffff00720c */ /* 0x000fd60003f05300 */
[----:B------:R-:W-:Y:S05]  /*3550*/  @!P1 BRA `(.L_x_21) ;  /* 0x00000000008c9947 */ /* 0x000fea0003800000 */
        /* <DEDUP_REMOVED lines=10> */
[C---:B------:R-:W-:Y:S01]  /*3600*/  IADD3 R8, P1, PT, R0.reuse, 0x6, RZ ;  /* 0x0000000600087810 */ /* 0x040fe20007f3e0ff */
[--C-:B------:R-:W-:Y:S01]  /*3610*/  IMAD.X R14, RZ, RZ, R17.reuse, P5 ;  /* 0x000000ffff0e7224 */ /* 0x100fe200028e0611 */
[----:B------:R0:W-:Y:S01]  /*3620*/  STL.128 [R3+0x5a0], R4 ;  /* 0x0005a00403007387 */ /* 0x0001e20000100c00 */
[--C-:B------:R-:W-:Y:S01]  /*3630*/  IMAD.X R15, RZ, RZ, R17.reuse, P3 ;  /* 0x000000ffff0f7224 */ /* 0x100fe200018e0611 */
[----:B------:R-:W-:Y:S01]  /*3640*/  IADD3 R2, P4, PT, R0, 0x7, RZ ;  /* 0x0000000700027810 */ /* 0x000fe20007f9e0ff */
[----:B------:R-:W-:-:S02]  /*3650*/  IMAD.X R13, RZ, RZ, R17, P2 ;  /* 0x000000ffff0d7224 */ /* 0x000fc400010e0611 */
[----:B0-----:R-:W-:Y:S02]  /*3660*/  IMAD.MOV.U32 R4, RZ, RZ, R11 ;  /* 0x000000ffff047224 */ /* 0x001fe400078e000b */
[----:B------:R-:W-:Y:S02]  /*3670*/  IMAD.MOV.U32 R5, RZ, RZ, R16 ;  /* 0x000000ffff057224 */ /* 0x000fe400078e0010 */
[----:B------:R-:W-:Y:S02]  /*3680*/  IMAD.MOV.U32 R6, RZ, RZ, R9 ;  /* 0x000000ffff067224 */ /* 0x000fe400078e0009 */
[----:B------:R-:W-:Y:S02]  /*3690*/  IMAD.MOV.U32 R7, RZ, RZ, R14 ;  /* 0x000000ffff077224 */ /* 0x000fe400078e000e */
[--C-:B------:R-:W-:Y:S01]  /*36a0*/  IMAD.X R11, RZ, RZ, R17.reuse, P1 ;  /* 0x000000ffff0b7224 */ /* 0x100fe200008e0611 */
[----:B------:R-:W-:Y:S01]  /*36b0*/  IADD3 R0, P1, PT, R0, 0x8, RZ ;  /* 0x0000000800007810 */ /* 0x000fe20007f3e0ff */
[--C-:B------:R-:W-:Y:S01]  /*36c0*/  IMAD.X R9, RZ, RZ, R17.reuse, P4 ;  /* 0x000000ffff097224 */ /* 0x100fe200020e0611 */
[----:B------:R0:W-:Y:S03]  /*36d0*/  STL.128 [R3+0x5b0], R4 ;  /* 0x0005b00403007387 */ /* 0x0001e60000100c00 */
[----:B------:R-:W-:-:S02]  /*36e0*/  IMAD.X R17, RZ, RZ, R17, P1 ;  /* 0x000000ffff117224 */ /* 0x000fc400008e0611 */
        /* <DEDUP_REMOVED lines=9> */
[----:B------:R2:W-:Y:S02]  /*3780*/  STL.128 [R3+0x5d0], R4 ;  /* 0x0005d00403007387 */ /* 0x0005e40000100c00 */
.L_x_21:
[----:B------:R-:W-:Y:S05]  /*3790*/  @!P0 BRA `(.L_x_18) ;  /* 0x0000000000948947 */ /* 0x000fea0003800000 */
[----:B------:R-:W-:Y:S01]  /*37a0*/  IMAD.U32 R2, RZ, RZ, UR49 ;  /* 0x00000031ff027e24 */ /* 0x000fe2000f8e00ff */
[----:B------:R-:W-:-:S04]  /*37b0*/  UISETP.NE.U32.AND UP0, UPT, UR45, URZ, UPT ;  /* 0x000000ff2d00728c */ /* 0x000fc8000bf05070 */
[----:B------:R-:W-:Y:S01]  /*37c0*/  ISETP.GE.U32.AND P0, PT, R2, 0x3, PT ;  /* 0x000000030200780c */ /* 0x000fe20003f06070 */
[----:B------:R-:W-:-:S03]  /*37d0*/  UISETP.NE.AND.EX UP0, UPT, URZ, URZ, UPT, UP0 ;  /* 0x000000ffff00728c */ /* 0x000fc6000bf05300 */
[----:B------:R-:W-:-:S13]  /*37e0*/  ISETP.GE.U32.AND.EX P0, PT, R39, RZ, PT, P0 ;  /* 0x000000ff2700720c */ /* 0x000fda0003f06100 */
[----:B------:R-:W-:Y:S05]  /*37f0*/  @!P0 BRA `(.L_x_22) ;  /* 0x0000000000348947 */ /* 0x000fea0003800000 */
[C---:B012---:R-:W-:Y:S01]  /*3800*/  IADD3 R6, P0, PT, R0.reuse, 0x1, RZ ;  /* 0x0000000100067810 */ /* 0x047fe20007f1e0ff */
[C---:B---3--:R-:W-:Y:S01]  /*3810*/  IMAD.U32 R3, R0.reuse, 0x8, R1 ;  /* 0x0000000800037824 */ /* 0x048fe200078e0001 */
[C---:B------:R-:W-:Y:S01]  /*3820*/  IADD3 R8, P1, PT, R0.reuse, 0x2, RZ ;  /* 0x0000000200087810 */ /* 0x040fe20007f3e0ff */
[----:B------:R-:W-:Y:S01]  /*3830*/  IMAD.MOV.U32 R4, RZ, RZ, R0 ;  /* 0x000000ffff047224 */ /* 0x000fe200078e0000 */
[C---:B------:R-:W-:Y:S01]  /*3840*/  IADD3 R10, P2, PT, R0.reuse, 0x3, RZ ;  /* 0x00000003000a7810 */ /* 0x040fe20007f5e0ff */
[--C-:B------:R-:W-:Y:S01]  /*3850*/  IMAD.X R7, RZ, RZ, R17.reuse, P0 ;  /* 0x000000ffff077224 */ /* 0x100fe200000e0611 */
[----:B------:R-:W-:Y:S01]  /*3860*/  IADD3 R0, P0, PT, R0, 0x4, RZ ;  /* 0x0000000400007810 */ /* 0x000fe20007f1e0ff */
[--C-:B------:R-:W-:Y:S02]  /*3870*/  IMAD.X R9, RZ, RZ, R17.reuse, P1 ;  /* 0x000000ffff097224 */ /* 0x100fe400008e0611 */
[--C-:B------:R-:W-:Y:S02]  /*3880*/  IMAD.X R11, RZ, RZ, R17.reuse, P2 ;  /* 0x000000ffff0b7224 */ /* 0x100fe400010e0611 */
[----:B------:R-:W-:-:S02]  /*3890*/  IMAD.MOV.U32 R5, RZ, RZ, R17 ;  /* 0x000000ffff057224 */ /* 0x000fc400078e0011 */
[----:B------:R-:W-:Y:S01]  /*38a0*/  IMAD.X R17, RZ, RZ, R17, P0 ;  /* 0x000000ffff117224 */ /* 0x000fe200000e0611 */
[----:B------:R4:W-:Y:S04]  /*38b0*/  STL.128 [R3+0x5b0], R8 ;  /* 0x0005b00803007387 */ /* 0x0009e80000100c00 */
[----:B------:R4:W-:Y:S02]  /*38c0*/  STL.128 [R3+0x5a0], R4 ;  /* 0x0005a00403007387 */ /* 0x0009e40000100c00 */
.L_x_22:
[----:B------:R-:W-:Y:S05]  /*38d0*/  BRA.U !UP0, `(.L_x_18) ;  /* 0x0000000108447547 */ /* 0x000fea000b800000 */
[----:B012-4-:R-:W-:Y:S02]  /*38e0*/  IMAD.U32 R7, R0, 0x8, R1 ;  /* 0x0000000800077824 */ /* 0x017fe400078e0001 */
[----:B------:R-:W-:Y:S02]  /*38f0*/  IMAD.MOV.U32 R2, RZ, RZ, R0 ;  /* 0x000000ffff027224 */ /* 0x000fe400078e0000 */
[----:B---3--:R-:W-:Y:S02]  /*3900*/  IMAD.MOV.U32 R3, RZ, RZ, R17 ;  /* 0x000000ffff037224 */ /* 0x008fe400078e0011 */
[----:B------:R-:W-:-:S03]  /*3910*/  IMAD.U32 R4, RZ, RZ, UR45 ;  /* 0x0000002dff047e24 */ /* 0x000fc6000f8e00ff */
[----:B------:R0:W-:Y:S02]  /*3920*/  STL.64 [R7+0x5a0], R2 ;  /* 0x0005a00207007387 */ /* 0x0001e40000100a00 */
[----:B------:R-:W-:-:S04]  /*3930*/  ISETP.NE.U32.AND P0, PT, R4, 0x1, PT ;  /* 0x000000010400780c */ /* 0x000fc80003f05070 */
[----:B------:R-:W-:-:S13]  /*3940*/  ISETP.NE.AND.EX P0, PT, RZ, RZ, PT, P0 ;  /* 0x000000ffff00720c */ /* 0x000fda0003f05300 */
[----:B0-----:R-:W-:Y:S05]  /*3950*/  @!P0 BRA `(.L_x_18) ;  /* 0x0000000000248947 */ /* 0x001fea0003800000 */
[----:B------:R-:W-:-:S05]  /*3960*/  IMAD.U32 R2, RZ, RZ, UR45 ;  /* 0x0000002dff027e24 */ /* 0x000fca000f8e00ff */
[----:B------:R-:W-:Y:S02]  /*3970*/  ISETP.NE.U32.AND P0, PT, R2, 0x2, PT ;  /* 0x000000020200780c */ /* 0x000fe40003f05070 */
[----:B------:R-:W-:Y:S02]  /*3980*/  IADD3 R2, P1, PT, R0, 0x1, RZ ;  /* 0x0000000100027810 */ /* 0x000fe40007f3e0ff */
[----:B------:R-:W-:-:S03]  /*3990*/  ISETP.NE.AND.EX P0, PT, RZ, RZ, PT, P0 ;  /* 0x000000ffff00720c */ /* 0x000fc60003f05300 */
[----:B------:R-:W-:-:S05]  /*39a0*/  IMAD.X R3, RZ, RZ, R17, P1 ;  /* 0x000000ffff037224 */ /* 0x000fca00008e0611 */
[----:B------:R0:W-:Y:S05]  /*39b0*/  STL.64 [R7+0x5a8], R2 ;  /* 0x0005a80207007387 */ /* 0x0001ea0000100a00 */
[----:B------:R-:W-:-:S05]  /*39c0*/  @P0 IADD3 R4, P2, PT, R0, 0x2, RZ ;  /* 0x0000000200040810 */ /* 0x000fca0007f5e0ff */
[----:B------:R-:W-:-:S05]  /*39d0*/  @P0 IMAD.X R5, RZ, RZ, R17, P2 ;  /* 0x000000ffff050224 */ /* 0x000fca00010e0611 */
[----:B------:R0:W-:Y:S03]  /*39e0*/  @P0 STL.64 [R7+0x5b0], R4 ;  /* 0x0005b00407000387 */ /* 0x0001e60000100a00 */
.L_x_18:
[----:B------:R-:W5:Y:S02]  /*39f0*/  LDC R0, c[0x0][0x3b8] ;  /* 0x0000ee00ff007b82 */ /* 0x000f640000000800 */
[----:B-----5:R-:W-:-:S13]  /*3a00*/  ISETP.NE.AND P0, PT, R0, RZ, PT ;  /* 0x000000ff0000720c */ /* 0x020fda0003f05270 */
[----:B------:R-:W-:Y:S05]  /*3a10*/  @!P0 BRA `(.L_x_23) ;  /* 0x0000000000cc8947 */ /* 0x000fea0003800000 */
[C---:B0-----:R-:W-:Y:S01]  /*3a20*/  IMAD.SHL.U32 R2, R0.reuse, 0x4, RZ ;  /* 0x0000000400027824 */ /* 0x041fe200078e00ff */
[----:B------:R-:W-:-:S04]  /*3a30*/  SHF.L.U64.HI R0, R0, 0x2, R47 ;  /* 0x0000000200007819 */ /* 0x000fc8000001022f */
[----:B------:R-:W-:-:S04]  /*3a40*/  ISETP.GE.U32.AND P0, PT, R2, 0x10, PT ;  /* 0x000000100200780c */ /* 0x000fc80003f06070 */
[----:B------:R-:W-:Y:S01]  /*3a50*/  ISETP.GE.U32.AND.EX P0, PT, R0, RZ, PT, P0 ;  /* 0x000000ff0000720c */ /* 0x000fe20003f06100 */
[----:B------:R-:W-:-:S12]  /*3a60*/  IMAD.MOV.U32 R0, RZ, RZ, RZ ;  /* 0x000000ffff007224 */ /* 0x000fd800078e00ff */
[----:B------:R-:W-:Y:S05]  /*3a70*/  @!P0 BRA `(.L_x_24) ;  /* 0x0000000000448947 */ /* 0x000fea0003800000 */
[----:B------:R-:W-:Y:S02]  /*3a80*/  IMAD.MOV.U32 R0, RZ, RZ, RZ ;  /* 0x000000ffff007224 */ /* 0x000fe400078e00ff */
[----:B--234-:R-:W-:-:S07]  /*3a90*/  IMAD.MOV.U32 R3, RZ, RZ, RZ ;  /* 0x000000ffff037224 */ /* 0x01cfce00078e00ff */
.L_x_25:
[C---:B0-----:R-:W-:Y:S01]  /*3aa0*/  IMAD.U32 R2, R0.reuse, 0x8, R1 ;  /* 0x0000000800027824 */ /* 0x041fe200078e0001 */
[----:B------:R-:W-:-:S04]  /*3ab0*/  IADD3 R0, P0, PT, R0, 0x10, RZ ;  /* 0x0000001000007810 */ /* 0x000fc80007f1e0ff */
[----:B------:R0:W-:Y:S01]  /*3ac0*/  STL.128 [R2+0x180], RZ ;  /* 0x000180ff02007387 */ /* 0x0001e20000100c00 */
[----:B------:R-:W-:Y:S01]  /*3ad0*/  IMAD.X R3, RZ, RZ, R3, P0 ;  /* 0x000000ffff037224 */ /* 0x000fe200000e0603 */
[----:B------:R-:W-:Y:S02]  /*3ae0*/  ISETP.NE.U32.AND P0, PT, R0, R109, PT ;  /* 0x0000006d0000720c */ /* 0x000fe40003f05070 */
[----:B------:R0:W-:Y:S02]  /*3af0*/  STL.128 [R2+0x190], RZ ;  /* 0x000190ff02007387 */ /* 0x0001e40000100c00 */
[----:B------:R-:W-:Y:S02]  /*3b00*/  ISETP.NE.AND.EX P0, PT, R3, R110, PT, P0 ;  /* 0x0000006e0300720c */ /* 0x000fe40003f05300 */
[----:B------:R0:W-:Y:S04]  /*3b10*/  STL.128 [R2+0x1a0], RZ ;  /* 0x0001a0ff02007387 */ /* 0x0001e80000100c00 */
[----:B------:R0:W-:Y:S04]  /*3b20*/  STL.128 [R2+0x1b0], RZ ;  /* 0x0001b0ff02007387 */ /* 0x0001e80000100c00 */
[----:B------:R0:W-:Y:S04]  /*3b30*/  STL.128 [R2+0x1c0], RZ ;  /* 0x0001c0ff02007387 */ /* 0x0001e80000100c00 */
[----:B------:R0:W-:Y:S04]  /*3b40*/  STL.128 [R2+0x1d0], RZ ;  /* 0x0001d0ff02007387 */ /* 0x0001e80000100c00 */
[----:B------:R0:W-:Y:S04]  /*3b50*/  STL.128 [R2+0x1e0], RZ ;  /* 0x0001e0ff02007387 */ /* 0x0001e80000100c00 */
[----:B------:R0:W-:Y:S01]  /*3b60*/  STL.128 [R2+0x1f0], RZ ;  /* 0x0001f0ff02007387 */ /* 0x0001e20000100c00 */
[----:B------:R-:W-:Y:S05]  /*3b70*/  @P0 BRA `(.L_x_25) ;  /* 0xfffffffc00c80947 */ /* 0x000fea000383ffff */
[----:B------:R-:W-:-:S07]  /*3b80*/  IMAD.MOV.U32 R0, RZ, RZ, R109 ;  /* 0x000000ffff007224 */ /* 0x000fce00078e006d */
.L_x_24:
[----:B------:R-:W-:-:S04]  /*3b90*/  ISETP.NE.U32.AND P0, PT, R133, RZ, PT ;  /* 0x000000ff8500720c */ /* 0x000fc80003f05070 */
[----:B------:R-:W-:-:S13]  /*3ba0*/  ISETP.NE.AND.EX P0, PT, RZ, RZ, PT, P0 ;  /* 0x000000ffff00720c */ /* 0x000fda0003f05300 */
[----:B------:R-:W-:Y:S05]  /*3bb0*/  @!P0 BRA `(.L_x_23) ;  /* 0x0000000000648947 */ /* 0x000fea0003800000 */
[----:B0-----:R-:W-:-:S04]  /*3bc0*/  IADD3 R2, P1, PT, R133, -0x1, RZ ;  /* 0xffffffff85027810 */ /* 0x001fc80007f3e0ff */
[----:B------:R-:W-:Y:S01]  /*3bd0*/  ISETP.GE.U32.AND P0, PT, R2, 0x7, PT ;  /* 0x000000070200780c */ /* 0x000fe20003f06070 */
[----:B------:R-:W-:Y:S01]  /*3be0*/  IMAD.X R2, RZ, RZ, -0x1, P1 ;  /* 0xffffffffff027424 */ /* 0x000fe200008e06ff */
[----:B------:R-:W-:-:S04]  /*3bf0*/  ISETP.NE.U32.AND P1, PT, R140, RZ, PT ;  /* 0x000000ff8c00720c */ /* 0x000fc80003f25070 */
[----:B------:R-:W-:Y:S02]  /*3c00*/  ISETP.GE.U32.AND.EX P0, PT, R2, RZ, PT, P0 ;  /* 0x000000ff0200720c */ /* 0x000fe40003f06100 */
[----:B------:R-:W-:-:S11]  /*3c10*/  ISETP.NE.AND.EX P1, PT, RZ, RZ, PT, P1 ;  /* 0x000000ffff00720c */ /* 0x000fd60003f25310 */
[C---:B------:R-:W-:Y:S02]  /*3c20*/  @P0 IMAD.U32 R2, R0.reuse, 0x8, R1 ;  /* 0x0000000800020824 */ /* 0x040fe400078e0001 */
[----:B------:R-:W-:-:S03]  /*3c30*/  @P0 VIADD R0, R0, 0x8 ;  /* 0x0000000800000836 */ /* 0x000fc60000000000 */
[----:B------:R0:W-:Y:S04]  /*3c40*/  @P0 STL.128 [R2+0x180], RZ ;  /* 0x000180ff02000387 */ /* 0x0001e80000100c00 */
[----:B------:R0:W-:Y:S04]  /*3c50*/  @P0 STL.128 [R2+0x190], RZ ;  /* 0x000190ff02000387 */ /* 0x0001e80000100c00 */
[----:B------:R0:W-:Y:S04]  /*3c60*/  @P0 STL.128 [R2+0x1a0], RZ ;  /* 0x0001a0ff02000387 */ /* 0x0001e80000100c00 */
[----:B------:R0:W-:Y:S01]  /*3c70*/  @P0 STL.128 [R2+0x1b0], RZ ;  /* 0x0001b0ff02000387 */ /* 0x0001e20000100c00 */
        /* <DEDUP_REMOVED lines=9> */
[----:B------:R0:W-:Y:S01]  /*3d10*/  @P0 STL.128 [R2+0x180], RZ ;  /* 0x000180ff02000387 */ /* 0x0001e20000100c00 */
[----:B------:R-:W-:-:S03]  /*3d20*/  @P1 IMAD.U32 R0, R0, 0x8, R1 ;  /* 0x0000000800001824 */ /* 0x000fc600078e0001 */
[----:B------:R0:W-:Y:S04]  /*3d30*/  @P0 STL.128 [R2+0x190], RZ ;  /* 0x000190ff02000387 */ /* 0x0001e80000100c00 */
[----:B------:R0:W-:Y:S02]  /*3d40*/  @P1 STL.64 [R0+0x180], RZ ;  /* 0x000180ff00001387 */ /* 0x0001e40000100a00 */
.L_x_23:
[----:B------:R-:W-:Y:S01]  /*3d50*/  ISETP.GE.U32.AND P0, PT, R55, 0x4, PT ;  /* 0x000000043700780c */ /* 0x000fe20003f06070 */
[----:B0-----:R-:W-:Y:S02]  /*3d60*/  IMAD.MOV.U32 R2, RZ, RZ, RZ ;  /* 0x000000ffff027224 */ /* 0x001fe400078e00ff */
[----:B-12-4-:R-:W-:Y:S01]  /*3d70*/  IMAD.MOV.U32 R7, RZ, RZ, RZ ;  /* 0x000000ffff077224 */ /* 0x016fe200078e00ff */
[----:B------:R-:W-:-:S09]  /*3d80*/  P2R R0, PR, RZ, 0x1 ;  /* 0x00000001ff007803 */ /* 0x000fd20000000000 */
[----:B------:R-:W-:Y:S05]  /*3d90*/  @!P0 BRA `(.L_x_26) ;  /* 0x0000000800188947 */ /* 0x000fea0003800000 */
[----:B------:R-:W-:Y:S01]  /*3da0*/  IMAD.U32 R0, RZ, RZ, UR59 ;  /* 0x0000003bff007e24 */ /* 0x000fe2000f8e00ff */
[----:B------:R-:W-:Y:S01]  /*3db0*/  ISETP.NE.U32.AND P0, PT, R37, RZ, PT ;  /* 0x000000ff2500720c */ /* 0x000fe20003f05070 */
[----:B------:R-:W-:Y:S02]  /*3dc0*/  IMAD.U32 R2, RZ, RZ, UR58 ;  /* 0x0000003aff027e24 */ /* 0x000fe4000f8e00ff */
[----:B------:R-:W-:Y:S01]  /*3dd0*/  IMAD.MOV.U32 R57, RZ, RZ, RZ ;  /* 0x000000ffff397224 */ /* 0x000fe200078e00ff */
[----:B------:R-:W-:Y:S01]  /*3de0*/  ISETP.GE.U32.AND P1, PT, R0, 0xc, PT ;  /* 0x0000000c0000780c */ /* 0x000fe20003f26070 */
[----:B------:R-:W-:Y:S01]  /*3df0*/  IMAD.MOV.U32 R0, RZ, RZ, RZ ;  /* 0x000000ffff007224 */ /* 0x000fe200078e00ff */
[----:B------:R-:W-:Y:S02]  /*3e00*/  ISETP.NE.AND.EX P0, PT, RZ, RZ, PT, P0 ;  /* 0x000000ffff00720c */ /* 0x000fe40003f05300 */
[----:B------:R-:W-:-:S13]  /*3e10*/  ISETP.GE.U32.AND.EX P1, PT, R2, RZ, PT, P1 ;  /* 0x000000ff0200720c */ /* 0x000fda0003f26110 */
[----:B------:R-:W-:Y:S05]  /*3e20*/  @!P1 BRA `(.L_x_27) ;  /* 0x0000000400089947 */ /* 0x000fea0003800000 */
[----:B------:R-:W-:Y:S01]  /*3e30*/  IMAD.MOV.U32 R0, RZ, RZ, RZ ;  /* 0x000000ffff007224 */ /* 0x000fe200078e00ff */
[----:B------:R-:W-:Y:S01]  /*3e40*/  UMOV UR4, URZ ;  /* 0x000000ff00047c82 */ /* 0x000fe20008000000 */
[----:B------:R-:W-:Y:S01]  /*3e50*/  IMAD.MOV.U32 R57, RZ, RZ, RZ ;  /* 0x000000ffff397224 */ /* 0x000fe200078e00ff */
[----:B------:R-:W-:-:S06]  /*3e60*/  UMOV UR5, URZ ;  /* 0x000000ff00057c82 */ /* 0x000fcc0008000000 */
.L_x_28:
[----:B------:R-:W-:-:S05]  /*3e70*/  IMAD.U32 R56, R0, 0x8, R1 ;  /* 0x0000000800387824 */ /* 0x000fca00078e0001 */
[----:B------:R-:W2:Y:S04]  /*3e80*/  LDL.128 R60, [R56+0x420] ;  /* 0x00042000383c7983 */ /* 0x000ea80000100c00 */
[----:B------:R-:W4:Y:S04]  /*3e90*/  LDL.128 R48, [R56+0x430] ;  /* 0x0004300038307983 */ /* 0x000f280000100c00 */
[----:B0-----:R-:W5:Y:S04]  /*3ea0*/  LDL.128 R40, [R56+0x440] ;  /* 0x0004400038287983 */ /* 0x001f680000100c00 */
[----:B------:R-:W5:Y:S04]  /*3eb0*/  LDL.128 R32, [R56+0x450] ;  /* 0x0004500038207983 */ /* 0x000f680000100c00 */
[----:B------:R-:W5:Y:S04]  /*3ec0*/  LDL.128 R16, [R56+0x460] ;  /* 0x0004600038107983 */ /* 0x000f680000100c00 */
[----:B------:R-:W5:Y:S04]  /*3ed0*/  LDL.128 R12, [R56+0x470] ;  /* 0x00047000380c7983 */ /* 0x000f680000100c00 */
[----:B------:R-:W5:Y:S04]  /*3ee0*/  LDL.128 R8, [R56+0x480] ;  /* 0x0004800038087983 */ /* 0x000f680000100c00 */
[----:B---3--:R-:W3:Y:S01]  /*3ef0*/  LDL.128 R4, [R56+0x490] ;  /* 0x0004900038047983 */ /* 0x008ee20000100c00 */
[----:B------:R-:W-:-:S04]  /*3f00*/  UIADD3 UR4, UP0, UPT, UR4, 0x4, URZ ;  /* 0x0000000404047890 */ /* 0x000fc8000ff1e0ff */
[----:B------:R-:W-:Y:S01]  /*3f10*/  UIADD3.X UR5, UPT, UPT, URZ, UR5, URZ, UP0, !UPT ;  /* 0x00000005ff057290 */ /* 0x000fe200087fe4ff */
[----:B--2---:R-:W-:Y:S02]  /*3f20*/  DSETP.GT.AND P2, PT, R62, RZ, PT ;  /* 0x000000ff3e00722a */ /* 0x004fe40003f44000 */
[----:B------:R-:W-:Y:S02]  /*3f30*/  DSETP.GT.AND P1, PT, R60, RZ, PT ;  /* 0x000000ff3c00722a */ /* 0x000fe40003f24000 */
[----:B----4-:R-:W-:Y:S02]  /*3f40*/  DSETP.GT.AND P4, PT, R48, RZ, PT ;  /* 0x000000ff3000722a */ /* 0x010fe40003f84000 */
[----:B------:R-:W-:Y:S01]  /*3f50*/  DSETP.GT.AND P3, PT, R50, RZ, PT ;  /* 0x000000ff3200722a */ /* 0x000fe20003f64000 */
[----:B------:R-:W-:Y:S01]  /*3f60*/  SEL R20, RZ, 0x1, P2 ;  /* 0x00000001ff147807 */ /* 0x000fe20001000000 */
[----:B-----5:R-:W-:Y:S01]  /*3f70*/  DSETP.GT.AND P2, PT, R42, RZ, PT ;  /* 0x000000ff2a00722a */ /* 0x020fe20003f44000 */
[----:B------:R-:W-:-:S02]  /*3f80*/  SEL R21, RZ, 0x1, P1 ;  /* 0x00000001ff157807 */ /* 0x000fc40000800000 */
[----:B------:R-:W-:Y:S01]  /*3f90*/  SEL R3, RZ, 0x1, P4 ;  /* 0x00000001ff037807 */ /* 0x000fe20002000000 */
[----:B------:R-:W-:Y:S01]  /*3fa0*/  DSETP.GT.AND P4, PT, R34, RZ, PT ;  /* 0x000000ff2200722a */ /* 0x000fe20003f84000 */
[----:B------:R-:W-:Y:S01]  /*3fb0*/  SEL R2, RZ, 0x1, P3 ;  /* 0x00000001ff027807 */ /* 0x000fe20001800000 */
[----:B------:R-:W-:Y:S02]  /*3fc0*/  DSETP.GT.AND P3, PT, R40, RZ, PT ;  /* 0x000000ff2800722a */ /* 0x000fe40003f64000 */
[----:B------:R-:W-:Y:S01]  /*3fd0*/  DSETP.GT.AND P1, PT, R32, RZ, PT ;  /* 0x000000ff2000722a */ /* 0x000fe20003f24000 */
[----:B------:R-:W-:Y:S02]  /*3fe0*/  PRMT R40, R21, 0x3340, R20 ;  /* 0x0000334015287816 */ /* 0x000fe40000000014 */
[----:B------:R-:W-:Y:S01]  /*3ff0*/  SEL R20, RZ, 0x1, P2 ;  /* 0x00000001ff147807 */ /* 0x000fe20001000000 */
[----:B------:R-:W-:Y:S01]  /*4000*/  DSETP.GT.AND P2, PT, R18, RZ, PT ;  /* 0x000000ff1200722a */ /* 0x000fe20003f44000 */
[----:B------:R-:W-:-:S02]  /*4010*/  PRMT R21, R3, 0x3340, R2 ;  /* 0x0000334003157816 */ /* 0x000fc40000000002 */
[----:B------:R-:W-:Y:S01]  /*4020*/  SEL R2, RZ, 0x1, P4 ;  /* 0x00000001ff027807 */ /* 0x000fe20002000000 */
[----:B------:R-:W-:Y:S01]  /*4030*/  DSETP.GT.AND P4, PT, R14, RZ, PT ;  /* 0x000000ff0e00722a */ /* 0x000fe20003f84000 */
[----:B------:R-:W-:Y:S01]  /*4040*/  SEL R19, RZ, 0x1, P3 ;  /* 0x00000001ff137807 */ /* 0x000fe20001800000 */
[----:B------:R-:W-:Y:S01]  /*4050*/  DSETP.GT.AND P3, PT, R16, RZ, PT ;  /* 0x000000ff1000722a */ /* 0x000fe20003f64000 */
[----:B------:R-:W-:Y:S01]  /*4060*/  SEL R3, RZ, 0x1, P1 ;  /* 0x00000001ff037807 */ /* 0x000fe20000800000 */
[----:B------:R-:W-:Y:S01]  /*4070*/  DSETP.GT.AND P1, PT, R12, RZ, PT ;  /* 0x000000ff0c00722a */ /* 0x000fe20003f24000 */
[----:B------:R-:W-:Y:S02]  /*4080*/  PRMT R19, R19, 0x3340, R20 ;  /* 0x0000334013137816 */ /* 0x000fe40000000014 */
[----:B------:R-:W-:Y:S01]  /*4090*/  SEL R12, RZ, 0x1, P2 ;  /* 0x00000001ff0c7807 */ /* 0x000fe20001000000 */
[----:B------:R-:W-:Y:S01]  /*40a0*/  DSETP.GT.AND P2, PT, R8, RZ, PT ;  /* 0x000000ff0800722a */ /* 0x000fe20003f44000 */
[----:B------:R-:W-:-:S02]  /*40b0*/  PRMT R40, R40, 0x5410, R21 ;  /* 0x0000541028287816 */ /* 0x000fc40000000015 */
[----:B------:R-:W-:Y:S01]  /*40c0*/  SEL R8, RZ, 0x1, P4 ;  /* 0x00000001ff087807 */ /* 0x000fe20002000000 */
[----:B---3--:R-:W-:Y:S01]  /*40d0*/  DSETP.GT.AND P4, PT, R6, RZ, PT ;  /* 0x000000ff0600722a */ /* 0x008fe20003f84000 */
[----:B------:R-:W-:Y:S01]  /*40e0*/  SEL R9, RZ, 0x1, P3 ;  /* 0x00000001ff097807 */ /* 0x000fe20001800000 */
[----:B------:R-:W-:Y:S01]  /*40f0*/  DSETP.GT.AND P3, PT, R10, RZ, PT ;  /* 0x000000ff0a00722a */ /* 0x000fe20003f64000 */
[----:B------:R-:W-:Y:S01]  /*4100*/  SEL R7, RZ, 0x1, P1 ;  /* 0x00000001ff077807 */ /* 0x000fe20000800000 */
[----:B------:R-:W-:Y:S01]  /*4110*/  DSETP.GT.AND P1, PT, R4, RZ, PT ;  /* 0x000000ff0400722a */ /* 0x000fe20003f24000 */
[----:B------:R-:W-:Y:S02]  /*4120*/  PRMT R6, R3, 0x3340, R2 ;  /* 0x0000334003067816 */ /* 0x000fe40000000002 */
[----:B------:R-:W-:Y:S02]  /*4130*/  SEL R5, RZ, 0x1, P2 ;  /* 0x00000001ff057807 */ /* 0x000fe40001000000 */
[----:B------:R-:W-:-:S02]  /*4140*/  SEL R4, RZ, 0x1, P3 ;  /* 0x00000001ff047807 */ /* 0x000fc40001800000 */
[----:B------:R-:W-:Y:S02]  /*4150*/  SEL R2, RZ, 0x1, P4 ;  /* 0x00000001ff027807 */ /* 0x000fe40002000000 */
[----:B------:R-:W-:Y:S02]  /*4160*/  SEL R3, RZ, 0x1, P1 ;  /* 0x00000001ff037807 */ /* 0x000fe40000800000 */
[----:B------:R-:W-:Y:S02]  /*4170*/  PRMT R5, R5, 0x3340, R4 ;  /* 0x0000334005057816 */ /* 0x000fe40000000004 */
[----:B------:R-:W-:Y:S02]  /*4180*/  PRMT R2, R3, 0x3340, R2 ;  /* 0x0000334003027816 */ /* 0x000fe40000000002 */
[----:B------:R-:W-:Y:S02]  /*4190*/  PRMT R12, R9, 0x3340, R12 ;  /* 0x00003340090c7816 */ /* 0x000fe4000000000c */
[----:B------:R-:W-:-:S02]  /*41a0*/  PRMT R7, R7, 0x3340, R8 ;  /* 0x0000334007077816 */ /* 0x000fc40000000008 */
[----:B------:R-:W-:Y:S01]  /*41b0*/  PRMT R43, R5, 0x5410, R2 ;  /* 0x00005410052b7816 */ /* 0x000fe20000000002 */
[----:B------:R-:W-:Y:S01]  /*41c0*/  IMAD.IADD R2, R1, 0x1, R0 ;  /* 0x0000000101027824 */ /* 0x000fe200078e0200 */
[----:B------:R-:W-:Y:S02]  /*41d0*/  PRMT R41, R19, 0x5410, R6 ;  /* 0x0000541013297816 */ /* 0x000fe40000000006 */
[----:B------:R-:W-:Y:S02]  /*41e0*/  PRMT R42, R12, 0x5410, R7 ;  /* 0x000054100c2a7816 */ /* 0x000fe40000000007 */
[----:B------:R-:W-:Y:S02]  /*41f0*/  ISETP.NE.U32.AND P1, PT, R36, UR4, PT ;  /* 0x0000000424007c0c */ /* 0x000fe4000bf25070 */
[----:B------:R-:W-:Y:S01]  /*4200*/  IADD3 R0, P2, PT, R0, 0x10, RZ ;  /* 0x0000001000007810 */ /* 0x000fe20007f5e0ff */
[----:B------:R0:W-:Y:S01]  /*4210*/  STL.128 [R2+0x620], R40 ;  /* 0x0006202802007387 */ /* 0x0001e20000100c00 */
[----:B------:R-:W-:-:S03]  /*4220*/  ISETP.NE.AND.EX P1, PT, R30, UR5, PT, P1 ;  /* 0x000000051e007c0c */ /* 0x000fc6000bf25310 */
[----:B------:R-:W-:-:S10]  /*4230*/  IMAD.X R57, RZ, RZ, R57, P2 ;  /* 0x000000ffff397224 */ /* 0x000fd400010e0639 */
[----:B------:R-:W-:Y:S05]  /*4240*/  @P1 BRA `(.L_x_28) ;  /* 0xfffffffc00081947 */ /* 0x000fea000383ffff */
.L_x_27:
[----:B0-----:R-:W-:Y:S02]  /*4250*/  IMAD.MOV.U32 R2, RZ, RZ, R0 ;  /* 0x000000ffff027224 */ /* 0x001fe400078e0000 */
[----:B------:R-:W-:Y:S01]  /*4260*/  IMAD.MOV.U32 R7, RZ, RZ, R57 ;  /* 0x000000ffff077224 */ /* 0x000fe200078e0039 */
[----:B------:R-:W-:Y:S06]  /*4270*/  @!P0 BRA `(.L_x_26) ;  /* 0x0000000000e08947 */ /* 0x000fec0003800000 */
[----:B------:R-:W-:-:S05]  /*4280*/  IMAD.U32 R8, R0, 0x8, R1 ;  /* 0x0000000800087824 */ /* 0x000fca00078e0001 */
[----:B------:R-:W2:Y:S04]  /*4290*/  LDL.128 R12, [R8+0x420] ;  /* 0x00042000080c7983 */ /* 0x000ea80000100c00 */
[----:B---3--:R-:W3:Y:S01]  /*42a0*/  LDL.128 R4, [R8+0x430] ;  /* 0x0004300008047983 */ /* 0x008ee20000100c00 */
[----:B------:R-:W-:Y:S01]  /*42b0*/  IMAD.IADD R9, R1, 0x1, R0 ;  /* 0x0000000101097824 */ /* 0x000fe200078e0200 */
[----:B--2---:R-:W-:Y:S02]  /*42c0*/  DSETP.GT.AND P0, PT, R12, RZ, PT ;  /* 0x000000ff0c00722a */ /* 0x004fe40003f04000 */
[----:B------:R-:W-:Y:S02]  /*42d0*/  DSETP.GT.AND P1, PT, R14, RZ, PT ;  /* 0x000000ff0e00722a */ /* 0x000fe40003f24000 */
[----:B---3--:R-:W-:-:S02]  /*42e0*/  DSETP.GT.AND P2, PT, R4, RZ, PT ;  /* 0x000000ff0400722a */ /* 0x008fc40003f44000 */
[----:B------:R-:W-:Y:S01]  /*42f0*/  DSETP.GT.AND P3, PT, R6, RZ, PT ;  /* 0x000000ff0600722a */ /* 0x000fe20003f64000 */
[----:B------:R-:W-:Y:S02]  /*4300*/  SEL R3, RZ, 0x1, P0 ;  /* 0x00000001ff037807 */ /* 0x000fe40000000000 */
[----:B------:R-:W-:Y:S02]  /*4310*/  SEL R4, RZ, 0x1, P1 ;  /* 0x00000001ff047807 */ /* 0x000fe40000800000 */
[----:B------:R-:W-:Y:S01]  /*4320*/  SEL R5, RZ, 0x1, P2 ;  /* 0x00000001ff057807 */ /* 0x000fe20001000000 */
[----:B------:R0:W-:Y:S01]  /*4330*/  STL.U8 [R9+0x620], R3 ;  /* 0x0006200309007387 */ /* 0x0001e20000100000 */
[----:B------:R-:W-:Y:S02]  /*4340*/  SEL R6, RZ, 0x1, P3 ;  /* 0x00000001ff067807 */ /* 0x000fe40001800000 */
[----:B------:R-:W-:Y:S01]  /*4350*/  ISETP.NE.U32.AND P0, PT, R37, 0x1, PT ;  /* 0x000000012500780c */ /* 0x000fe20003f05070 */
[----:B------:R0:W-:Y:S01]  /*4360*/  STL.U8 [R9+0x621], R4 ;  /* 0x0006210409007387 */ /* 0x0001e20000100000 */
[----:B------:R-:W-:-:S02]  /*4370*/  IADD3 R2, P1, PT, R0, 0x4, RZ ;  /* 0x0000000400027810 */ /* 0x000fc40007f3e0ff */
[----:B------:R-:W-:Y:S01]  /*4380*/  ISETP.NE.AND.EX P0, PT, RZ, RZ, PT, P0 ;  /* 0x000000ffff00720c */ /* 0x000fe20003f05300 */
[----:B------:R0:W-:Y:S02]  /*4390*/  STL.U8 [R9+0x622], R5 ;  /* 0x0006220509007387 */ /* 0x0001e40000100000 */
[----:B------:R-:W-:Y:S02]  /*43a0*/  IMAD.X R7, RZ, RZ, R57, P1 ;  /* 0x000000ffff077224 */ /* 0x000fe400008e0639 */
[----:B------:R0:W-:Y:S08]  /*43b0*/  STL.U8 [R9+0x623], R6 ;  /* 0x0006230609007387 */ /* 0x0001f00000100000 */
[----:B------:R-:W-:Y:S05]  /*43c0*/  @!P0 BRA `(.L_x_26) ;  /* 0x00000000008c8947 */ /* 0x000fea0003800000 */
[----:B------:R-:W2:Y:S04]  /*43d0*/  LDL.128 R12, [R8+0x440] ;  /* 0x00044000080c7983 */ /* 0x000ea80000100c00 */
[----:B0-----:R-:W3:Y:S01]  /*43e0*/  LDL.128 R4, [R8+0x450] ;  /* 0x0004500008047983 */ /* 0x001ee20000100c00 */
[----:B--2---:R-:W-:Y:S02]  /*43f0*/  DSETP.GT.AND P0, PT, R12, RZ, PT ;  /* 0x000000ff0c00722a */ /* 0x004fe40003f04000 */
[----:B------:R-:W-:Y:S02]  /*4400*/  DSETP.GT.AND P1, PT, R14, RZ, PT ;  /* 0x000000ff0e00722a */ /* 0x000fe40003f24000 */
[----:B---3--:R-:W-:Y:S02]  /*4410*/  DSETP.GT.AND P2, PT, R4, RZ, PT ;  /* 0x000000ff0400722a */ /* 0x008fe40003f44000 */
[----:B------:R-:W-:Y:S01]  /*4420*/  DSETP.GT.AND P3, PT, R6, RZ, PT ;  /* 0x000000ff0600722a */ /* 0x000fe20003f64000 */
[----:B------:R-:W-:-:S02]  /*4430*/  SEL R3, RZ, 0x1, P0 ;  /* 0x00000001ff037807 */ /* 0x000fc40000000000 */
[----:B------:R-:W-:Y:S02]  /*4440*/  SEL R4, RZ, 0x1, P1 ;  /* 0x00000001ff047807 */ /* 0x000fe40000800000 */
[----:B------:R-:W-:Y:S01]  /*4450*/  SEL R5, RZ, 0x1, P2 ;  /* 0x00000001ff057807 */ /* 0x000fe20001000000 */
[----:B------:R1:W-:Y:S01]  /*4460*/  STL.U8 [R9+0x624], R3 ;  /* 0x0006240309007387 */ /* 0x0003e20000100000 */
[----:B------:R-:W-:Y:S02]  /*4470*/  SEL R6, RZ, 0x1, P3 ;  /* 0x00000001ff067807 */ /* 0x000fe40001800000 */
[----:B------:R-:W-:Y:S01]  /*4480*/  ISETP.NE.U32.AND P0, PT, R37, 0x2, PT ;  /* 0x000000022500780c */ /* 0x000fe20003f05070 */
[----:B------:R1:W-:Y:S01]  /*4490*/  STL.U8 [R9+0x625], R4 ;  /* 0x0006250409007387 */ /* 0x0003e20000100000 */
[----:B------:R-:W-:Y:S02]  /*44a0*/  IADD3 R2, P1, PT, R0, 0x8, RZ ;  /* 0x0000000800027810 */ /* 0x000fe40007f3e0ff */
[----:B------:R-:W-:Y:S01]  /*44b0*/  ISETP.NE.AND.EX P0, PT, RZ, RZ, PT, P0 ;  /* 0x000000ffff00720c */ /* 0x000fe20003f05300 */
[----:B------:R1:W-:Y:S02]  /*44c0*/  STL.U8 [R9+0x626], R5 ;  /* 0x0006260509007387 */ /* 0x0003e40000100000 */
[----:B------:R-:W-:-:S02]  /*44d0*/  IMAD.X R7, RZ, RZ, R57, P1 ;  /* 0x000000ffff077224 */ /* 0x000fc400008e0639 */
[----:B------:R1:W-:Y:S08]  /*44e0*/  STL.U8 [R9+0x627], R6 ;  /* 0x0006270609007387 */ /* 0x0003f00000100000 */
[----:B------:R-:W-:Y:S05]  /*44f0*/  @!P0 BRA `(.L_x_26) ;  /* 0x0000000000408947 */ /* 0x000fea0003800000 */
[----:B------:R-:W2:Y:S04]  /*4500*/  LDL.128 R12, [R8+0x460] ;  /* 0x00046000080c7983 */ /* 0x000ea80000100c00 */
[----:B-1----:R-:W3:Y:S01]  /*4510*/  LDL.128 R4, [R8+0x470] ;  /* 0x0004700008047983 */ /* 0x002ee20000100c00 */
        /* <DEDUP_REMOVED lines=9> */
[----:B------:R-:W-:Y:S01]  /*45b0*/  IADD3 R2, P0, PT, R0, 0xc, RZ ;  /* 0x0000000c00027810 */ /* 0x000fe20007f1e0ff */
[----:B------:R2:W-:Y:S04]  /*45c0*/  STL.U8 [R9+0x629], R4 ;  /* 0x0006290409007387 */ /* 0x0005e80000100000 */
[----:B------:R2:W-:Y:S01]  /*45d0*/  STL.U8 [R9+0x62a], R5 ;  /* 0x00062a0509007387 */ /* 0x0005e20000100000 */
[----:B------:R-:W-:-:S03]  /*45e0*/  IMAD.X R7, RZ, RZ, R57, P0 ;  /* 0x000000ffff077224 */ /* 0x000fc600000e0639 */
[----:B------:R2:W-:Y:S04]  /*45f0*/  STL.U8 [R9+0x62b], R6 ;  /* 0x00062b0609007387 */ /* 0x0005e80000100000 */
.L_x_26:
[----:B------:R-:W-:-:S04]  /*4600*/  ISETP.GE.U32.AND P0, PT, R2, R55, PT ;  /* 0x000000370200720c */ /* 0x000fc80003f06070 */
[----:B------:R-:W-:-:S13]  /*4610*/  ISETP.GE.U32.AND.EX P0, PT, R7, UR60, PT, P0 ;  /* 0x0000003c07007c0c */ /* 0x000fda000bf06100 */
[----:B------:R-:W-:Y:S05]  /*4620*/  @P0 BRA `(.L_x_29) ;  /* 0x0000000800b40947 */ /* 0x000fea0003800000 */
[CC--:B------:R-:W-:Y:S02]  /*4630*/  IADD3 R0, P0, PT, R2.reuse, -R55.reuse, RZ ;  /* 0x8000003702007210 */ /* 0x0c0fe40007f1e0ff */
[----:B012---:R-:W-:Y:S02]  /*4640*/  IADD3 R9, P2, PT, -R2, R55, RZ ;  /* 0x0000003702097210 */ /* 0x007fe40007f5e1ff */
[----:B------:R-:W-:Y:S02]  /*4650*/  ISETP.GT.U32.AND P1, PT, R0, -0x10, PT ;  /* 0xfffffff00000780c */ /* 0x000fe40003f24070 */
[----:B------:R-:W-:Y:S02]  /*4660*/  IADD3.X R0, PT, PT, R7, ~UR60, RZ, P0, !PT ;  /* 0x8000003c07007c10 */ /* 0x000fe400087fe4ff */
[----:B------:R-:W-:Y:S02]  /*4670*/  LOP3.LUT R11, R9, 0xf, RZ, 0xc0, !PT ;  /* 0x0000000f090b7812 */ /* 0x000fe400078ec0ff */
[----:B------:R-:W-:-:S02]  /*4680*/  ISETP.GT.U32.AND.EX P1, PT, R0, -0x1, PT, P1 ;  /* 0xffffffff0000780c */ /* 0x000fc40003f24110 */
[----:B------:R-:W-:Y:S02]  /*4690*/  ISETP.NE.U32.AND P0, PT, R11, RZ, PT ;  /* 0x000000ff0b00720c */ /* 0x000fe40003f05070 */
[----:B------:R-:W-:Y:S02]  /*46a0*/  IADD3.X R10, PT, PT, ~R7, UR60, RZ, P2, !PT ;  /* 0x0000003c070a7c10 */ /* 0x000fe400097fe5ff */
[----:B------:R-:W-:-:S07]  /*46b0*/  ISETP.NE.AND.EX P0, PT, RZ, RZ, PT, P0 ;  /* 0x000000ffff00720c */ /* 0x000fce0003f05300 */
[----:B------:R-:W-:Y:S06]  /*46c0*/  @P1 BRA `(.L_x_30) ;  /* 0x00000004002c1947 */ /* 0x000fec0003800000 */
[----:B------:R-:W-:Y:S01]  /*46d0*/  LOP3.LUT R12, R9, 0xfffffff0, RZ, 0xc0, !PT ;  /* 0xfffffff0090c7812 */ /* 0x000fe200078ec0ff */
[----:B------:R-:W-:Y:S01]  /*46e0*/  UMOV UR4, URZ ;  /* 0x000000ff00047c82 */ /* 0x000fe20008000000 */
[----:B------:R-:W-:-:S05]  /*46f0*/  UMOV UR5, URZ ;  /* 0x000000ff00057c82 */ /* 0x000fca0008000000 */
.L_x_31:
[----:B------:R-:W-:-:S05]  /*4700*/  IMAD.U32 R8, R2, 0x8, R1 ;  /* 0x0000000802087824 */ /* 0x000fca00078e0001 */
[----:B---3--:R-:W2:Y:S01]  /*4710*/  LDL.64 R4, [R8+0x420] ;  /* 0x0004200008047983 */ /* 0x008ea20000100a00 */
[----:B------:R-:W-:Y:S01]  /*4720*/  IMAD.IADD R7, R1, 0x1, R2 ;  /* 0x0000000101077824 */ /* 0x000fe200078e0202 */
[----:B--2---:R-:W-:-:S06]  /*4730*/  DSETP.GT.AND P1, PT, R4, RZ, PT ;  /* 0x000000ff0400722a */ /* 0x004fcc0003f24000 */
[----:B------:R-:W-:-:S05]  /*4740*/  SEL R0, RZ, 0x1, P1 ;  /* 0x00000001ff007807 */ /* 0x000fca0000800000 */
[----:B------:R0:W-:Y:S04]  /*4750*/  STL.U8 [R7+0x620], R0 ;  /* 0x0006200007007387 */ /* 0x0001e80000100000 */
[----:B------:R-:W2:Y:S02]  /*4760*/  LDL.64 R4, [R8+0x428] ;  /* 0x0004280008047983 */ /* 0x000ea40000100a00 */
[----:B--2---:R-:W-:-:S06]  /*4770*/  DSETP.GT.AND P1, PT, R4, RZ, PT ;  /* 0x000000ff0400722a */ /* 0x004fcc0003f24000 */
[----:B------:R-:W-:-:S05]  /*4780*/  SEL R3, RZ, 0x1, P1 ;  /* 0x00000001ff037807 */ /* 0x000fca0000800000 */
[----:B------:R1:W-:Y:S04]  /*4790*/  STL.U8 [R7+0x621], R3 ;  /* 0x0006210307007387 */ /* 0x0003e80000100000 */
[----:B------:R-:W2:Y:S02]  /*47a0*/  LDL.64 R4, [R8+0x430] ;  /* 0x0004300008047983 */ /* 0x000ea40000100a00 */
[----:B--2---:R-:W-:-:S06]  /*47b0*/  DSETP.GT.AND P1, PT, R4, RZ, PT ;  /* 0x000000ff0400722a */ /* 0x004fcc0003f24000 */
[----:B------:R-:W-:-:S05]  /*47c0*/  SEL R6, RZ, 0x1, P1 ;  /* 0x00000001ff067807 */ /* 0x000fca0000800000 */
[----:B------:R2:W-:Y:S04]  /*47d0*/  STL.U8 [R7+0x622], R6 ;  /* 0x0006220607007387 */ /* 0x0005e80000100000 */
[----:B------:R-:W3:Y:S02]  /*47e0*/  LDL.64 R4, [R8+0x438] ;  /* 0x0004380008047983 */ /* 0x000ee40000100a00 */
[----:B---3--:R-:W-:-:S06]  /*47f0*/  DSETP.GT.AND P1, PT, R4, RZ, PT ;  /* 0x000000ff0400722a */ /* 0x008fcc0003f24000 */
[----:B0-----:R-:W-:-:S05]  /*4800*/  SEL R0, RZ, 0x1, P1 ;  /* 0x00000001ff007807 */ /* 0x001fca0000800000 */
[----:B------:R0:W-:Y:S04]  /*4810*/  STL.U8 [R7+0x623], R0 ;  /* 0x0006230007007387 */ /* 0x0001e80000100000 */
[----:B------:R-:W3:Y:S02]  /*4820*/  LDL.64 R4, [R8+0x440] ;  /* 0x0004400008047983 */ /* 0x000ee40000100a00 */
[----:B---3--:R-:W-:-:S06]  /*4830*/  DSETP.GT.AND P1, PT, R4, RZ, PT ;  /* 0x000000ff0400722a */ /* 0x008fcc0003f24000 */
[----:B-1----:R-:W-:-:S05]  /*4840*/  SEL R3, RZ, 0x1, P1 ;  /* 0x00000001ff037807 */ /* 0x002fca0000800000 */
[----:B------:R1:W-:Y:S04]  /*4850*/  STL.U8 [R7+0x624], R3 ;  /* 0x0006240307007387 */ /* 0x0003e80000100000 */
[----:B------:R-:W3:Y:S02]  /*4860*/  LDL.64 R4, [R8+0x448] ;  /* 0x0004480008047983 */ /* 0x000ee40000100a00 */
[----:B---3--:R-:W-:-:S06]  /*4870*/  DSETP.GT.AND P1, PT, R4, RZ, PT ;  /* 0x000000ff0400722a */ /* 0x008fcc0003f24000 */
[----:B--2---:R-:W-:-:S05]  /*4880*/  SEL R6, RZ, 0x1, P1 ;  /* 0x00000001ff067807 */ /* 0x004fca0000800000 */
        /* <DEDUP_REMOVED lines=37> */
[----:B------:R-:W2:Y:S01]  /*4ae0*/  LDL.64 R4, [R8+0x498] ;  /* 0x0004980008047983 */ /* 0x000ea20000100a00 */
[----:B------:R-:W-:Y:S01]  /*4af0*/  UIADD3 UR4, UP0, UPT, UR4, 0x10, URZ ;  /* 0x0000001004047890 */ /* 0x000fe2000ff1e0ff */
[----:B------:R-:W-:-:S03]  /*4b00*/  VIADD R2, R2, 0x10 ;  /* 0x0000001002027836 */ /* 0x000fc60000000000 */
[----:B------:R-:W-:Y:S01]  /*4b10*/  UIADD3.X UR5, UPT, UPT, URZ, UR5, URZ, UP0, !UPT ;  /* 0x00000005ff057290 */ /* 0x000fe200087fe4ff */
[----:B--2---:R-:W-:-:S06]  /*4b20*/  DSETP.GT.AND P1, PT, R4, RZ, PT ;  /* 0x000000ff0400722a */ /* 0x004fcc0003f24000 */
[----:B0-----:R-:W-:Y:S02]  /*4b30*/  SEL R0, RZ, 0x1, P1 ;  /* 0x00000001ff007807 */ /* 0x001fe40000800000 */
[----:B------:R-:W-:-:S03]  /*4b40*/  ISETP.NE.U32.AND P1, PT, R12, UR4, PT ;  /* 0x000000040c007c0c */ /* 0x000fc6000bf25070 */
[----:B------:R1:W-:Y:S01]  /*4b50*/  STL.U8 [R7+0x62f], R0 ;  /* 0x00062f0007007387 */ /* 0x0003e20000100000 */
[----:B------:R-:W-:-:S13]  /*4b60*/  ISETP.NE.AND.EX P1, PT, R10, UR5, PT, P1 ;  /* 0x000000050a007c0c */ /* 0x000fda000bf25310 */
[----:B-1----:R-:W-:Y:S05]  /*4b70*/  @P1 BRA `(.L_x_31) ;  /* 0xfffffff800e01947 */ /* 0x002fea000383ffff */
.L_x_30:
[----:B------:R-:W-:Y:S05]  /*4b80*/  @!P0 BRA `(.L_x_29) ;  /* 0x00000004005c8947 */ /* 0x000fea0003800000 */
[----:B------:R-:W-:Y:S02]  /*4b90*/  ISETP.GE.U32.AND P1, PT, R11, 0x8, PT ;  /* 0x000000080b00780c */ /* 0x000fe40003f26070 */
[----:B------:R-:W-:Y:S02]  /*4ba0*/  LOP3.LUT R10, R9, 0x7, RZ, 0xc0, !PT ;  /* 0x00000007090a7812 */ /* 0x000fe400078ec0ff */
[----:B------:R-:W-:Y:S02]  /*4bb0*/  ISETP.GE.U32.AND.EX P1, PT, RZ, RZ, PT, P1 ;  /* 0x000000ffff00720c */ /* 0x000fe40003f26110 */
[----:B------:R-:W-:-:S04]  /*4bc0*/  ISETP.NE.U32.AND P0, PT, R10, RZ, PT ;  /* 0x000000ff0a00720c */ /* 0x000fc80003f05070 */
[----:B------:R-:W-:-:S07]  /*4bd0*/  ISETP.NE.AND.EX P0, PT, RZ, RZ, PT, P0 ;  /* 0x000000ffff00720c */ /* 0x000fce0003f05300 */
[----:B------:R-:W-:Y:S06]  /*4be0*/  @!P1 BRA `(.L_x_32) ;  /* 0x00000000008c9947 */ /* 0x000fec0003800000 */
        /* <DEDUP_REMOVED lines=30> */
[----:B------:R-:W3:Y:S01]  /*4dd0*/  LDL.64 R4, [R8+0x458] ;  /* 0x0004580008047983 */ /* 0x000ee20000100a00 */
[----:B------:R-:W-:Y:S01]  /*4de0*/  VIADD R2, R2, 0x8 ;  /* 0x0000000802027836 */ /* 0x000fe20000000000 */
[----:B---3--:R-:W-:-:S06]  /*4df0*/  DSETP.GT.AND P1, PT, R4, RZ, PT ;  /* 0x000000ff0400722a */ /* 0x008fcc0003f24000 */
[----:B-1----:R-:W-:-:S05]  /*4e00*/  SEL R3, RZ, 0x1, P1 ;  /* 0x00000001ff037807 */ /* 0x002fca0000800000 */
[----:B------:R2:W-:Y:S03]  /*4e10*/  STL.U8 [R7+0x627], R3 ;  /* 0x0006270307007387 */ /* 0x0005e60000100000 */
.L_x_32:
[----:B------:R-:W-:Y:S05]  /*4e20*/  @!P0 BRA `(.L_x_29) ;  /* 0x0000000000b48947 */ /* 0x000fea0003800000 */
[----:B------:R-:W-:-:S04]  /*4e30*/  ISETP.GE.U32.AND P0, PT, R10, 0x4, PT ;  /* 0x000000040a00780c */ /* 0x000fc80003f06070 */
[----:B------:R-:W-:-:S13]  /*4e40*/  ISETP.GE.U32.AND.EX P0, PT, RZ, RZ, PT, P0 ;  /* 0x000000ffff00720c */ /* 0x000fda0003f06100 */
[----:B--2---:R-:W-:-:S05]  /*4e50*/  @P0 IMAD.U32 R7, R2, 0x8, R1 ;  /* 0x0000000802070824 */ /* 0x004fca00078e0001 */
[----:B---3--:R-:W2:Y:S01]  /*4e60*/  @P0 LDL.64 R4, [R7+0x420] ;  /* 0x0004200007040983 */ /* 0x008ea20000100a00 */
[----:B------:R-:W-:Y:S01]  /*4e70*/  @P0 IMAD.IADD R11, R1, 0x1, R2 ;  /* 0x00000001010b0824 */ /* 0x000fe200078e0202 */
[----:B--2---:R-:W-:-:S06]  /*4e80*/  @P0 DSETP.GT.AND P1, PT, R4, RZ, PT ;  /* 0x000000ff0400022a */ /* 0x004fcc0003f24000 */
[----:B------:R-:W-:-:S05]  /*4e90*/  @P0 SEL R0, RZ, 0x1, P1 ;  /* 0x00000001ff000807 */ /* 0x000fca0000800000 */
[----:B------:R0:W-:Y:S04]  /*4ea0*/  @P0 STL.U8 [R11+0x620], R0 ;  /* 0x000620000b000387 */ /* 0x0001e80000100000 */
[----:B------:R-:W2:Y:S02]  /*4eb0*/  @P0 LDL.64 R4, [R7+0x428] ;  /* 0x0004280007040983 */ /* 0x000ea40000100a00 */
[----:B--2---:R-:W-:-:S06]  /*4ec0*/  @P0 DSETP.GT.AND P1, PT, R4, RZ, PT ;  /* 0x000000ff0400022a */ /* 0x004fcc0003f24000 */
[----:B------:R-:W-:-:S05]  /*4ed0*/  @P0 SEL R3, RZ, 0x1, P1 ;  /* 0x00000001ff030807 */ /* 0x000fca0000800000 */
[----:B------:R4:W-:Y:S04]  /*4ee0*/  @P0 STL.U8 [R11+0x621], R3 ;  /* 0x000621030b000387 */ /* 0x0009e80000100000 */
[----:B------:R-:W2:Y:S02]  /*4ef0*/  @P0 LDL.64 R4, [R7+0x430] ;  /* 0x0004300007040983 */ /* 0x000ea40000100a00 */
[----:B--2---:R-:W-:-:S06]  /*4f00*/  @P0 DSETP.GT.AND P1, PT, R4, RZ, PT ;  /* 0x000000ff0400022a */ /* 0x004fcc0003f24000 */
[----:B------:R-:W-:-:S05]  /*4f10*/  @P0 SEL R6, RZ, 0x1, P1 ;  /* 0x00000001ff060807 */ /* 0x000fca0000800000 */
[----:B------:R4:W-:Y:S04]  /*4f20*/  @P0 STL.U8 [R11+0x622], R6 ;  /* 0x000622060b000387 */ /* 0x0009e80000100000 */
[----:B------:R-:W2:Y:S01]  /*4f30*/  @P0 LDL.64 R4, [R7+0x438] ;  /* 0x0004380007040983 */ /* 0x000ea20000100a00 */
[----:B------:R-:W-:Y:S01]  /*4f40*/  LOP3.LUT R9, R9, 0x3, RZ, 0xc0, !PT ;  /* 0x0000000309097812 */ /* 0x000fe200078ec0ff */
[----:B------:R-:W-:Y:S01]  /*4f50*/  @P0 VIADD R2, R2, 0x4 ;  /* 0x0000000402020836 */ /* 0x000fe20000000000 */
[----:B--2---:R-:W-:-:S06]  /*4f60*/  @P0 DSETP.GT.AND P1, PT, R4, RZ, PT ;  /* 0x000000ff0400022a */ /* 0x004fcc0003f24000 */
[----:B0-----:R-:W-:Y:S02]  /*4f70*/  @P0 SEL R0, RZ, 0x1, P1 ;  /* 0x00000001ff000807 */ /* 0x001fe40000800000 */
[----:B------:R-:W-:-:S03]  /*4f80*/  ISETP.NE.U32.AND P1, PT, R9, RZ, PT ;  /* 0x000000ff0900720c */ /* 0x000fc60003f25070 */
[----:B------:R4:W-:Y:S01]  /*4f90*/  @P0 STL.U8 [R11+0x623], R0 ;  /* 0x000623000b000387 */ /* 0x0009e20000100000 */
[----:B------:R-:W-:-:S13]  /*4fa0*/  ISETP.NE.AND.EX P1, PT, RZ, RZ, PT, P1 ;  /* 0x000000ffff00720c */ /* 0x000fda0003f25310 */
[----:B----4-:R-:W-:Y:S05]  /*4fb0*/  @!P1 BRA `(.L_x_29) ;  /* 0x0000000000509947 */ /* 0x010fea0003800000 */
[----:B------:R-:W-:-:S05]  /*4fc0*/  IMAD.U32 R3, R2, 0x8, R1 ;  /* 0x0000000802037824 */ /* 0x000fca00078e0001 */
[----:B------:R-:W2:Y:S02]  /*4fd0*/  LDL.64 R4, [R3+0x420] ;  /* 0x0004200003047983 */ /* 0x000ea40000100a00 */
[----:B--2---:R-:W-:Y:S01]  /*4fe0*/  DSETP.GT.AND P0, PT, R4, RZ, PT ;  /* 0x000000ff0400722a */ /* 0x004fe20003f04000 */
[----:B------:R-:W-:-:S05]  /*4ff0*/  IMAD.IADD R5, R1, 0x1, R2 ;  /* 0x0000000101057824 */ /* 0x000fca00078e0202 */
[----:B------:R-:W-:Y:S02]  /*5000*/  SEL R0, RZ, 0x1, P0 ;  /* 0x00000001ff007807 */ /* 0x000fe40000000000 */
[----:B------:R-:W-:-:S03]  /*5010*/  ISETP.NE.U32.AND P0, PT, R9, 0x1, PT ;  /* 0x000000010900780c */ /* 0x000fc60003f05070 */
[----:B------:R4:W-:Y:S01]  /*5020*/  STL.U8 [R5+0x620], R0 ;  /* 0x0006200005007387 */ /* 0x0009e20000100000 */
[----:B------:R-:W-:-:S13]  /*5030*/  ISETP.NE.AND.EX P0, PT, RZ, RZ, PT, P0 ;  /* 0x000000ffff00720c */ /* 0x000fda0003f05300 */
[----:B----4-:R-:W-:Y:S05]  /*5040*/  @!P0 BRA `(.L_x_29) ;  /* 0x00000000002c8947 */ /* 0x010fea0003800000 */
[----:B------:R-:W2:Y:S02]  /*5050*/  LDL.64 R6, [R3+0x428] ;  /* 0x0004280003067983 */ /* 0x000ea40000100a00 */
[----:B--2---:R-:W-:-:S06]  /*5060*/  DSETP.GT.AND P0, PT, R6, RZ, PT ;  /* 0x000000ff0600722a */ /* 0x004fcc0003f04000 */
[----:B------:R-:W-:Y:S02]  /*5070*/  SEL R0, RZ, 0x1, P0 ;  /* 0x00000001ff007807 */ /* 0x000fe40000000000 */
[----:B------:R-:W-:-:S03]  /*5080*/  ISETP.NE.U32.AND P0, PT, R9, 0x2, PT ;  /* 0x000000020900780c */ /* 0x000fc60003f05070 */
[----:B------:R4:W-:Y:S01]  /*5090*/  STL.U8 [R5+0x621], R0 ;  /* 0x0006210005007387 */ /* 0x0009e20000100000 */
[----:B------:R-:W-:-:S13]  /*50a0*/  ISETP.NE.AND.EX P0, PT, RZ, RZ, PT, P0 ;  /* 0x000000ffff00720c */ /* 0x000fda0003f05300 */
[----:B----4-:R-:W-:Y:S05]  /*50b0*/  @!P0 BRA `(.L_x_29) ;  /* 0x0000000000108947 */ /* 0x010fea0003800000 */
[----:B------:R-:W2:Y:S02]  /*50c0*/  LDL.64 R2, [R3+0x430] ;  /* 0x0004300003027983 */ /* 0x000ea40000100a00 */
[----:B--2---:R-:W-:-:S06]  /*50d0*/  DSETP.GT.AND P0, PT, R2, RZ, PT ;  /* 0x000000ff0200722a */ /* 0x004fcc0003f04000 */
[----:B------:R-:W-:-:S05]  /*50e0*/  SEL R0, RZ, 0x1, P0 ;  /* 0x00000001ff007807 */ /* 0x000fca0000000000 */
[----:B------:R4:W-:Y:S03]  /*50f0*/  STL.U8 [R5+0x622], R0 ;  /* 0x0006220005007387 */ /* 0x0009e60000100000 */
.L_x_29:
[----:B------:R-:W-:Y:S01]  /*5100*/  ISETP.GE.U32.AND P0, PT, R55, 0x4, PT ;  /* 0x000000043700780c */ /* 0x000fe20003f06070 */
[----:B------:R-:W-:Y:S02]  /*5110*/  IMAD.MOV.U32 R2, RZ, RZ, RZ ;  /* 0x000000ffff027224 */ /* 0x000fe400078e00ff */
[----:B01234-:R-:W-:Y:S02]  /*5120*/  IMAD.MOV.U32 R5, RZ, RZ, RZ ;  /* 0x000000ffff057224 */ /* 0x01ffe400078e00ff */
[----:B------:R-:W-:-:S08]  /*5130*/  IMAD.MOV.U32 R60, RZ, RZ, RZ ;  /* 0x000000ffff3c7224 */ /* 0x000fd000078e00ff */
[----:B------:R-:W-:Y:S05]  /*5140*/  @!P0 BRA `(.L_x_33) ;  /* 0x0000001000288947 */ /* 0x000fea0003800000 */
[----:B------:R-:W-:Y:S02]  /*5150*/  IMAD.U32 R0, RZ, RZ, UR59 ;  /* 0x0000003bff007e24 */ /* 0x000fe4000f8e00ff */
[----:B------:R-:W-:Y:S02]  /*5160*/  IMAD.U32 R2, RZ, RZ, UR58 ;  /* 0x0000003aff027e24 */ /* 0x000fe4000f8e00ff */
[----:B------:R-:W-:Y:S01]  /*5170*/  IMAD.MOV.U32 R60, RZ, RZ, RZ ;  /* 0x000000ffff3c7224 */ /* 0x000fe200078e00ff */
[----:B------:R-:W-:Y:S01]  /*5180*/  ISETP.GE.U32.AND P0, PT, R0, 0xc, PT ;  /* 0x0000000c0000780c */ /* 0x000fe20003f06070 */
[----:B------:R-:W-:Y:S02]  /*5190*/  IMAD.MOV.U32 R0, RZ, RZ, RZ ;  /* 0x000000ffff007224 */ /* 0x000fe400078e00ff */
[----:B------:R-:W-:Y:S01]  /*51a0*/  IMAD.MOV.U32 R3, RZ, RZ, RZ ;  /* 0x000000ffff037224 */ /* 0x000fe200078e00ff */
[----:B------:R-:W-:-:S13]  /*51b0*/  ISETP.GE.U32.AND.EX P0, PT, R2, RZ, PT, P0 ;  /* 0x000000ff0200720c */ /* 0x000fda0003f06100 */
[----:B------:R-:W-:Y:S05]  /*51c0*/  @!P0 BRA `(.L_x_34) ;  /* 0x0000000c007c8947 */ /* 0x000fea0003800000 */
[----:B------:R-:W-:Y:S01]  /*51d0*/  ISETP.GT.U32.AND P0, PT, R36, RZ, PT ;  /* 0x000000ff2400720c */ /* 0x000fe20003f04070 */
[----:B------:R-:W-:Y:S01]  /*51e0*/  UMOV UR4, URZ ;  /* 0x000000ff00047c82 */ /* 0x000fe20008000000 */
[----:B------:R-:W-:Y:S01]  /*51f0*/  UMOV UR5, URZ ;  /* 0x000000ff00057c82 */ /* 0x000fe20008000000 */
[----:B------:R-:W-:Y:S01]  /*5200*/  IMAD.MOV.U32 R60, RZ, RZ, RZ ;  /* 0x000000ffff3c7224 */ /* 0x000fe200078e00ff */
[----:B------:R-:W-:Y:S01]  /*5210*/  ISETP.GT.AND.EX P0, PT, R30, RZ, PT, P0 ;  /* 0x000000ff1e00720c */ /* 0x000fe20003f04300 */
[----:B------:R-:W-:Y:S02]  /*5220*/  IMAD.MOV.U32 R0, RZ, RZ, RZ ;  /* 0x000000ffff007224 */ /* 0x000fe400078e00ff */
[----:B------:R-:W-:-:S10]  /*5230*/  IMAD.MOV.U32 R3, RZ, RZ, RZ ;  /* 0x000000ffff037224 */ /* 0x000fd400078e00ff */
[----:B------:R-:W-:Y:S05]  /*5240*/  @!P0 BRA `(.L_x_35) ;  /* 0x0000000800d88947 */ /* 0x000fea0003800000 */
[----:B------:R-:W-:-:S04]  /*5250*/  IADD3 R2, P0, PT, R36, -UR4, RZ ;  /* 0x8000000424027c10 */ /* 0x000fc8000ff1e0ff */
[----:B------:R-:W-:Y:S02]  /*5260*/  ISETP.GT.U32.AND P1, PT, R2, 0xc, PT ;  /* 0x0000000c0200780c */ /* 0x000fe40003f24070 */
[----:B------:R-:W-:Y:S02]  /*5270*/  IADD3.X R2, PT, PT, R30, ~UR5, RZ, P0, !PT ;  /* 0x800000051e027c10 */ /* 0x000fe400087fe4ff */
[----:B------:R-:W-:Y:S02]  /*5280*/  PLOP3.LUT P0, PT, PT, PT, PT, 0x80, 0x8 ;  /* 0x000000000008781c */ /* 0x000fe40003f0f070 */
[----:B------:R-:W-:-:S13]  /*5290*/  ISETP.GT.AND.EX P1, PT, R2, RZ, PT, P1 ;  /* 0x000000ff0200720c */ /* 0x000fda0003f24310 */
[----:B------:R-:W-:Y:S05]  /*52a0*/  @!P1 BRA `(.L_x_36) ;  /* 0x0000000400c09947 */ /* 0x000fea0003800000 */
[----:B------:R-:W-:Y:S02]  /*52b0*/  IADD3 R33, P1, PT, R36, -0xc, RZ ;  /* 0xfffffff424217810 */ /* 0x000fe40007f3e0ff */
[----:B------:R-:W-:Y:S02]  /*52c0*/  PLOP3.LUT P0, PT, PT, PT, PT, 0x8, 0x80 ;  /* 0x000000000080781c */ /* 0x000fe40003f0e170 */
[----:B------:R-:W-:-:S11]  /*52d0*/  IADD3.X R32, PT, PT, R30, -0x1, RZ, P1, !PT ;  /* 0xffffffff1e207810 */ /* 0x000fd60000ffe4ff */
.L_x_37:
[----:B------:R-:W-:-:S05]  /*52e0*/  IMAD.IADD R20, R1, 0x1, R0 ;  /* 0x0000000101147824 */ /* 0x000fca00078e0200 */
[----:B------:R-:W2:Y:S04]  /*52f0*/  LDL.128 R16, [R20+0x620] ;  /* 0x0006200014107983 */ /* 0x000ea80000100c00 */
[----:B------:R-:W3:Y:S04]  /*5300*/  LDL.128 R12, [R20+0x630] ;  /* 0x00063000140c7983 */ /* 0x000ee80000100c00 */
[----:B------:R-:W4:Y:S04]  /*5310*/  LDL.128 R8, [R20+0x640] ;  /* 0x0006400014087983 */ /* 0x000f280000100c00 */
[----:B------:R-:W5:Y:S01]  /*5320*/  LDL.128 R4, [R20+0x650] ;  /* 0x0006500014047983 */ /* 0x000f620000100c00 */
[----:B------:R-:W-:Y:S01]  /*5330*/  UIADD3 UR4, UP0, UPT, UR4, 0x10, URZ ;  /* 0x0000001004047890 */ /* 0x000fe2000ff1e0ff */
[----:B------:R-:W-:-:S03]  /*5340*/  IADD3 R0, P2, PT, R0, 0x40, RZ ;  /* 0x0000004000007810 */ /* 0x000fc60007f5e0ff */
[----:B------:R-:W-:Y:S02]  /*5350*/  UIADD3.X UR5, UPT, UPT, URZ, UR5, URZ, UP0, !UPT ;  /* 0x00000005ff057290 */ /* 0x000fe400087fe4ff */
[----:B------:R-:W-:Y:S01]  /*5360*/  ISETP.LE.U32.AND P1, PT, R33, UR4, PT ;  /* 0x0000000421007c0c */ /* 0x000fe2000bf23070 */
[----:B------:R-:W-:Y:S01]  /*5370*/  IMAD.X R3, RZ, RZ, R3, P2 ;  /* 0x000000ffff037224 */ /* 0x000fe200010e0603 */
[C---:B--2---:R-:W-:Y:S02]  /*5380*/  PRMT R21, R16.reuse, 0x7770, RZ ;  /* 0x0000777010157816 */ /* 0x044fe400000000ff */
[----:B------:R-:W-:-:S04]  /*5390*/  PRMT R2, R16, 0x7771, RZ ;  /* 0x0000777110027816 */ /* 0x000fc800000000ff */
[----:B------:R-:W-:Y:S02]  /*53a0*/  IADD3 R60, PT, PT, R2, R60, R21 ;  /* 0x0000003c023c7210 */ /* 0x000fe40007ffe015 */
[C---:B------:R-:W-:Y:S02]  /*53b0*/  PRMT R2, R16.reuse, 0x7772, RZ ;  /* 0x0000777210027816 */ /* 0x040fe400000000ff */
[----:B------:R-:W-:Y:S02]  /*53c0*/  PRMT R21, R16, 0x7773, RZ ;  /* 0x0000777310157816 */ /* 0x000fe400000000ff */
[----:B------:R-:W-:Y:S02]  /*53d0*/  PRMT R16, R17, 0x7771, RZ ;  /* 0x0000777111107816 */ /* 0x000fe400000000ff */
[----:B------:R-:W-:Y:S02]  /*53e0*/  IADD3 R2, PT, PT, R21, R60, R2 ;  /* 0x0000003c15027210 */ /* 0x000fe40007ffe002 */
[----:B------:R-:W-:-:S02]  /*53f0*/  PRMT R21, R17, 0x7770, RZ ;  /* 0x0000777011157816 */ /* 0x000fc400000000ff */
[----:B-----5:R-:W-:Y:S02]  /*5400*/  PRMT R60, R7, 0x7772, RZ ;  /* 0x00007772073c7816 */ /* 0x020fe400000000ff */
[----:B------:R-:W-:Y:S02]  /*5410*/  IADD3 R16, PT, PT, R16, R2, R21 ;  /* 0x0000000210107210 */ /* 0x000fe40007ffe015 */
[C---:B------:R-:W-:Y:S02]  /*5420*/  PRMT R2, R17.reuse, 0x7772, RZ ;  /* 0x0000777211027816 */ /* 0x040fe400000000ff */
[----:B------:R-:W-:-:S04]  /*5430*/  PRMT R17, R17, 0x7773, RZ ;  /* 0x0000777311117816 */ /* 0x000fc800000000ff */
[----:B------:R-:W-:Y:S02]  /*5440*/  IADD3 R2, PT, PT, R17, R16, R2 ;  /* 0x0000001011027210 */ /* 0x000fe40007ffe002 */
[C---:B------:R-:W-:Y:S02]  /*5450*/  PRMT R17, R18.reuse, 0x7770, RZ ;  /* 0x0000777012117816 */ /* 0x040fe400000000ff */
[----:B------:R-:W-:-:S04]  /*5460*/  PRMT R16, R18, 0x7771, RZ ;  /* 0x0000777112107816 */ /* 0x000fc800000000ff */
[----:B------:R-:W-:Y:S02]  /*5470*/  IADD3 R16, PT, PT, R16, R2, R17 ;  /* 0x0000000210107210 */ /* 0x000fe40007ffe011 */
[C---:B------:R-:W-:Y:S02]  /*5480*/  PRMT R2, R18.reuse, 0x7772, RZ ;  /* 0x0000777212027816 */ /* 0x040fe400000000ff */
[----:B------:R-:W-:Y:S02]  /*5490*/  PRMT R17, R18, 0x7773, RZ ;  /* 0x0000777312117816 */ /* 0x000fe400000000ff */
[----:B------:R-:W-:Y:S02]  /*54a0*/  PRMT R18, R19, 0x7772, RZ ;  /* 0x0000777213127816 */ /* 0x000fe400000000ff */
[----:B------:R-:W-:Y:S02]  /*54b0*/  IADD3 R2, PT, PT, R17, R16, R2 ;  /* 0x0000001011027210 */ /* 0x000fe40007ffe002 */
[----:B------:R-:W-:-:S02]  /*54c0*/  PRMT R17, R19, 0x7770, RZ ;  /* 0x0000777013117816 */ /* 0x000fc400000000ff */
[C---:B------:R-:W-:Y:S02]  /*54d0*/  PRMT R16, R19.reuse, 0x7771, RZ ;  /* 0x0000777113107816 */ /* 0x040fe400000000ff */
[----:B------:R-:W-:Y:S02]  /*54e0*/  PRMT R19, R19, 0x7773, RZ ;  /* 0x0000777313137816 */ /* 0x000fe400000000ff */
[----:B------:R-:W-:Y:S02]  /*54f0*/  IADD3 R2, PT, PT, R16, R2, R17 ;  /* 0x0000000210027210 */ /* 0x000fe40007ffe011 */
[C---:B---3--:R-:W-:Y:S02]  /*5500*/  PRMT R17, R12.reuse, 0x7770, RZ ;  /* 0x000077700c117816 */ /* 0x048fe400000000ff */
[----:B------:R-:W-:Y:S02]  /*5510*/  IADD3 R2, PT, PT, R19, R2, R18 ;  /* 0x0000000213027210 */ /* 0x000fe40007ffe012 */
[----:B------:R-:W-:-:S04]  /*5520*/  PRMT R16, R12, 0x7771, RZ ;  /* 0x000077710c107816 */ /* 0x000fc800000000ff */
[----:B------:R-:W-:Y:S02]  /*5530*/  IADD3 R16, PT, PT, R16, R2, R17 ;  /* 0x0000000210107210 */ /* 0x000fe40007ffe011 */
[C---:B------:R-:W-:Y:S02]  /*5540*/  PRMT R2, R12.reuse, 0x7772, RZ ;  /* 0x000077720c027816 */ /* 0x040fe400000000ff */
[----:B------:R-:W-:Y:S02]  /*5550*/  PRMT R17, R12, 0x7773, RZ ;  /* 0x000077730c117816 */ /* 0x000fe400000000ff */
[----:B------:R-:W-:Y:S02]  /*5560*/  PRMT R12, R13, 0x7771, RZ ;  /* 0x000077710d0c7816 */ /* 0x000fe400000000ff */
[----:B------:R-:W-:Y:S02]  /*5570*/  IADD3 R2, PT, PT, R17, R16, R2 ;  /* 0x0000001011027210 */ /* 0x000fe40007ffe002 */
[----:B------:R-:W-:-:S04]  /*5580*/  PRMT R17, R13, 0x7770, RZ ;  /* 0x000077700d117816 */ /* 0x000fc800000000ff */
        /* <DEDUP_REMOVED lines=15> */
[C---:B----4-:R-:W-:Y:S02]  /*5680*/  PRMT R13, R8.reuse, 0x7770, RZ ;  /* 0x00007770080d7816 */ /* 0x050fe400000000ff */
[----:B------:R-:W-:Y:S02]  /*5690*/  IADD3 R2, PT, PT, R15, R2, R14 ;  /* 0x000000020f027210 */ /* 0x000fe40007ffe00e */
[----:B------:R-:W-:-:S02]  /*56a0*/  PRMT R12, R8, 0x7771, RZ ;  /* 0x00007771080c7816 */ /* 0x000fc400000000ff */
[----:B------:R-:W-:Y:S02]  /*56b0*/  PRMT R14, R8, 0x7772, RZ ;  /* 0x00007772080e7816 */ /* 0x000fe400000000ff */
[----:B------:R-:W-:Y:S02]  /*56c0*/  IADD3 R2, PT, PT, R12, R2, R13 ;  /* 0x000000020c027210 */ /* 0x000fe40007ffe00d */
[----:B------:R-:W-:Y:S02]  /*56d0*/  PRMT R13, R8, 0x7773, RZ ;  /* 0x00007773080d7816 */ /* 0x000fe400000000ff */
[----:B------:R-:W-:Y:S02]  /*56e0*/  PRMT R15, R9, 0x7770, RZ ;  /* 0x00007770090f7816 */ /* 0x000fe400000000ff */
[----:B------:R-:W-:Y:S02]  /*56f0*/  IADD3 R2, PT, PT, R13, R2, R14 ;  /* 0x000000020d027210 */ /* 0x000fe40007ffe00e */
[----:B------:R-:W-:-:S02]  /*5700*/  PRMT R8, R9, 0x7771, RZ ;  /* 0x0000777109087816 */ /* 0x000fc400000000ff */
[C---:B------:R-:W-:Y:S02]  /*5710*/  PRMT R12, R9.reuse, 0x7772, RZ ;  /* 0x00007772090c7816 */ /* 0x040fe400000000ff */
[----:B------:R-:W-:Y:S02]  /*5720*/  IADD3 R2, PT, PT, R8, R2, R15 ;  /* 0x0000000208027210 */ /* 0x000fe40007ffe00f */
[----:B------:R-:W-:Y:S02]  /*5730*/  PRMT R9, R9, 0x7773, RZ ;  /* 0x0000777309097816 */ /* 0x000fe400000000ff */
[C---:B------:R-:W-:Y:S02]  /*5740*/  PRMT R13, R10.reuse, 0x7770, RZ ;  /* 0x000077700a0d7816 */ /* 0x040fe400000000ff */
[----:B------:R-:W-:Y:S02]  /*5750*/  IADD3 R2, PT, PT, R9, R2, R12 ;  /* 0x0000000209027210 */ /* 0x000fe40007ffe00c */
[----:B------:R-:W-:-:S02]  /*5760*/  PRMT R8, R10, 0x7771, RZ ;  /* 0x000077710a087816 */ /* 0x000fc400000000ff */
[----:B------:R-:W-:Y:S02]  /*5770*/  PRMT R9, R10, 0x7772, RZ ;  /* 0x000077720a097816 */ /* 0x000fe400000000ff */
[----:B------:R-:W-:Y:S02]  /*5780*/  IADD3 R2, PT, PT, R8, R2, R13 ;  /* 0x0000000208027210 */ /* 0x000fe40007ffe00d */
[----:B------:R-:W-:Y:S02]  /*5790*/  PRMT R10, R10, 0x7773, RZ ;  /* 0x000077730a0a7816 */ /* 0x000fe400000000ff */
[C---:B------:R-:W-:Y:S02]  /*57a0*/  PRMT R13, R11.reuse, 0x7770, RZ ;  /* 0x000077700b0d7816 */ /* 0x040fe400000000ff */
[----:B------:R-:W-:Y:S02]  /*57b0*/  IADD3 R2, PT, PT, R10, R2, R9 ;  /* 0x000000020a027210 */ /* 0x000fe40007ffe009 */
[----:B------:R-:W-:-:S02]  /*57c0*/  PRMT R8, R11, 0x7771, RZ ;  /* 0x000077710b087816 */ /* 0x000fc400000000ff */
[C---:B------:R-:W-:Y:S02]  /*57d0*/  PRMT R9, R11.reuse, 0x7772, RZ ;  /* 0x000077720b097816 */ /* 0x040fe400000000ff */
[----:B------:R-:W-:Y:S02]  /*57e0*/  PRMT R10, R11, 0x7773, RZ ;  /* 0x000077730b0a7816 */ /* 0x000fe400000000ff */
[----:B------:R-:W-:Y:S02]  /*57f0*/  IADD3 R2, PT, PT, R8, R2, R13 ;  /* 0x0000000208027210 */ /* 0x000fe40007ffe00d */
[C---:B------:R-:W-:Y:S02]  /*5800*/  PRMT R11, R4.reuse, 0x7770, RZ ;  /* 0x00007770040b7816 */ /* 0x040fe400000000ff */
[----:B------:R-:W-:Y:S02]  /*5810*/  PRMT R8, R4, 0x7771, RZ ;  /* 0x0000777104087816 */ /* 0x000fe400000000ff */
[----:B------:R-:W-:-:S02]  /*5820*/  IADD3 R2, PT, PT, R10, R2, R9 ;  /* 0x000000020a027210 */ /* 0x000fc40007ffe009 */
[C---:B------:R-:W-:Y:S02]  /*5830*/  PRMT R9, R4.reuse, 0x7772, RZ ;  /* 0x0000777204097816 */ /* 0x040fe400000000ff */
[----:B------:R-:W-:Y:S02]  /*5840*/  PRMT R4, R4, 0x7773, RZ ;  /* 0x0000777304047816 */ /* 0x000fe400000000ff */
[----:B------:R-:W-:Y:S02]  /*5850*/  IADD3 R2, PT, PT, R8, R2, R11 ;  /* 0x0000000208027210 */ /* 0x000fe40007ffe00b */
[C---:B------:R-:W-:Y:S02]  /*5860*/  PRMT R11, R5.reuse, 0x7770, RZ ;  /* 0x00007770050b7816 */ /* 0x040fe400000000ff */
[----:B------:R-:W-:Y:S02]  /*5870*/  PRMT R8, R5, 0x7771, RZ ;  /* 0x0000777105087816 */ /* 0x000fe400000000ff */
[----:B------:R-:W-:-:S02]  /*5880*/  IADD3 R2, PT, PT, R4, R2, R9 ;  /* 0x0000000204027210 */ /* 0x000fc40007ffe009 */
[C---:B------:R-:W-:Y:S02]  /*5890*/  PRMT R4, R5.reuse, 0x7772, RZ ;  /* 0x0000777205047816 */ /* 0x040fe400000000ff */
[----:B------:R-:W-:Y:S01]  /*58a0*/  IADD3 R2, PT, PT, R8, R2, R11 ;  /* 0x0000000208027210 */ /* 0x000fe20007ffe00b */
[----:B------:R-:W-:Y:S01]  /*58b0*/  IMAD.U32 R11, RZ, RZ, UR5 ;  /* 0x00000005ff0b7e24 */ /* 0x000fe2000f8e00ff */
[----:B------:R-:W-:Y:S02]  /*58c0*/  PRMT R5, R5, 0x7773, RZ ;  /* 0x0000777305057816 */ /* 0x000fe400000000ff */
[C---:B------:R-:W-:Y:S02]  /*58d0*/  PRMT R9, R6.reuse, 0x7770, RZ ;  /* 0x0000777006097816 */ /* 0x040fe400000000ff */
[----:B------:R-:W-:Y:S02]  /*58e0*/  IADD3 R2, PT, PT, R5, R2, R4 ;  /* 0x0000000205027210 */ /* 0x000fe40007ffe004 */
[----:B------:R-:W-:-:S02]  /*58f0*/  PRMT R4, R6, 0x7771, RZ ;  /* 0x0000777106047816 */ /* 0x000fc400000000ff */
[----:B------:R-:W-:Y:S02]  /*5900*/  ISETP.GE.AND.EX P1, PT, R11, R32, PT, P1 ;  /* 0x000000200b00720c */ /* 0x000fe40003f26310 */
[----:B------:R-:W-:Y:S02]  /*5910*/  IADD3 R4, PT, PT, R4, R2, R9 ;  /* 0x0000000204047210 */ /* 0x000fe40007ffe009 */
[C---:B------:R-:W-:Y:S02]  /*5920*/  PRMT R2, R6.reuse, 0x7772, RZ ;  /* 0x0000777206027816 */ /* 0x040fe400000000ff */
[----:B------:R-:W-:Y:S02]  /*5930*/  PRMT R5, R6, 0x7773, RZ ;  /* 0x0000777306057816 */ /* 0x000fe400000000ff */
[----:B------:R-:W-:Y:S02]  /*5940*/  PRMT R9, R7, 0x7770, RZ ;  /* 0x0000777007097816 */ /* 0x000fe400000000ff */
[----:B------:R-:W-:-:S02]  /*5950*/  IADD3 R2, PT, PT, R5, R4, R2 ;  /* 0x0000000405027210 */ /* 0x000fc40007ffe002 */
[C---:B------:R-:W-:Y:S02]  /*5960*/  PRMT R4, R7.reuse, 0x7771, RZ ;  /* 0x0000777107047816 */ /* 0x040fe400000000ff */
[----:B------:R-:W-:Y:S02]  /*5970*/  PRMT R7, R7, 0x7773, RZ ;  /* 0x0000777307077816 */ /* 0x000fe400000000ff */
[----:B------:R-:W-:-:S04]  /*5980*/  IADD3 R2, PT, PT, R4, R2, R9 ;  /* 0x0000000204027210 */ /* 0x000fc80007ffe009 */
[----:B------:R-:W-:Y:S01]  /*5990*/  IADD3 R60, PT, PT, R7, R2, R60 ;  /* 0x00000002073c7210 */ /* 0x000fe20007ffe03c */
[----:B------:R-:W-:Y:S06]  /*59a0*/  @!P1 BRA `(.L_x_37) ;  /* 0xfffffff8004c9947 */ /* 0x000fec000383ffff */
.L_x_36:
[----:B------:R-:W-:-:S04]  /*59b0*/  IADD3 R2, P2, PT, R36, -UR4, RZ ;  /* 0x8000000424027c10 */ /* 0x000fc8000ff5e0ff */
[----:B------:R-:W-:Y:S02]  /*59c0*/  ISETP.GT.U32.AND P1, PT, R2, 0x4, PT ;  /* 0x000000040200780c */ /* 0x000fe40003f24070 */
[----:B------:R-:W-:-:S04]  /*59d0*/  IADD3.X R2, PT, PT, R30, ~UR5, RZ, P2, !PT ;  /* 0x800000051e027c10 */ /* 0x000fc800097fe4ff */
[----:B------:R-:W-:-:S13]  /*59e0*/  ISETP.GT.AND.EX P1, PT, R2, RZ, PT, P1 ;  /* 0x000000ff0200720c */ /* 0x000fda0003f24310 */
[----:B------:R-:W-:Y:S05]  /*59f0*/  @!P1 BRA `(.L_x_38) ;  /* 0x0000000000e09947 */ /* 0x000fea0003800000 */
[----:B------:R-:W-:-:S05]  /*5a00*/  IMAD.IADD R14, R1, 0x1, R0 ;  /* 0x00000001010e7824 */ /* 0x000fca00078e0200 */
[----:B------:R-:W2:Y:S04]  /*5a10*/  LDL.128 R8, [R14+0x620] ;  /* 0x000620000e087983 */ /* 0x000ea80000100c00 */
[----:B------:R-:W3:Y:S01]  /*5a20*/  LDL.128 R4, [R14+0x630] ;  /* 0x000630000e047983 */ /* 0x000ee20000100c00 */
[----:B------:R-:W-:Y:S01]  /*5a30*/  IADD3 R0, P1, PT, R0, 0x20, RZ ;  /* 0x0000002000007810 */ /* 0x000fe20007f3e0ff */
[----:B------:R-:W-:Y:S01]  /*5a40*/  UIADD3 UR4, UP0, UPT, UR4, 0x8, URZ ;  /* 0x0000000804047890 */ /* 0x000fe2000ff1e0ff */
[----:B------:R-:W-:-:S03]  /*5a50*/  PLOP3.LUT P0, PT, PT, PT, PT, 0x8, 0x80 ;  /* 0x000000000080781c */ /* 0x000fc60003f0e170 */
[----:B------:R-:W-:Y:S01]  /*5a60*/  IMAD.X R3, RZ, RZ, R3, P1 ;  /* 0x000000ffff037224 */ /* 0x000fe200008e0603 */
[----:B------:R-:W-:Y:S01]  /*5a70*/  UIADD3.X UR5, UPT, UPT, URZ, UR5, URZ, UP0, !UPT ;  /* 0x00000005ff057290 */ /* 0x000fe200087fe4ff */
[C---:B--2---:R-:W-:Y:S02]  /*5a80*/  PRMT R13, R8.reuse, 0x7770, RZ ;  /* 0x00007770080d7816 */ /* 0x044fe400000000ff */
[C---:B------:R-:W-:Y:S02]  /*5a90*/  PRMT R2, R8.reuse, 0x7771, RZ ;  /* 0x0000777108027816 */ /* 0x040fe400000000ff */
[----:B------:R-:W-:Y:S02]  /*5aa0*/  PRMT R12, R8, 0x7772, RZ ;  /* 0x00007772080c7816 */ /* 0x000fe400000000ff */
[----:B------:R-:W-:Y:S02]  /*5ab0*/  IADD3 R2, PT, PT, R2, R60, R13 ;  /* 0x0000003c02027210 */ /* 0x000fe40007ffe00d */
[----:B------:R-:W-:-:S02]  /*5ac0*/  PRMT R13, R8, 0x7773, RZ ;  /* 0x00007773080d7816 */ /* 0x000fc400000000ff */
[----:B------:R-:W-:Y:S02]  /*5ad0*/  PRMT R15, R9, 0x7770, RZ ;  /* 0x00007770090f7816 */ /* 0x000fe400000000ff */
[----:B------:R-:W-:Y:S02]  /*5ae0*/  IADD3 R2, PT, PT, R13, R2, R12 ;  /* 0x000000020d027210 */ /* 0x000fe40007ffe00c */
[C---:B------:R-:W-:Y:S02]  /*5af0*/  PRMT R8, R9.reuse, 0x7771, RZ ;  /* 0x0000777109087816 */ /* 0x040fe400000000ff */
[C---:B------:R-:W-:Y:S02]  /*5b00*/  PRMT R12, R9.reuse, 0x7772, RZ ;  /* 0x00007772090c7816 */ /* 0x040fe400000000ff */
[----:B------:R-:W-:Y:S02]  /*5b10*/  IADD3 R2, PT, PT, R8, R2, R15 ;  /* 0x0000000208027210 */ /* 0x000fe40007ffe00f */
[----:B------:R-:W-:-:S02]  /*5b20*/  PRMT R9, R9, 0x7773, RZ ;  /* 0x0000777309097816 */ /* 0x000fc400000000ff */
[C---:B------:R-:W-:Y:S02]  /*5b30*/  PRMT R13, R10.reuse, 0x7770, RZ ;  /* 0x000077700a0d7816 */ /* 0x040fe400000000ff */
[----:B------:R-:W-:Y:S02]  /*5b40*/  IADD3 R2, PT, PT, R9, R2, R12 ;  /* 0x0000000209027210 */ /* 0x000fe40007ffe00c */
[C---:B------:R-:W-:Y:S02]  /*5b50*/  PRMT R8, R10.reuse, 0x7771, RZ ;  /* 0x000077710a087816 */ /* 0x040fe400000000ff */
[----:B------:R-:W-:Y:S02]  /*5b60*/  PRMT R9, R10, 0x7772, RZ ;  /* 0x000077720a097816 */ /* 0x000fe400000000ff */
[----:B------:R-:W-:Y:S02]  /*5b70*/  IADD3 R2, PT, PT, R8, R2, R13 ;  /* 0x0000000208027210 */ /* 0x000fe40007ffe00d */
[----:B------:R-:W-:-:S02]  /*5b80*/  PRMT R10, R10, 0x7773, RZ ;  /* 0x000077730a0a7816 */ /* 0x000fc400000000ff */
[C---:B------:R-:W-:Y:S02]  /*5b90*/  PRMT R13, R11.reuse, 0x7770, RZ ;  /* 0x000077700b0d7816 */ /* 0x040fe400000000ff */
[----:B------:R-:W-:Y:S02]  /*5ba0*/  IADD3 R2, PT, PT, R10, R2, R9 ;  /* 0x000000020a027210 */ /* 0x000fe40007ffe009 */
[C---:B------:R-:W-:Y:S02]  /*5bb0*/  PRMT R8, R11.reuse, 0x7771, RZ ;  /* 0x000077710b087816 */ /* 0x040fe400000000ff */
[C---:B------:R-:W-:Y:S02]  /*5bc0*/  PRMT R9, R11.reuse, 0x7772, RZ ;  /* 0x000077720b097816 */ /* 0x040fe400000000ff */
[----:B------:R-:W-:Y:S02]  /*5bd0*/  PRMT R10, R11, 0x7773, RZ ;  /* 0x000077730b0a7816 */ /* 0x000fe400000000ff */
[----:B------:R-:W-:-:S02]  /*5be0*/  IADD3 R2, PT, PT, R8, R2, R13 ;  /* 0x0000000208027210 */ /* 0x000fc40007ffe00d */
[C---:B---3--:R-:W-:Y:S02]  /*5bf0*/  PRMT R11, R4.reuse, 0x7770, RZ ;  /* 0x00007770040b7816 */ /* 0x048fe400000000ff */
[----:B------:R-:W-:Y:S02]  /*5c00*/  PRMT R8, R4, 0x7771, RZ ;  /* 0x0000777104087816 */ /* 0x000fe400000000ff */
[----:B------:R-:W-:Y:S02]  /*5c10*/  IADD3 R2, PT, PT, R10, R2, R9 ;  /* 0x000000020a027210 */ /* 0x000fe40007ffe009 */
[C---:B------:R-:W-:Y:S02]  /*5c20*/  PRMT R9, R4.reuse, 0x7772, RZ ;  /* 0x0000777204097816 */ /* 0x040fe400000000ff */
[----:B------:R-:W-:Y:S02]  /*5c30*/  PRMT R4, R4, 0x7773, RZ ;  /* 0x0000777304047816 */ /* 0x000fe400000000ff */
[----:B------:R-:W-:-:S02]  /*5c40*/  IADD3 R2, PT, PT, R8, R2, R11 ;  /* 0x0000000208027210 */ /* 0x000fc40007ffe00b */
[C---:B------:R-:W-:Y:S02]  /*5c50*/  PRMT R11, R5.reuse, 0x7770, RZ ;  /* 0x00007770050b7816 */ /* 0x040fe400000000ff */
[C---:B------:R-:W-:Y:S02]  /*5c60*/  PRMT R8, R5.reuse, 0x7771, RZ ;  /* 0x0000777105087816 */ /* 0x040fe400000000ff */
        /* <DEDUP_REMOVED lines=15> */
[----:B------:R-:W-:-:S04]  /*5d60*/  IADD3 R2, PT, PT, R6, R2, R9 ;  /* 0x0000000206027210 */ /* 0x000fc80007ffe009 */
[----:B------:R-:W-:-:S07]  /*5d70*/  IADD3 R60, PT, PT, R7, R2, R60 ;  /* 0x00000002073c7210 */ /* 0x000fce0007ffe03c */
.L_x_38:
[----:B------:R-:W-:-:S04]  /*5d80*/  ISETP.EQ.U32.AND P1, PT, R36, UR4, PT ;  /* 0x0000000424007c0c */ /* 0x000fc8000bf22070 */
[----:B------:R-:W-:-:S13]  /*5d90*/  ISETP.EQ.AND.EX P1, PT, R30, UR5, PT, P1 ;  /* 0x000000051e007c0c */ /* 0x000fda000bf22310 */
[----:B------:R-:W-:Y:S05]  /*5da0*/  @!P0 BRA P1, `(.L_x_34) ;  /* 0x0000000000848947 */ /* 0x000fea0000800000 */
.L_x_35:
[----:B------:R-:W-:-:S06]  /*5db0*/  IMAD.IADD R6, R1, 0x1, R0 ;  /* 0x0000000101067824 */ /* 0x000fcc00078e0200 */
[----:B------:R-:W2:Y:S01]  /*5dc0*/  LDL.128 R4, [R6+0x620] ;  /* 0x0006200006047983 */ /* 0x000ea20000100c00 */
[----:B------:R-:W-:Y:S01]  /*5dd0*/  UIADD3 UR4, UP0, UPT, UR4, 0x4, URZ ;  /* 0x0000000404047890 */ /* 0x000fe2000ff1e0ff */
[----:B------:R-:W-:-:S03]  /*5de0*/  IADD3 R0, P1, PT, R0, 0x10, RZ ;  /* 0x0000001000007810 */ /* 0x000fc60007f3e0ff */
[----:B------:R-:W-:Y:S02]  /*5df0*/  UIADD3.X UR5, UPT, UPT, URZ, UR5, URZ, UP0, !UPT ;  /* 0x00000005ff057290 */ /* 0x000fe400087fe4ff */
[----:B------:R-:W-:Y:S01]  /*5e00*/  ISETP.NE.U32.AND P0, PT, R36, UR4, PT ;  /* 0x0000000424007c0c */ /* 0x000fe2000bf05070 */
[----:B------:R-:W-:-:S03]  /*5e10*/  IMAD.X R3, RZ, RZ, R3, P1 ;  /* 0x000000ffff037224 */ /* 0x000fc600008e0603 */
[----:B------:R-:W-:Y:S02]  /*5e20*/  ISETP.NE.AND.EX P0, PT, R30, UR5, PT, P0 ;  /* 0x000000051e007c0c */ /* 0x000fe4000bf05300 */
[C---:B--2---:R-:W-:Y:S02]  /*5e30*/  PRMT R9, R4.reuse, 0x7770, RZ ;  /* 0x0000777004097816 */ /* 0x044fe400000000ff */
[C---:B------:R-:W-:Y:S02]  /*5e40*/  PRMT R2, R4.reuse, 0x7771, RZ ;  /* 0x0000777104027816 */ /* 0x040fe400000000ff */
        /* <DEDUP_REMOVED lines=20> */
[----:B------:R-:W-:-:S04]  /*5f90*/  IADD3 R2, PT, PT, R4, R2, R5 ;  /* 0x0000000204027210 */ /* 0x000fc80007ffe005 */
[----:B------:R-:W-:Y:S01]  /*5fa0*/  IADD3 R60, PT, PT, R7, R2, R60 ;  /* 0x00000002073c7210 */ /* 0x000fe20007ffe03c */
[----:B------:R-:W-:Y:S06]  /*5fb0*/  @P0 BRA `(.L_x_35) ;  /* 0xfffffffc007c0947 */ /* 0x000fec000383ffff */
.L_x_34:
[----:B------:R-:W-:Y:S01]  /*5fc0*/  ISETP.NE.U32.AND P0, PT, R37, RZ, PT ;  /* 0x000000ff2500720c */ /* 0x000fe20003f05070 */
[----:B------:R-:W-:Y:S02]  /*5fd0*/  IMAD.MOV.U32 R2, RZ, RZ, R0 ;  /* 0x000000ffff027224 */ /* 0x000fe400078e0000 */
[----:B------:R-:W-:Y:S01]  /*5fe0*/  IMAD.MOV.U32 R5, RZ, RZ, R3 ;  /* 0x000000ffff057224 */ /* 0x000fe200078e0003 */
[----:B------:R-:W-:-:S13]  /*5ff0*/  ISETP.NE.AND.EX P0, PT, RZ, RZ, PT, P0 ;  /* 0x000000ffff00720c */ /* 0x000fda0003f05300 */
[----:B------:R-:W-:Y:S05]  /*6000*/  @!P0 BRA `(.L_x_33) ;  /* 0x0000000000788947 */ /* 0x000fea0003800000 */
[----:B------:R-:W-:-:S05]  /*6010*/  IMAD.IADD R10, R1, 0x1, R0 ;  /* 0x00000001010a7824 */ /* 0x000fca00078e0200 */
[----:B------:R-:W2:Y:S04]  /*6020*/  LDL.U8 R5, [R10+0x620] ;  /* 0x000620000a057983 */ /* 0x000ea80000100000 */
[----:B------:R-:W2:Y:S04]  /*6030*/  LDL.U8 R4, [R10+0x621] ;  /* 0x000621000a047983 */ /* 0x000ea80000100000 */
[----:B------:R-:W3:Y:S04]  /*6040*/  LDL.U8 R6, [R10+0x622] ;  /* 0x000622000a067983 */ /* 0x000ee80000100000 */
[----:B------:R-:W3:Y:S01]  /*6050*/  LDL.U8 R7, [R10+0x623] ;  /* 0x000623000a077983 */ /* 0x000ee20000100000 */
[----:B------:R-:W-:-:S02]  /*6060*/  ISETP.NE.U32.AND P0, PT, R37, 0x1, PT ;  /* 0x000000012500780c */ /* 0x000fc40003f05070 */
[----:B------:R-:W-:Y:S02]  /*6070*/  IADD3 R2, P1, PT, R0, 0x4, RZ ;  /* 0x0000000400027810 */ /* 0x000fe40007f3e0ff */
[----:B------:R-:W-:Y:S02]  /*6080*/  ISETP.NE.AND.EX P0, PT, RZ, RZ, PT, P0 ;  /* 0x000000ffff00720c */ /* 0x000fe40003f05300 */
[----:B--2---:R-:W-:Y:S01]  /*6090*/  IADD3 R4, PT, PT, R4, R60, R5 ;  /* 0x0000003c04047210 */ /* 0x004fe20007ffe005 */
[----:B------:R-:W-:-:S03]  /*60a0*/  IMAD.X R5, RZ, RZ, R3, P1 ;  /* 0x000000ffff057224 */ /* 0x000fc600008e0603 */
[----:B---3--:R-:W-:-:S07]  /*60b0*/  IADD3 R60, PT, PT, R7, R4, R6 ;  /* 0x00000004073c7210 */ /* 0x008fce0007ffe006 */
[----:B------:R-:W-:Y:S05]  /*60c0*/  @!P0 BRA `(.L_x_33) ;  /* 0x0000000000488947 */ /* 0x000fea0003800000 */
[----:B------:R-:W-:Y:S01]  /*60d0*/  ISETP.NE.U32.AND P0, PT, R37, 0x2, PT ;  /* 0x000000022500780c */ /* 0x000fe20003f05070 */
[----:B------:R-:W2:Y:S03]  /*60e0*/  LDL.U8 R5, [R10+0x624] ;  /* 0x000624000a057983 */ /* 0x000ea60000100000 */
[----:B------:R-:W-:Y:S01]  /*60f0*/  ISETP.NE.AND.EX P0, PT, RZ, RZ, PT, P0 ;  /* 0x000000ffff00720c */ /* 0x000fe20003f05300 */
[----:B------:R-:W2:Y:S04]  /*6100*/  LDL.U8 R2, [R10+0x625] ;  /* 0x000625000a027983 */ /* 0x000ea80000100000 */
[----:B------:R-:W3:Y:S04]  /*6110*/  LDL.U8 R4, [R10+0x626] ;  /* 0x000626000a047983 */ /* 0x000ee80000100000 */
[----:B------:R-:W3:Y:S04]  /*6120*/  LDL.U8 R7, [R10+0x627] ;  /* 0x000627000a077983 */ /* 0x000ee80000100000 */
[----:B------:R-:W4:Y:S04]  /*6130*/  @P0 LDL.U8 R9, [R10+0x628] ;  /* 0x000628000a090983 */ /* 0x000f280000100000 */
[----:B------:R-:W4:Y:S04]  /*6140*/  @P0 LDL.U8 R6, [R10+0x629] ;  /* 0x000629000a060983 */ /* 0x000f280000100000 */
[----:B------:R-:W5:Y:S04]  /*6150*/  @P0 LDL.U8 R8, [R10+0x62a] ;  /* 0x00062a000a080983 */ /* 0x000f680000100000 */
[----:B------:R-:W5:Y:S01]  /*6160*/  @P0 LDL.U8 R11, [R10+0x62b] ;  /* 0x00062b000a0b0983 */ /* 0x000f620000100000 */
[----:B--2---:R-:W-:-:S02]  /*6170*/  IADD3 R5, PT, PT, R2, R60, R5 ;  /* 0x0000003c02057210 */ /* 0x004fc40007ffe005 */
[C---:B------:R-:W-:Y:S02]  /*6180*/  IADD3 R2, P1, PT, R0.reuse, 0x8, RZ ;  /* 0x0000000800027810 */ /* 0x040fe40007f3e0ff */
[----:B------:R-:W-:Y:S02]  /*6190*/  @P0 IADD3 R2, P2, PT, R0, 0xc, RZ ;  /* 0x0000000c00020810 */ /* 0x000fe40007f5e0ff */
[----:B---3--:R-:W-:Y:S01]  /*61a0*/  IADD3 R60, PT, PT, R7, R5, R4 ;  /* 0x00000005073c7210 */ /* 0x008fe20007ffe004 */
[--C-:B------:R-:W-:Y:S02]  /*61b0*/  IMAD.X R5, RZ, RZ, R3.reuse, P1 ;  /* 0x000000ffff057224 */ /* 0x100fe400008e0603 */
[----:B------:R-:W-:Y:S01]  /*61c0*/  @P0 IMAD.X R5, RZ, RZ, R3, P2 ;  /* 0x000000ffff050224 */ /* 0x000fe200010e0603 */
[----:B----4-:R-:W-:-:S04]  /*61d0*/  @P0 IADD3 R6, PT, PT, R6, R60, R9 ;  /* 0x0000003c06060210 */ /* 0x010fc80007ffe009 */
[----:B-----5:R-:W-:-:S07]  /*61e0*/  @P0 IADD3 R60, PT, PT, R11, R6, R8 ;  /* 0x000000060b3c0210 */ /* 0x020fce0007ffe008 */
.L_x_33:
[----:B------:R-:W-:-:S04]  /*61f0*/  ISETP.GE.U32.AND P0, PT, R2, R55, PT ;  /* 0x000000370200720c */ /* 0x000fc80003f06070 */
[----:B------:R-:W-:-:S13]  /*6200*/  ISETP.GE.U32.AND.EX P0, PT, R5, UR60, PT, P0 ;  /* 0x0000003c05007c0c */ /* 0x000fda000bf06100 */
[----:B------:R-:W-:Y:S05]  /*6210*/  @P0 BRA `(.L_x_39) ;  /* 0x0000000400700947 */ /* 0x000fea0003800000 */
[CC--:B------:R-:W-:Y:S02]  /*6220*/  IADD3 R0, P1, PT, R2.reuse, -R55.reuse, RZ ;  /* 0x8000003702007210 */ /* 0x0c0fe40007f3e0ff */
[----:B------:R-:W-:Y:S02]  /*6230*/  IADD3 R19, P2, PT, -R2, R55, RZ ;  /* 0x0000003702137210 */ /* 0x000fe40007f5e1ff */
        /* <DEDUP_REMOVED lines=11> */
.L_x_41:
[----:B------:R-:W-:-:S05]  /*62f0*/  IMAD.IADD R18, R1, 0x1, R2 ;  /* 0x0000000101127824 */ /* 0x000fca00078e0202 */
[----:B------:R-:W2:Y:S04]  /*6300*/  LDL.U8 R3, [R18+0x620] ;  /* 0x0006200012037983 */ /* 0x000ea80000100000 */
[----:B------:R-:W2:Y:S04]  /*6310*/  LDL.U8 R0, [R18+0x621] ;  /* 0x0006210012007983 */ /* 0x000ea80000100000 */
[----:B------:R-:W3:Y:S04]  /*6320*/  LDL.U8 R5, [R18+0x622] ;  /* 0x0006220012057983 */ /* 0x000ee80000100000 */
[----:B------:R-:W3:Y:S04]  /*6330*/  LDL.U8 R4, [R18+0x623] ;  /* 0x0006230012047983 */ /* 0x000ee80000100000 */
[----:B------:R-:W4:Y:S04]  /*6340*/  LDL.U8 R7, [R18+0x624] ;  /* 0x0006240012077983 */ /* 0x000f280000100000 */
[----:B------:R-:W4:Y:S04]  /*6350*/  LDL.U8 R6, [R18+0x625] ;  /* 0x0006250012067983 */ /* 0x000f280000100000 */
[----:B------:R-:W5:Y:S04]  /*6360*/  LDL.U8 R9, [R18+0x626] ;  /* 0x0006260012097983 */ /* 0x000f680000100000 */
        /* <DEDUP_REMOVED lines=8> */
[----:B------:R-:W5:Y:S01]  /*63f0*/  LDL.U8 R16, [R18+0x62f] ;  /* 0x00062f0012107983 */ /* 0x000f620000100000 */
[----:B------:R-:W-:Y:S01]  /*6400*/  UIADD3 UR4, UP0, UPT, UR4, 0x10, URZ ;  /* 0x0000001004047890 */ /* 0x000fe2000ff1e0ff */
[----:B------:R-:W-:-:S03]  /*6410*/  VIADD R2, R2, 0x10 ;  /* 0x0000001002027836 */ /* 0x000fc60000000000 */
[----:B------:R-:W-:Y:S02]  /*6420*/  UIADD3.X UR5, UPT, UPT, URZ, UR5, URZ, UP0, !UPT ;  /* 0x00000005ff057290 */ /* 0x000fe400087fe4ff */
[----:B------:R-:W-:-:S04]  /*6430*/  ISETP.NE.U32.AND P0, PT, R32, UR4, PT ;  /* 0x0000000420007c0c */ /* 0x000fc8000bf05070 */
[----:B------:R-:W-:Y:S02]  /*6440*/  ISETP.NE.AND.EX P0, PT, R20, UR5, PT, P0 ;  /* 0x0000000514007c0c */ /* 0x000fe4000bf05300 */
[----:B--2---:R-:W-:-:S04]  /*6450*/  IADD3 R0, PT, PT, R0, R60, R3 ;  /* 0x0000003c00007210 */ /* 0x004fc80007ffe003 */
[----:B---3--:R-:W-:-:S04]  /*6460*/  IADD3 R0, PT, PT, R4, R0, R5 ;  /* 0x0000000004007210 */ /* 0x008fc80007ffe005 */
[----:B----4-:R-:W-:-:S04]  /*6470*/  IADD3 R0, PT, PT, R6, R0, R7 ;  /* 0x0000000006007210 */ /* 0x010fc80007ffe007 */
[----:B-----5:R-:W-:-:S04]  /*6480*/  IADD3 R0, PT, PT, R8, R0, R9 ;  /* 0x0000000008007210 */ /* 0x020fc80007ffe009 */
[----:B------:R-:W-:-:S04]  /*6490*/  IADD3 R0, PT, PT, R10, R0, R11 ;  /* 0x000000000a007210 */ /* 0x000fc80007ffe00b */
[----:B------:R-:W-:-:S04]  /*64a0*/  IADD3 R0, PT, PT, R12, R0, R13 ;  /* 0x000000000c007210 */ /* 0x000fc80007ffe00d */
[----:B------:R-:W-:-:S04]  /*64b0*/  IADD3 R0, PT, PT, R14, R0, R15 ;  /* 0x000000000e007210 */ /* 0x000fc80007ffe00f */
[----:B------:R-:W-:Y:S01]  /*64c0*/  IADD3 R60, PT, PT, R16, R0, R17 ;  /* 0x00000000103c7210 */ /* 0x000fe20007ffe011 */
[----:B------:R-:W-:Y:S06]  /*64d0*/  @P0 BRA `(.L_x_41) ;  /* 0xfffffffc00840947 */ /* 0x000fec000383ffff */
.L_x_40:
[----:B------:R-:W-:Y:S05]  /*64e0*/  @!P1 BRA `(.L_x_39) ;  /* 0x0000000000bc9947 */ /* 0x000fea0003800000 */
[----:B------:R-:W-:Y:S02]  /*64f0*/  ISETP.GE.U32.AND P0, PT, R21, 0x8, PT ;  /* 0x000000081500780c */ /* 0x000fe40003f06070 */
[----:B------:R-:W-:Y:S02]  /*6500*/  LOP3.LUT R11, R19, 0x7, RZ, 0xc0, !PT ;  /* 0x00000007130b7812 */ /* 0x000fe400078ec0ff */
[----:B------:R-:W-:Y:S02]  /*6510*/  ISETP.GE.U32.AND.EX P0, PT, RZ, RZ, PT, P0 ;  /* 0x000000ffff00720c */ /* 0x000fe40003f06100 */
[----:B------:R-:W-:-:S04]  /*6520*/  ISETP.NE.U32.AND P1, PT, R11, RZ, PT ;  /* 0x000000ff0b00720c */ /* 0x000fc80003f25070 */
[----:B------:R-:W-:-:S07]  /*6530*/  ISETP.NE.AND.EX P1, PT, RZ, RZ, PT, P1 ;  /* 0x000000ffff00720c */ /* 0x000fce0003f25310 */
[----:B------:R-:W-:Y:S06]  /*6540*/  @!P0 BRA `(.L_x_42) ;  /* 0x0000000000388947 */ /* 0x000fec0003800000 */
        /* <DEDUP_REMOVED lines=8> */
[----:B------:R-:W5:Y:S01]  /*65d0*/  LDL.U8 R8, [R10+0x627] ;  /* 0x000627000a087983 */ /* 0x000f620000100000 */
[----:B------:R-:W-:Y:S01]  /*65e0*/  VIADD R2, R2, 0x8 ;  /* 0x0000000802027836 */ /* 0x000fe20000000000 */
[----:B--2---:R-:W-:-:S04]  /*65f0*/  IADD3 R0, PT, PT, R0, R60, R3 ;  /* 0x0000003c00007210 */ /* 0x004fc80007ffe003 */
[----:B---3--:R-:W-:-:S04]  /*6600*/  IADD3 R0, PT, PT, R4, R0, R5 ;  /* 0x0000000004007210 */ /* 0x008fc80007ffe005 */
[----:B----4-:R-:W-:-:S04]  /*6610*/  IADD3 R0, PT, PT, R6, R0, R7 ;  /* 0x0000000006007210 */ /* 0x010fc80007ffe007 */
[----:B-----5:R-:W-:-:S07]  /*6620*/  IADD3 R60, PT, PT, R8, R0, R9 ;  /* 0x00000000083c7210 */ /* 0x020fce0007ffe009 */
.L_x_42:
[----:B------:R-:W-:Y:S05]  /*6630*/  @!P1 BRA `(.L_x_39) ;  /* 0x0000000000689947 */ /* 0x000fea0003800000 */
[----:B------:R-:W-:-:S04]  /*6640*/  ISETP.GE.U32.AND P0, PT, R11, 0x4, PT ;  /* 0x000000040b00780c */ /* 0x000fc80003f06070 */
[----:B------:R-:W-:-:S13]  /*6650*/  ISETP.GE.U32.AND.EX P0, PT, RZ, RZ, PT, P0 ;  /* 0x000000ffff00720c */ /* 0x000fda0003f06100 */
[----:B------:R-:W-:-:S05]  /*6660*/  @P0 IMAD.IADD R0, R1, 0x1, R2 ;  /* 0x0000000101000824 */ /* 0x000fca00078e0202 */
[----:B------:R-:W2:Y:S04]  /*6670*/  @P0 LDL.U8 R3, [R0+0x620] ;  /* 0x0006200000030983 */ /* 0x000ea80000100000 */
[----:B------:R-:W2:Y:S04]  /*6680*/  @P0 LDL.U8 R4, [R0+0x621] ;  /* 0x0006210000040983 */ /* 0x000ea80000100000 */
[----:B------:R-:W3:Y:S04]  /*6690*/  @P0 LDL.U8 R6, [R0+0x622] ;  /* 0x0006220000060983 */ /* 0x000ee80000100000 */
[----:B------:R-:W3:Y:S01]  /*66a0*/  @P0 LDL.U8 R5, [R0+0x623] ;  /* 0x0006230000050983 */ /* 0x000ee20000100000 */
[----:B------:R-:W-:Y:S01]  /*66b0*/  LOP3.LUT R19, R19, 0x3, RZ, 0xc0, !PT ;  /* 0x0000000313137812 */ /* 0x000fe200078ec0ff */
[----:B------:R-:W-:-:S03]  /*66c0*/  @P0 VIADD R2, R2, 0x4 ;  /* 0x0000000402020836 */ /* 0x000fc60000000000 */
[----:B------:R-:W-:-:S04]  /*66d0*/  ISETP.NE.U32.AND P1, PT, R19, RZ, PT ;  /* 0x000000ff1300720c */ /* 0x000fc80003f25070 */
[----:B------:R-:W-:Y:S02]  /*66e0*/  ISETP.NE.AND.EX P1, PT, RZ, RZ, PT, P1 ;  /* 0x000000ffff00720c */ /* 0x000fe40003f25310 */
[----:B--2---:R-:W-:-:S04]  /*66f0*/  @P0 IADD3 R3, PT, PT, R4, R60, R3 ;  /* 0x0000003c04030210 */ /* 0x004fc80007ffe003 */
[----:B---3--:R-:W-:-:S07]  /*6700*/  @P0 IADD3 R60, PT, PT, R5, R3, R6 ;  /* 0x00000003053c0210 */ /* 0x008fce0007ffe006 */
[----:B------:R-:W-:Y:S05]  /*6710*/  @!P1 BRA `(.L_x_39) ;  /* 0x0000000000309947 */ /* 0x000fea0003800000 */
[----:B------:R-:W-:-:S05]  /*6720*/  IMAD.IADD R2, R1, 0x1, R2 ;  /* 0x0000000101027824 */ /* 0x000fca00078e0202 */
[----:B------:R-:W2:Y:S01]  /*6730*/  LDL.U8 R3, [R2+0x620] ;  /* 0x0006200002037983 */ /* 0x000ea20000100000 */
[----:B------:R-:W-:-:S04]  /*6740*/  ISETP.NE.U32.AND P0, PT, R19, 0x1, PT ;  /* 0x000000011300780c */ /* 0x000fc80003f05070 */
[----:B------:R-:W-:Y:S01]  /*6750*/  ISETP.NE.AND.EX P0, PT, RZ, RZ, PT, P0 ;  /* 0x000000ffff00720c */ /* 0x000fe20003f05300 */
[----:B--2---:R-:W-:-:S12]  /*6760*/  IMAD.IADD R60, R60, 0x1, R3 ;  /* 0x000000013c3c7824 */ /* 0x004fd800078e0203 */
[----:B------:R-:W-:Y:S05]  /*6770*/  @!P0 BRA `(.L_x_39) ;  /* 0x0000000000188947 */ /* 0x000fea0003800000 */
[----:B------:R-:W-:Y:S01]  /*6780*/  ISETP.NE.U32.AND P0, PT, R19, 0x2, PT ;  /* 0x000000021300780c */ /* 0x000fe20003f05070 */
[----:B------:R-:W2:Y:S03]  /*6790*/  LDL.U8 R3, [R2+0x621] ;  /* 0x0006210002037983 */ /* 0x000ea60000100000 */
[----:B------:R-:W-:-:S13]  /*67a0*/  ISETP.NE.AND.EX P0, PT, RZ, RZ, PT, P0 ;  /* 0x000000ffff00720c */ /* 0x000fda0003f05300 */
[----:B------:R-:W3:Y:S01]  /*67b0*/  @P0 LDL.U8 R5, [R2+0x622] ;  /* 0x0006220002050983 */ /* 0x000ee20000100000 */
[----:B--2---:R-:W-:-:S04]  /*67c0*/  IMAD.IADD R60, R60, 0x1, R3 ;  /* 0x000000013c3c7824 */ /* 0x004fc800078e0203 */
[----:B---3--:R-:W-:-:S07]  /*67d0*/  @P0 IMAD.IADD R60, R60, 0x1, R5 ;  /* 0x000000013c3c0824 */ /* 0x008fce00078e0205 */
.L_x_39:
[----:B------:R-:W-:Y:S02]  /*67e0*/  ISETP.NE.AND P0, PT, R54, RZ, PT ;  /* 0x000000ff3600720c */ /* 0x000fe40003f05270 */
[----:B------:R-:W-:-:S04]  /*67f0*/  LEA.HI R0, R60, R60, RZ, 0x1 ;  /* 0x0000003c3c007211 */ /* 0x000fc800078f08ff */
[----:B------:R-:W-:-:S05]  /*6800*/  LOP3.LUT R3, R0, 0xfffffffe, RZ, 0xc0, !PT ;  /* 0xfffffffe00037812 */ /* 0x000fca00078ec0ff */
[----:B------:R-:W-:Y:S02]  /*6810*/  IMAD.IADD R60, R60, 0x1, -R3 ;  /* 0x000000013c3c7824 */ /* 0x000fe400078e0a03 */
[----:B------:R-:W-:Y:S05]  /*6820*/  @!P0 BRA `(.L_x_43) ;  /* 0x0000000800ac8947 */ /* 0x000fea0003800000 */
[----:B------:R-:W-:Y:S02]  /*6830*/  IMAD.U32 R0, RZ, RZ, UR54 ;  /* 0x00000036ff007e24 */ /* 0x000fe4000f8e00ff */
[----:B------:R-:W-:-:S03]  /*6840*/  IMAD.U32 R2, RZ, RZ, UR50 ;  /* 0x00000032ff027e24 */ /* 0x000fc6000f8e00ff */
[----:B------:R-:W-:Y:S01]  /*6850*/  ISETP.GE.U32.AND P0, PT, R0, 0xf, PT ;  /* 0x0000000f0000780c */ /* 0x000fe20003f06070 */
[----:B------:R-:W-:-:S03]  /*6860*/  IMAD.MOV.U32 R0, RZ, RZ, RZ ;  /* 0x000000ffff007224 */ /* 0x000fc600078e00ff */
[----:B------:R-:W-:-:S13]  /*6870*/  ISETP.GE.U32.AND.EX P0, PT, R2, RZ, PT, P0 ;  /* 0x000000ff0200720c */ /* 0x000fda0003f06100 */
[----:B------:R-:W-:Y:S05]  /*6880*/  @!P0 BRA `(.L_x_44) ;  /* 0x0000000400108947 */ /* 0x000fea0003800000 */
[----:B------:R-:W-:Y:S02]  /*6890*/  IMAD.MOV.U32 R0, RZ, RZ, RZ ;  /* 0x000000ffff007224 */ /* 0x000fe400078e00ff */
[----:B------:R-:W-:-:S07]  /*68a0*/  IMAD.MOV.U32 R16, RZ, RZ, RZ ;  /* 0x000000ffff107224 */ /* 0x000fce00078e00ff */
.L_x_45:
[----:B----4-:R-:W-:Y:S02]  /*68b0*/  IMAD.IADD R15, R1, 0x1, R0 ;  /* 0x00000001010f7824 */ /* 0x010fe400078e0200 */
[----:B------:R-:W-:-:S03]  /*68c0*/  IMAD.U32 R14, R0, 0x8, R1 ;  /* 0x00000008000e7824 */ /* 0x000fc600078e0001 */
[----:B------:R-:W-:Y:S04]  /*68d0*/  STL.U8 [R15+0x630], RZ ;  /* 0x000630ff0f007387 */ /* 0x000fe80000100000 */
[----:B------:R-:W2:Y:S01]  /*68e0*/  LDL.128 R4, [R14+0x420] ;  /* 0x000420000e047983 */ /* 0x000ea20000100c00 */
[----:B------:R-:W-:-:S04]  /*68f0*/  VIADD R9, R15, 0x5a0 ;  /* 0x000005a00f097836 */ /* 0x000fc80000000000 */
[----:B------:R-:W-:Y:S01]  /*6900*/  IMAD R17, R0, 0x7, R9 ;  /* 0x0000000700117824 */ /* 0x000fe200078e0209 */
[----:B--2---:R-:W-:Y:S02]  /*6910*/  DADD R2, -RZ, |R4| ;  /* 0x00000000ff027229 */ /* 0x004fe40000000504 */
[----:B------:R-:W-:-:S05]  /*6920*/  DADD R8, -RZ, |R6| ;  /* 0x00000000ff087229 */ /* 0x000fca0000000506 */
[----:B------:R0:W-:Y:S04]  /*6930*/  STL.64 [R17+0xb0], R2 ;  /* 0x0000b00211007387 */ /* 0x0001e80000100a00 */
[----:B------:R-:W-:Y:S04]  /*6940*/  STL.U8 [R15+0x631], RZ ;  /* 0x000631ff0f007387 */ /* 0x000fe80000100000 */
[----:B------:R1:W-:Y:S04]  /*6950*/  STL.64 [R17+0xb8], R8 ;  /* 0x0000b80811007387 */ /* 0x0003e80000100a00 */
[----:B------:R-:W-:Y:S04]  /*6960*/  STL.U8 [R15+0x632], RZ ;  /* 0x000632ff0f007387 */ /* 0x000fe80000100000 */
[----:B------:R-:W2:Y:S02]  /*6970*/  LDL.128 R4, [R14+0x430] ;  /* 0x000430000e047983 */ /* 0x000ea40000100c00 */
[----:B--2---:R-:W-:-:S02]  /*6980*/  DADD R10, -RZ, |R4| ;  /* 0x00000000ff0a7229 */ /* 0x004fc40000000504 */
[----:B------:R-:W-:-:S05]  /*6990*/  DADD R12, -RZ, |R6| ;  /* 0x00000000ff0c7229 */ /* 0x000fca0000000506 */
[----:B------:R2:W-:Y:S04]  /*69a0*/  STL.64 [R17+0xc0], R10 ;  /* 0x0000c00a11007387 */ /* 0x0005e80000100a00 */
[----:B------:R-:W-:Y:S04]  /*69b0*/  STL.U8 [R15+0x633], RZ ;  /* 0x000633ff0f007387 */ /* 0x000fe80000100000 */
[----:B------:R3:W-:Y:S04]  /*69c0*/  STL.64 [R17+0xc8], R12 ;  /* 0x0000c80c11007387 */ /* 0x0007e80000100a00 */
[----:B------:R-:W-:Y:S04]  /*69d0*/  STL.U8 [R15+0x634], RZ ;  /* 0x000634ff0f007387 */ /* 0x000fe80000100000 */
[----:B------:R-:W0:Y:S02]  /*69e0*/  LDL.128 R4, [R14+0x440] ;  /* 0x000440000e047983 */ /* 0x000e240000100c00 */
[----:B0-----:R-:W-:-:S02]  /*69f0*/  DADD R2, -RZ, |R4| ;  /* 0x00000000ff027229 */ /* 0x001fc40000000504 */
[----:B-1----:R-:W-:-:S05]  /*6a00*/  DADD R8, -RZ, |R6| ;  /* 0x00000000ff087229 */ /* 0x002fca0000000506 */
[----:B------:R0:W-:Y:S04]  /*6a10*/  STL.64 [R17+0xd0], R2 ;  /* 0x0000d00211007387 */ /* 0x0001e80000100a00 */
[----:B------:R-:W-:Y:S04]  /*6a20*/  STL.U8 [R15+0x635], RZ ;  /* 0x000635ff0f007387 */ /* 0x000fe80000100000 */
[----:B------:R1:W-:Y:S04]  /*6a30*/  STL.64 [R17+0xd8], R8 ;  /* 0x0000d80811007387 */ /* 0x0003e80000100a00 */
[----:B------:R-:W-:Y:S04]  /*6a40*/  STL.U8 [R15+0x636], RZ ;  /* 0x000636ff0f007387 */ /* 0x000fe80000100000 */
[----:B------:R-:W2:Y:S02]  /*6a50*/  LDL.128 R4, [R14+0x450] ;  /* 0x000450000e047983 */ /* 0x000ea40000100c00 */
[----:B--2---:R-:W-:-:S02]  /*6a60*/  DADD R10, -RZ, |R4| ;  /* 0x00000000ff0a7229 */ /* 0x004fc40000000504 */
[----:B---3--:R-:W-:-:S05]  /*6a70*/  DADD R12, -RZ, |R6| ;  /* 0x00000000ff0c7229 */ /* 0x008fca0000000506 */
        /* <DEDUP_REMOVED lines=10> */
[----:B------:R4:W-:Y:S04]  /*6b20*/  STL.U8 [R15+0x63a], RZ ;  /* 0x00063aff0f007387 */ /* 0x0009e80000100000 */
[----:B------:R-:W2:Y:S02]  /*6b30*/  LDL.128 R4, [R14+0x470] ;  /* 0x000470000e047983 */ /* 0x000ea40000100c00 */
[----:B--2---:R-:W-:-:S02]  /*6b40*/  DADD R10, -RZ, |R4| ;  /* 0x00000000ff0a7229 */ /* 0x004fc40000000504 */
[----:B---3--:R-:W-:-:S05]  /*6b50*/  DADD R12, -RZ, |R6| ;  /* 0x00000000ff0c7229 */ /* 0x008fca0000000506 */
[----:B------:R4:W-:Y:S04]  /*6b60*/  STL.64 [R17+0x100], R10 ;  /* 0x0001000a11007387 */ /* 0x0009e80000100a00 */
[----:B------:R4:W-:Y:S04]  /*6b70*/  STL.U8 [R15+0x63b], RZ ;  /* 0x00063bff0f007387 */ /* 0x0009e80000100000 */
[----:B------:R4:W-:Y:S04]  /*6b80*/  STL.64 [R17+0x108], R12 ;  /* 0x0001080c11007387 */ /* 0x0009e80000100a00 */
[----:B------:R4:W-:Y:S04]  /*6b90*/  STL.U8 [R15+0x63c], RZ ;  /* 0x00063cff0f007387 */ /* 0x0009e80000100000 */
[----:B------:R-:W0:Y:S02]  /*6ba0*/  LDL.128 R4, [R14+0x480] ;  /* 0x000480000e047983 */ /* 0x000e240000100c00 */
[----:B0-----:R-:W-:-:S02]  /*6bb0*/  DADD R2, -RZ, |R4| ;  /* 0x00000000ff027229 */ /* 0x001fc40000000504 */
[----:B-1----:R-:W-:-:S05]  /*6bc0*/  DADD R8, -RZ, |R6| ;  /* 0x00000000ff087229 */ /* 0x002fca0000000506 */
[----:B------:R4:W-:Y:S04]  /*6bd0*/  STL.64 [R17+0x110], R2 ;  /* 0x0001100211007387 */ /* 0x0009e80000100a00 */
[----:B------:R4:W-:Y:S04]  /*6be0*/  STL.U8 [R15+0x63d], RZ ;  /* 0x00063dff0f007387 */ /* 0x0009e80000100000 */
[----:B------:R4:W-:Y:S04]  /*6bf0*/  STL.64 [R17+0x118], R8 ;  /* 0x0001180811007387 */ /* 0x0009e80000100a00 */
[----:B------:R4:W-:Y:S04]  /*6c00*/  STL.U8 [R15+0x63e], RZ ;  /* 0x00063eff0f007387 */ /* 0x0009e80000100000 */
[----:B------:R-:W2:Y:S01]  /*6c10*/  LDL.128 R4, [R14+0x490] ;  /* 0x000490000e047983 */ /* 0x000ea20000100c00 */
[----:B------:R-:W-:-:S05]  /*6c20*/  IADD3 R0, P0, PT, R0, 0x10, RZ ;  /* 0x0000001000007810 */ /* 0x000fca0007f1e0ff */
[----:B------:R-:W-:Y:S01]  /*6c30*/  IMAD.X R16, RZ, RZ, R16, P0 ;  /* 0x000000ffff107224 */ /* 0x000fe200000e0610 */
[----:B------:R-:W-:-:S04]  /*6c40*/  ISETP.NE.U32.AND P0, PT, R0, UR51, PT ;  /* 0x0000003300007c0c */ /* 0x000fc8000bf05070 */
[----:B------:R-:W-:Y:S01]  /*6c50*/  ISETP.NE.AND.EX P0, PT, R16, UR60, PT, P0 ;  /* 0x0000003c10007c0c */ /* 0x000fe2000bf05300 */
[----:B--2---:R-:W-:Y:S02]  /*6c60*/  DADD R4, -RZ, |R4| ;  /* 0x00000000ff047229 */ /* 0x004fe40000000504 */
[----:B------:R-:W-:-:S05]  /*6c70*/  DADD R6, -RZ, |R6| ;  /* 0x00000000ff067229 */ /* 0x000fca0000000506 */
[----:B------:R4:W-:Y:S04]  /*6c80*/  STL.64 [R17+0x120], R4 ;  /* 0x0001200411007387 */ /* 0x0009e80000100a00 */
[----:B------:R4:W-:Y:S04]  /*6c90*/  STL.U8 [R15+0x63f], RZ ;  /* 0x00063fff0f007387 */ /* 0x0009e80000100000 */
[----:B------:R4:W-:Y:S01]  /*6ca0*/  STL.64 [R17+0x128], R6 ;  /* 0x0001280611007387 */ /* 0x0009e20000100a00 */
[----:B------:R-:W-:Y:S05]  /*6cb0*/  @P0 BRA `(.L_x_45) ;  /* 0xfffffff800fc0947 */ /* 0x000fea000383ffff */
[----:B------:R-:W-:-:S07]  /*6cc0*/  IMAD.U32 R0, RZ, RZ, UR51 ;  /* 0x00000033ff007e24 */ /* 0x000fce000f8e00ff */
.L_x_44:
[----:B------:R-:W-:-:S09]  /*6cd0*/  UISETP.NE.AND UP0, UPT, UR53, URZ, UPT ;  /* 0x000000ff3500728c */ /* 0x000fd2000bf05270 */
[----:B------:R-:W-:Y:S05]  /*6ce0*/  BRA.U !UP0, `(.L_x_43) ;  /* 0x00000005087c7547 */ /* 0x000fea000b800000 */
[----:B------:R-:W-:Y:S02]  /*6cf0*/  ISETP.GE.U32.AND P0, PT, R46, 0x7, PT ;  /* 0x000000072e00780c */ /* 0x000fe40003f06070 */
[----:B------:R-:W-:Y:S02]  /*6d00*/  ISETP.NE.U32.AND P1, PT, R45, RZ, PT ;  /* 0x000000ff2d00720c */ /* 0x000fe40003f25070 */
[----:B------:R-:W-:Y:S02]  /*6d10*/  ISETP.GE.U32.AND.EX P0, PT, R44, RZ, PT, P0 ;  /* 0x000000ff2c00720c */ /* 0x000fe40003f06100 */
[----:B------:R-:W-:-:S11]  /*6d20*/  ISETP.NE.AND.EX P1, PT, RZ, RZ, PT, P1 ;  /* 0x000000ffff00720c */ /* 0x000fd60003f25310 */
[----:B------:R-:W-:Y:S05]  /*6d30*/  @!P0 BRA `(.L_x_46) ;  /* 0x0000000000948947 */ /* 0x000fea0003800000 */
[----:B----4-:R-:W-:Y:S02]  /*6d40*/  IMAD.IADD R11, R1, 0x1, R0 ;  /* 0x00000001010b7824 */ /* 0x010fe400078e0200 */
[----:B------:R-:W-:-:S03]  /*6d50*/  IMAD.U32 R10, R0, 0x8, R1 ;  /* 0x00000008000a7824 */ /* 0x000fc600078e0001 */
[----:B------:R-:W-:Y:S04]  /*6d60*/  STL.U8 [R11+0x630], RZ ;  /* 0x000630ff0b007387 */ /* 0x000fe80000100000 */
[----:B------:R-:W2:Y:S01]  /*6d70*/  LDL.64 R2, [R10+0x420] ;  /* 0x000420000a027983 */ /* 0x000ea20000100a00 */
[----:B------:R-:W-:-:S04]  /*6d80*/  VIADD R7, R11, 0x5a0 ;  /* 0x000005a00b077836 */ /* 0x000fc80000000000 */
[----:B------:R-:W-:Y:S01]  /*6d90*/  IMAD R13, R0, 0x7, R7 ;  /* 0x00000007000d7824 */ /* 0x000fe200078e0207 */
[----:B--2---:R-:W-:-:S07]  /*6da0*/  DADD R4, -RZ, |R2| ;  /* 0x00000000ff047229 */ /* 0x004fce0000000502 */
[----:B------:R0:W-:Y:S04]  /*6db0*/  STL.64 [R13+0xb0], R4 ;  /* 0x0000b0040d007387 */ /* 0x0001e80000100a00 */
[----:B------:R-:W-:Y:S04]  /*6dc0*/  STL.U8 [R11+0x631], RZ ;  /* 0x000631ff0b007387 */ /* 0x000fe80000100000 */
[----:B------:R-:W2:Y:S02]  /*6dd0*/  LDL.64 R2, [R10+0x428] ;  /* 0x000428000a027983 */ /* 0x000ea40000100a00 */
[----:B--2---:R-:W-:-:S07]  /*6de0*/  DADD R6, -RZ, |R2| ;  /* 0x00000000ff067229 */ /* 0x004fce0000000502 */
[----:B------:R1:W-:Y:S04]  /*6df0*/  STL.64 [R13+0xb8], R6 ;  /* 0x0000b8060d007387 */ /* 0x0003e80000100a00 */
[----:B------:R-:W-:Y:S04]  /*6e00*/  STL.U8 [R11+0x632], RZ ;  /* 0x000632ff0b007387 */ /* 0x000fe80000100000 */
[----:B------:R-:W2:Y:S02]  /*6e10*/  LDL.64 R2, [R10+0x430] ;  /* 0x000430000a027983 */ /* 0x000ea40000100a00 */
[----:B--2---:R-:W-:-:S07]  /*6e20*/  DADD R8, -RZ, |R2| ;  /* 0x00000000ff087229 */ /* 0x004fce0000000502 */
[----:B------:R2:W-:Y:S04]  /*6e30*/  STL.64 [R13+0xc0], R8 ;  /* 0x0000c0080d007387 */ /* 0x0005e80000100a00 */
[----:B------:R-:W-:Y:S04]  /*6e40*/  STL.U8 [R11+0x633], RZ ;  /* 0x000633ff0b007387 */ /* 0x000fe80000100000 */
[----:B------:R-:W0:Y:S02]  /*6e50*/  LDL.64 R2, [R10+0x438] ;  /* 0x000438000a027983 */ /* 0x000e240000100a00 */
[----:B0-----:R-:W-:-:S07]  /*6e60*/  DADD R4, -RZ, |R2| ;  /* 0x00000000ff047229 */ /* 0x001fce0000000502 */
[----:B------:R0:W-:Y:S04]  /*6e70*/  STL.64 [R13+0xc8], R4 ;  /* 0x0000c8040d007387 */ /* 0x0001e80000100a00 */
[----:B------:R3:W-:Y:S04]  /*6e80*/  STL.U8 [R11+0x634], RZ ;  /* 0x000634ff0b007387 */ /* 0x0007e80000100000 */
[----:B------:R-:W1:Y:S02]  /*6e90*/  LDL.64 R2, [R10+0x440] ;  /* 0x000440000a027983 */ /* 0x000e640000100a00 */
[----:B-1----:R-:W-:-:S07]  /*6ea0*/  DADD R6, -RZ, |R2| ;  /* 0x00000000ff067229 */ /* 0x002fce0000000502 */
[----:B------:R3:W-:Y:S04]  /*6eb0*/  STL.64 [R13+0xd0], R6 ;  /* 0x0000d0060d007387 */ /* 0x0007e80000100a00 */
[----:B------:R3:W-:Y:S04]  /*6ec0*/  STL.U8 [R11+0x635], RZ ;  /* 0x000635ff0b007387 */ /* 0x0007e80000100000 */
[----:B------:R-:W2:Y:S02]  /*6ed0*/  LDL.64 R2, [R10+0x448] ;  /* 0x000448000a027983 */ /* 0x000ea40000100a00 */
[----:B--2---:R-:W-:-:S07]  /*6ee0*/  DADD R8, -RZ, |R2| ;  /* 0x00000000ff087229 */ /* 0x004fce0000000502 */
[----:B------:R3:W-:Y:S04]  /*6ef0*/  STL.64 [R13+0xd8], R8 ;  /* 0x0000d8080d007387 */ /* 0x0007e80000100a00 */
[----:B------:R3:W-:Y:S04]  /*6f00*/  STL.U8 [R11+0x636], RZ ;  /* 0x000636ff0b007387 */ /* 0x0007e80000100000 */
[----:B------:R-:W0:Y:S02]  /*6f10*/  LDL.64 R2, [R10+0x450] ;  /* 0x000450000a027983 */ /* 0x000e240000100a00 */
[----:B0-----:R-:W-:-:S07]  /*6f20*/  DADD R4, -RZ, |R2| ;  /* 0x00000000ff047229 */ /* 0x001fce0000000502 */
[----:B------:R3:W-:Y:S04]  /*6f30*/  STL.64 [R13+0xe0], R4 ;  /* 0x0000e0040d007387 */ /* 0x0007e80000100a00 */
[----:B------:R3:W-:Y:S04]  /*6f40*/  STL.U8 [R11+0x637], RZ ;  /* 0x000637ff0b007387 */ /* 0x0007e80000100000 */
[----:B------:R-:W2:Y:S01]  /*6f50*/  LDL.64 R2, [R10+0x458] ;  /* 0x000458000a027983 */ /* 0x000ea20000100a00 */
[----:B------:R-:W-:Y:S01]  /*6f60*/  VIADD R0, R0, 0x8 ;  /* 0x0000000800007836 */ /* 0x000fe20000000000 */
[----:B--2---:R-:W-:-:S07]  /*6f70*/  DADD R2, -RZ, |R2| ;  /* 0x00000000ff027229 */ /* 0x004fce0000000502 */
[----:B------:R3:W-:Y:S04]  /*6f80*/  STL.64 [R13+0xe8], R2 ;  /* 0x0000e8020d007387 */ /* 0x0007e80000100a00 */
.L_x_46:
[----:B------:R-:W-:Y:S05]  /*6f90*/  @!P1 BRA `(.L_x_43) ;  /* 0x0000000000d09947 */ /* 0x000fea0003800000 */
[----:B---34-:R-:W-:Y:S01]  /*6fa0*/  IMAD.U32 R2, RZ, RZ, UR49 ;  /* 0x00000031ff027e24 */ /* 0x018fe2000f8e00ff */
[----:B------:R-:W-:-:S04]  /*6fb0*/  UISETP.NE.U32.AND UP0, UPT, UR45, URZ, UPT ;  /* 0x000000ff2d00728c */ /* 0x000fc8000bf05070 */
[----:B------:R-:W-:Y:S01]  /*6fc0*/  ISETP.GE.U32.AND P0, PT, R2, 0x3, PT ;  /* 0x000000030200780c */ /* 0x000fe20003f06070 */
[----:B------:R-:W-:-:S03]  /*6fd0*/  UISETP.NE.AND.EX UP0, UPT, URZ, URZ, UPT, UP0 ;  /* 0x000000ffff00728c */ /* 0x000fc6000bf05300 */
[----:B------:R-:W-:-:S13]  /*6fe0*/  ISETP.GE.U32.AND.EX P0, PT, R39, RZ, PT, P0 ;  /* 0x000000ff2700720c */ /* 0x000fda0003f06100 */
[----:B------:R-:W-:Y:S05]  /*6ff0*/  @!P0 BRA `(.L_x_47) ;  /* 0x0000000000548947 */ /* 0x000fea0003800000 */
[----:B------:R-:W-:Y:S02]  /*7000*/  IMAD.IADD R10, R1, 0x1, R0 ;  /* 0x00000001010a7824 */ /* 0x000fe400078e0200 */
[----:B------:R-:W-:-:S03]  /*7010*/  IMAD.U32 R11, R0, 0x8, R1 ;  /* 0x00000008000b7824 */ /* 0x000fc600078e0001 */
[----:B------:R0:W-:Y:S04]  /*7020*/  STL.U8 [R10+0x630], RZ ;  /* 0x000630ff0a007387 */ /* 0x0001e80000100000 */
[----:B------:R-:W2:Y:S01]  /*7030*/  LDL.64 R2, [R11+0x420] ;  /* 0x000420000b027983 */ /* 0x000ea20000100a00 */
[----:B------:R-:W-:-:S04]  /*7040*/  VIADD R7, R10, 0x5a0 ;  /* 0x000005a00a077836 */ /* 0x000fc80000000000 */
[----:B------:R-:W-:Y:S01]  /*7050*/  IMAD R13, R0, 0x7, R7 ;  /* 0x00000007000d7824 */ /* 0x000fe200078e0207 */
[----:B--2---:R-:W-:-:S07]  /*7060*/  DADD R4, -RZ, |R2| ;  /* 0x00000000ff047229 */ /* 0x004fce0000000502 */
[----:B------:R0:W-:Y:S04]  /*7070*/  STL.64 [R13+0xb0], R4 ;  /* 0x0000b0040d007387 */ /* 0x0001e80000100a00 */
[----:B------:R0:W-:Y:S04]  /*7080*/  STL.U8 [R10+0x631], RZ ;  /* 0x000631ff0a007387 */ /* 0x0001e80000100000 */
[----:B------:R-:W2:Y:S02]  /*7090*/  LDL.64 R2, [R11+0x428] ;  /* 0x000428000b027983 */ /* 0x000ea40000100a00 */
[----:B--2---:R-:W-:-:S07]  /*70a0*/  DADD R6, -RZ, |R2| ;  /* 0x00000000ff067229 */ /* 0x004fce0000000502 */
[----:B------:R0:W-:Y:S04]  /*70b0*/  STL.64 [R13+0xb8], R6 ;  /* 0x0000b8060d007387 */ /* 0x0001e80000100a00 */
[----:B------:R0:W-:Y:S04]  /*70c0*/  STL.U8 [R10+0x632], RZ ;  /* 0x000632ff0a007387 */ /* 0x0001e80000100000 */
[----:B------:R-:W2:Y:S02]  /*70d0*/  LDL.64 R2, [R11+0x430] ;  /* 0x000430000b027983 */ /* 0x000ea40000100a00 */
[----:B--2---:R-:W-:-:S07]  /*70e0*/  DADD R8, -RZ, |R2| ;  /* 0x00000000ff087229 */ /* 0x004fce0000000502 */
[----:B------:R0:W-:Y:S04]  /*70f0*/  STL.64 [R13+0xc0], R8 ;  /* 0x0000c0080d007387 */ /* 0x0001e80000100a00 */
[----:B------:R0:W-:Y:S04]  /*7100*/  STL.U8 [R10+0x633], RZ ;  /* 0x000633ff0a007387 */ /* 0x0001e80000100000 */
[----:B------:R-:W2:Y:S01]  /*7110*/  LDL.64 R2, [R11+0x438] ;  /* 0x000438000b027983 */ /* 0x000ea20000100a00 */
[----:B------:R-:W-:Y:S01]  /*7120*/  VIADD R0, R0, 0x4 ;  /* 0x0000000400007836 */ /* 0x000fe20000000000 */
[----:B--2---:R-:W-:-:S07]  /*7130*/  DADD R2, -RZ, |R2| ;  /* 0x00000000ff027229 */ /* 0x004fce0000000502 */
[----:B------:R0:W-:Y:S04]  /*7140*/  STL.64 [R13+0xc8], R2 ;  /* 0x0000c8020d007387 */ /* 0x0001e80000100a00 */
.L_x_47:
[----:B------:R-:W-:Y:S05]  /*7150*/  BRA.U !UP0, `(.L_x_43) ;  /* 0x0000000108607547 */ /* 0x000fea000b800000 */
[----:B0-----:R-:W-:Y:S02]  /*7160*/  IMAD.IADD R4, R1, 0x1, R0 ;  /* 0x0000000101047824 */ /* 0x001fe400078e0200 */
[----:B------:R-:W-:-:S03]  /*7170*/  IMAD.U32 R6, R0, 0x8, R1 ;  /* 0x0000000800067824 */ /* 0x000fc600078e0001 */
[----:B------:R1:W-:Y:S04]  /*7180*/  STL.U8 [R4+0x630], RZ ;  /* 0x000630ff04007387 */ /* 0x0003e80000100000 */
[----:B------:R-:W2:Y:S01]  /*7190*/  LDL.64 R2, [R6+0x420] ;  /* 0x0004200006027983 */ /* 0x000ea20000100a00 */
[----:B------:R-:W-:-:S04]  /*71a0*/  VIADD R5, R4, 0x5a0 ;  /* 0x000005a004057836 */ /* 0x000fc80000000000 */
[----:B------:R-:W-:Y:S02]  /*71b0*/  IMAD R5, R0, 0x7, R5 ;  /* 0x0000000700057824 */ /* 0x000fe400078e0205 */
[----:B------:R-:W-:-:S05]  /*71c0*/  IMAD.U32 R0, RZ, RZ, UR45 ;  /* 0x0000002dff007e24 */ /* 0x000fca000f8e00ff */
[----:B------:R-:W-:-:S04]  /*71d0*/  ISETP.NE.U32.AND P0, PT, R0, 0x1, PT ;  /* 0x000000010000780c */ /* 0x000fc80003f05070 */
[----:B------:R-:W-:Y:S01]  /*71e0*/  ISETP.NE.AND.EX P0, PT, RZ, RZ, PT, P0 ;  /* 0x000000ffff00720c */ /* 0x000fe20003f05300 */
[----:B--2---:R-:W-:-:S07]  /*71f0*/  DADD R2, -RZ, |R2| ;  /* 0x00000000ff027229 */ /* 0x004fce0000000502 */
[----:B------:R1:W-:Y:S05]  /*7200*/  STL.64 [R5+0xb0], R2 ;  /* 0x0000b00205007387 */ /* 0x0003ea0000100a00 */
[----:B------:R-:W-:Y:S05]  /*7210*/  @!P0 BRA `(.L_x_43) ;  /* 0x0000000000308947 */ /* 0x000fea0003800000 */
[----:B------:R2:W-:Y:S04]  /*7220*/  STL.U8 [R4+0x631], RZ ;  /* 0x000631ff04007387 */ /* 0x0005e80000100000 */
[----:B-1----:R-:W3:Y:S01]  /*7230*/  LDL.64 R2, [R6+0x428] ;  /* 0x0004280006027983 */ /* 0x002ee20000100a00 */
[----:B------:R-:W-:-:S05]  /*7240*/  IMAD.U32 R0, RZ, RZ, UR45 ;  /* 0x0000002dff007e24 */ /* 0x000fca000f8e00ff */
[----:B------:R-:W-:-:S04]  /*7250*/  ISETP.NE.U32.AND P0, PT, R0, 0x2, PT ;  /* 0x000000020000780c */ /* 0x000fc80003f05070 */
[----:B------:R-:W-:Y:S01]  /*7260*/  ISETP.NE.AND.EX P0, PT, RZ, RZ, PT, P0 ;  /* 0x000000ffff00720c */ /* 0x000fe20003f05300 */
[----:B---3--:R-:W-:-:S07]  /*7270*/  DADD R2, -RZ, |R2| ;  /* 0x00000000ff027229 */ /* 0x008fce0000000502 */
[----:B------:R2:W-:Y:S05]  /*7280*/  STL.64 [R5+0xb8], R2 ;  /* 0x0000b80205007387 */ /* 0x0005ea0000100a00 */
[----:B------:R-:W-:Y:S05]  /*7290*/  @!P0 BRA `(.L_x_43) ;  /* 0x0000000000108947 */ /* 0x000fea0003800000 */
[----:B------:R0:W-:Y:S04]  /*72a0*/  STL.U8 [R4+0x632], RZ ;  /* 0x000632ff04007387 */ /* 0x0001e80000100000 */
[----:B--2---:R-:W2:Y:S02]  /*72b0*/  LDL.64 R2, [R6+0x430] ;  /* 0x0004300006027983 */ /* 0x004ea40000100a00 */
[----:B--2---:R-:W-:-:S07]  /*72c0*/  DADD R2, -RZ, |R2| ;  /* 0x00000000ff027229 */ /* 0x004fce0000000502 */
[----:B------:R0:W-:Y:S04]  /*72d0*/  STL.64 [R5+0xc0], R2 ;  /* 0x0000c00205007387 */ /* 0x0001e80000100a00 */
.L_x_43:
[----:B------:R-:W5:Y:S01]  /*72e0*/  LDCU UR4, c[0x0][0x3d0] ;  /* 0x00007a00ff0477ac */ /* 0x000f620008000800 */
[----:B------:R-:W-:Y:S02]  /*72f0*/  IMAD.MOV.U32 R18, RZ, RZ, 0x0 ;  /* 0x00000000ff127424 */ /* 0x000fe400078e00ff */
[----:B------:R-:W-:Y:S01]  /*7300*/  IMAD.MOV.U32 R19, RZ, RZ, 0x3ff00000 ;  /* 0x3ff00000ff137424 */ /* 0x000fe200078e00ff */
[----:B-----5:R-:W-:-:S09]  /*7310*/  UISETP.NE.AND UP0, UPT, UR4, 0x1, UPT ;  /* 0x000000010400788c */ /* 0x020fd2000bf05270 */
[----:B------:R-:W-:Y:S05]  /*7320*/  BRA.U UP0, `(.L_x_48) ;  /* 0x0000001100887547 */ /* 0x000fea000b800000 */
[----:B------:R-:W-:Y:S01]  /*7330*/  ISETP.NE.AND P0, PT, R54, RZ, PT ;  /* 0x000000ff3600720c */ /* 0x000fe20003f05270 */
[----:B01234-:R-:W-:Y:S02]  /*7340*/  IMAD.MOV.U32 R2, RZ, RZ, 0x0 ;  /* 0x00000000ff027424 */ /* 0x01ffe400078e00ff */
[----:B------:R-:W-:-:S10]  /*7350*/  IMAD.MOV.U32 R3, RZ, RZ, 0x3ff00000 ;  /* 0x3ff00000ff037424 */ /* 0x000fd400078e00ff */
[----:B------:R-:W-:Y:S05]  /*7360*/  @!P0 BRA `(.L_x_49) ;  /* 0x0000001000688947 */ /* 0x000fea0003800000 */
[----:B------:R-:W-:Y:S01]  /*7370*/  UISETP.NE.U32.AND UP0, UPT, UR54, URZ, UPT ;  /* 0x000000ff3600728c */ /* 0x000fe2000bf05070 */
[----:B------:R-:W-:Y:S02]  /*7380*/  IMAD.MOV.U32 R0, RZ, RZ, RZ ;  /* 0x000000ffff007224 */ /* 0x000fe400078e00ff */
[----:B------:R-:W-:Y:S01]  /*7390*/  IMAD.MOV.U32 R14, RZ, RZ, 0x0 ;  /* 0x00000000ff0e7424 */ /* 0x000fe200078e00ff */
[----:B------:R-:W-:Y:S01]  /*73a0*/  UISETP.NE.AND.EX UP0, UPT, UR50, URZ, UPT, UP0 ;  /* 0x000000ff3200728c */ /* 0x000fe2000bf05300 */
[----:B------:R-:W-:-:S08]  /*73b0*/  IMAD.MOV.U32 R15, RZ, RZ, 0x3ff00000 ;  /* 0x3ff00000ff0f7424 */ /* 0x000fd000078e00ff */
[----:B------:R-:W-:Y:S05]  /*73c0*/  BRA.U !UP0, `(.L_x_50) ;  /* 0x0000000908e47547 */ /* 0x000fea000b800000 */
[----:B------:R-:W-:Y:S02]  /*73d0*/  IMAD.MOV.U32 R0, RZ, RZ, RZ ;  /* 0x000000ffff007224 */ /* 0x000fe400078e00ff */
[----:B------:R-:W-:Y:S02]  /*73e0*/  IMAD.MOV.U32 R16, RZ, RZ, RZ ;  /* 0x000000ffff107224 */ /* 0x000fe400078e00ff */
[----:B------:R-:W-:Y:S02]  /*73f0*/  IMAD.MOV.U32 R14, RZ, RZ, 0x0 ;  /* 0x00000000ff0e7424 */ /* 0x000fe400078e00ff */
[----:B------:R-:W-:-:S07]  /*7400*/  IMAD.MOV.U32 R15, RZ, RZ, 0x3ff00000 ;  /* 0x3ff00000ff0f7424 */ /* 0x000fce00078e00ff */
.L_x_59:
[----:B------:R-:W-:-:S05]  /*7410*/  IMAD.U32 R17, R0, 0x8, R1 ;  /* 0x0000000800117824 */ /* 0x000fca00078e0001 */
[----:B------:R-:W2:Y:S01]  /*7420*/  LDL.64 R6, [R17+0x650] ;  /* 0x0006500011067983 */ /* 0x000ea20000100a00 */
[----:B------:R-:W-:Y:S01]  /*7430*/  IMAD.MOV.U32 R2, RZ, RZ, 0x652b82fe ;  /* 0x652b82feff027424 */ /* 0x000fe200078e00ff */
[----:B------:R-:W-:Y:S01]  /*7440*/  UMOV UR4, 0xfefa39ef ;  /* 0xfefa39ef00047882 */ /* 0x000fe20000000000 */
[----:B------:R-:W-:Y:S01]  /*7450*/  IMAD.MOV.U32 R3, RZ, RZ, 0x3ff71547 ;  /* 0x3ff71547ff037424 */ /* 0x000fe200078e00ff */
[----:B------:R-:W-:Y:S01]  /*7460*/  UMOV UR5, 0x3fe62e42 ;  /* 0x3fe62e4200057882 */ /* 0x000fe20000000000 */
[----:B------:R-:W-:Y:S04]  /*7470*/  BSSY.RECONVERGENT B0, `(.L_x_51) ;  /* 0x0000037000007945 */ /* 0x000fe80003800200 */
[----:B--2---:R-:W-:Y:S02]  /*7480*/  DFMA R8, R6, -R2, 6.75539944105574400000e+15 ;  /* 0x433800000608742b */ /* 0x004fe40000000802 */
[----:B------:R-:W-:-:S06]  /*7490*/  DADD R10, -RZ, -R6 ;  /* 0x00000000ff0a7229 */ /* 0x000fcc0000000906 */
[----:B------:R-:W-:-:S04]  /*74a0*/  DADD R2, R8, -6.75539944105574400000e+15 ;  /* 0xc338000008027429 */ /* 0x000fc80000000000 */
[----:B------:R-:W-:-:S04]  /*74b0*/  FSETP.GEU.AND P0, PT, |R11|, 4.1917929649353027344, PT ;  /* 0x4086232b0b00780b */ /* 0x000fc80003f0e200 */
[----:B------:R-:W-:Y:S01]  /*74c0*/  DFMA R4, R2, -UR4, -R6 ;  /* 0x8000000402047c2b */ /* 0x000fe20008000806 */
[----:B------:R-:W-:Y:S01]  /*74d0*/  UMOV UR4, 0x3b39803f ;  /* 0x3b39803f00047882 */ /* 0x000fe20000000000 */
[----:B------:R-:W-:-:S06]  /*74e0*/  UMOV UR5, 0x3c7abc9e ;  /* 0x3c7abc9e00057882 */ /* 0x000fcc0000000000 */
[----:B------:R-:W-:Y:S01]  /*74f0*/  DFMA R4, R2, -UR4, R4 ;  /* 0x8000000402047c2b */ /* 0x000fe20008000004 */
[----:B------:R-:W-:Y:S01]  /*7500*/  UMOV UR4, 0x69ce2bdf ;  /* 0x69ce2bdf00047882 */ /* 0x000fe20000000000 */
[----:B------:R-:W-:Y:S01]  /*7510*/  IMAD.MOV.U32 R2, RZ, RZ, -0x35dec16 ;  /* 0xfca213eaff027424 */ /* 0x000fe200078e00ff */
[----:B------:R-:W-:Y:S01]  /*7520*/  UMOV UR5, 0x3e5ade15 ;  /* 0x3e5ade1500057882 */ /* 0x000fe20000000000 */
[----:B------:R-:W-:-:S06]  /*7530*/  IMAD.MOV.U32 R3, RZ, RZ, 0x3e928af3 ;  /* 0x3e928af3ff037424 */ /* 0x000fcc00078e00ff */
[----:B------:R-:W-:Y:S01]  /*7540*/  DFMA R2, R4, UR4, R2 ;  /* 0x0000000404027c2b */ /* 0x000fe20008000002 */
[----:B------:R-:W-:Y:S01]  /*7550*/  UMOV UR4, 0x62401315 ;  /* 0x6240131500047882 */ /* 0x000fe20000000000 */
[----:B------:R-:W-:-:S06]  /*7560*/  UMOV UR5, 0x3ec71dee ;  /* 0x3ec71dee00057882 */ /* 0x000fcc0000000000 */
[----:B------:R-:W-:Y:S01]  /*7570*/  DFMA R2, R4, R2, UR4 ;  /* 0x0000000404027e2b */ /* 0x000fe20008000002 */
        /* <DEDUP_REMOVED lines=20> */
[----:B------:R-:W-:-:S08]  /*76c0*/  DFMA R2, R4, R2, UR4 ;  /* 0x0000000404027e2b */ /* 0x000fd00008000002 */
[----:B------:R-:W-:-:S08]  /*76d0*/  DFMA R2, R4, R2, 1 ;  /* 0x3ff000000402742b */ /* 0x000fd00000000002 */
[----:B------:R-:W-:-:S10]  /*76e0*/  DFMA R4, R4, R2, 1 ;  /* 0x3ff000000404742b */ /* 0x000fd40000000002 */
[----:B------:R-:W-:Y:S02]  /*76f0*/  IMAD R3, R8, 0x100000, R5 ;  /* 0x0010000008037824 */ /* 0x000fe400078e0205 */
[----:B------:R-:W-:Y:S01]  /*7700*/  IMAD.MOV.U32 R2, RZ, RZ, R4 ;  /* 0x000000ffff027224 */ /* 0x000fe200078e0004 */
[----:B------:R-:W-:Y:S06]  /*7710*/  @!P0 BRA `(.L_x_52) ;  /* 0x0000000000308947 */ /* 0x000fec0003800000 */
[----:B------:R-:W-:Y:S01]  /*7720*/  FSETP.GEU.AND P1, PT, |R11|, 4.2275390625, PT ;  /* 0x408748000b00780b */ /* 0x000fe20003f2e200 */
[C---:B------:R-:W-:Y:S02]  /*7730*/  DADD R10, -R6.reuse, +INF ;  /* 0x7ff00000060a7429 */ /* 0x040fe40000000100 */
[----:B------:R-:W-:-:S08]  /*7740*/  DSETP.GT.AND P0, PT, R6, RZ, PT ;  /* 0x000000ff0600722a */ /* 0x000fd00003f04000 */
[----:B------:R-:W-:Y:S02]  /*7750*/  FSEL R3, R11, RZ, !P0 ;  /* 0x000000ff0b037208 */ /* 0x000fe40004000000 */
[----:B------:R-:W-:-:S04]  /*7760*/  @!P1 LEA.HI R2, R8, R8, RZ, 0x1 ;  /* 0x0000000808029211 */ /* 0x000fc800078f08ff */
[----:B------:R-:W-:Y:S02]  /*7770*/  @!P1 SHF.R.S32.HI R7, RZ, 0x1, R2 ;  /* 0x00000001ff079819 */ /* 0x000fe40000011402 */
[----:B------:R-:W-:-:S03]  /*7780*/  FSEL R2, R10, RZ, !P0 ;  /* 0x000000ff0a027208 */ /* 0x000fc60004000000 */
[----:B------:R-:W-:Y:S02]  /*7790*/  @!P1 IMAD.IADD R6, R8, 0x1, -R7 ;  /* 0x0000000108069824 */ /* 0x000fe400078e0a07 */
[----:B------:R-:W-:-:S03]  /*77a0*/  @!P1 IMAD R5, R7, 0x100000, R5 ;  /* 0x0010000007059824 */ /* 0x000fc600078e0205 */
[----:B------:R-:W-:Y:S01]  /*77b0*/  @!P1 LEA R7, R6, 0x3ff00000, 0x14 ;  /* 0x3ff0000006079811 */ /* 0x000fe200078ea0ff */
[----:B------:R-:W-:-:S06]  /*77c0*/  @!P1 IMAD.MOV.U32 R6, RZ, RZ, RZ ;  /* 0x000000ffff069224 */ /* 0x000fcc00078e00ff */
[----:B------:R-:W-:-:S11]  /*77d0*/  @!P1 DMUL R2, R4, R6 ;  /* 0x0000000604029228 */ /* 0x000fd60000000000 */
.L_x_52:
[----:B------:R-:W-:Y:S05]  /*77e0*/  BSYNC.RECONVERGENT B0 ;  /* 0x0000000000007941 */ /* 0x000fea0003800200 */
.L_x_51:
[C---:B------:R-:W-:Y:S01]  /*77f0*/  DADD R8, R2.reuse, 1 ;  /* 0x3ff0000002087429 */ /* 0x040fe20000000000 */
[----:B------:R-:W-:Y:S01]  /*7800*/  IMAD.MOV.U32 R4, RZ, RZ, 0x1 ;  /* 0x00000001ff047424 */ /* 0x000fe200078e00ff */
[----:B------:R-:W-:Y:S01]  /*7810*/  DADD R12, R2, R2 ;  /* 0x00000000020c7229 */ /* 0x000fe20000000002 */
[----:B------:R-:W-:Y:S03]  /*7820*/  BSSY.RECONVERGENT B1, `(.L_x_53) ;  /* 0x0000012000017945 */ /* 0x000fe60003800200 */
[----:B------:R-:W0:Y:S06]  /*7830*/  MUFU.RCP64H R5, R9 ;  /* 0x0000000900057308 */ /* 0x000e2c0000001800 */
[----:B------:R-:W-:Y:S01]  /*7840*/  FSETP.GEU.AND P1, PT, |R13|, 6.5827683646048100446e-37, PT ;  /* 0x036000000d00780b */ /* 0x000fe20003f2e200 */
[----:B0-----:R-:W-:-:S08]  /*7850*/  DFMA R6, -R8, R4, 1 ;  /* 0x3ff000000806742b */ /* 0x001fd00000000104 */
[----:B------:R-:W-:-:S08]  /*7860*/  DFMA R6, R6, R6, R6 ;  /* 0x000000060606722b */ /* 0x000fd00000000006 */
[----:B------:R-:W-:-:S08]  /*7870*/  DFMA R6, R4, R6, R4 ;  /* 0x000000060406722b */ /* 0x000fd00000000004 */
[----:B------:R-:W-:-:S08]  /*7880*/  DFMA R4, -R8, R6, 1 ;  /* 0x3ff000000804742b */ /* 0x000fd00000000106 */
[----:B------:R-:W-:-:S08]  /*7890*/  DFMA R4, R6, R4, R6 ;  /* 0x000000040604722b */ /* 0x000fd00000000006 */
[----:B------:R-:W-:-:S08]  /*78a0*/  DMUL R2, R12, R4 ;  /* 0x000000040c027228 */ /* 0x000fd00000000000 */
[----:B------:R-:W-:-:S08]  /*78b0*/  DFMA R6, -R8, R2, R12 ;  /* 0x000000020806722b */ /* 0x000fd0000000010c */
[----:B------:R-:W-:-:S10]  /*78c0*/  DFMA R2, R4, R6, R2 ;  /* 0x000000060402722b */ /* 0x000fd40000000002 */
[----:B------:R-:W-:-:S05]  /*78d0*/  FFMA R4, RZ, R9, R3 ;  /* 0x00000009ff047223 */ /* 0x000fca0000000003 */
[----:B------:R-:W-:-:S13]  /*78e0*/  FSETP.GT.AND P0, PT, |R4|, 1.469367938527859385e-39, PT ;  /* 0x001000000400780b */ /* 0x000fda0003f04200 */
[----:B------:R-:W-:Y:S05]  /*78f0*/  @P0 BRA P1, `(.L_x_54) ;  /* 0x0000000000100947 */ /* 0x000fea0000800000 */
[----:B------:R-:W-:-:S07]  /*7900*/  MOV R5, 0x7920 ;  /* 0x0000792000057802 */ /* 0x000fce0000000f00 */
[----:B------:R-:W-:Y:S05]  /*7910*/  CALL.REL.NOINC `($__internal_1_$__cuda_sm20_div_rn_f64_full) ;  /* 0x0000083800c87944 */ /* 0x000fea0003c00000 */
[----:B------:R-:W-:Y:S02]  /*7920*/  IMAD.MOV.U32 R2, RZ, RZ, R64 ;  /* 0x000000ffff027224 */ /* 0x000fe400078e0040 */
[----:B------:R-:W-:-:S07]  /*7930*/  IMAD.MOV.U32 R3, RZ, RZ, R65 ;  /* 0x000000ffff037224 */ /* 0x000fce00078e0041 */
.L_x_54:
[----:B------:R-:W-:Y:S05]  /*7940*/  BSYNC.RECONVERGENT B1 ;  /* 0x0000000000017941 */ /* 0x000fea0003800200 */
.L_x_53:
        /* <DEDUP_REMOVED lines=60> */
.L_x_56:
[----:B------:R-:W-:Y:S05]  /*7d10*/  BSYNC.RECONVERGENT B0 ;  /* 0x0000000000007941 */ /* 0x000fea0003800200 */
.L_x_55:
[C---:B------:R-:W-:Y:S01]  /*7d20*/  DADD R10, R4.reuse, 1 ;  /* 0x3ff00000040a7429 */ /* 0x040fe20000000000 */
[----:B------:R-:W-:Y:S01]  /*7d30*/  IMAD.MOV.U32 R6, RZ, RZ, 0x1 ;  /* 0x00000001ff067424 */ /* 0x000fe200078e00ff */
[----:B------:R-:W-:Y:S01]  /*7d40*/  DADD R12, R4, R4 ;  /* 0x00000000040c7229 */ /* 0x000fe20000000004 */
[----:B------:R-:W-:Y:S01]  /*7d50*/  BSSY.RECONVERGENT B1, `(.L_x_57) ;  /* 0x0000016000017945 */ /* 0x000fe20003800200 */
[----:B------:R-:W-:Y:S02]  /*7d60*/  DADD R2, -R2, 1 ;  /* 0x3ff0000002027429 */ /* 0x000fe40000000100 */
[----:B------:R-:W0:Y:S06]  /*7d70*/  MUFU.RCP64H R7, R11 ;  /* 0x0000000b00077308 */ /* 0x000e2c0000001800 */
[----:B------:R-:W-:Y:S01]  /*7d80*/  FSETP.GEU.AND P1, PT, |R13|, 6.5827683646048100446e-37, PT ;  /* 0x036000000d00780b */ /* 0x000fe20003f2e200 */
[----:B------:R-:W-:-:S02]  /*7d90*/  DMUL R2, R2, R14 ;  /* 0x0000000e02027228 */ /* 0x000fc40000000000 */
        /* <DEDUP_REMOVED lines=11> */
[----:B------:R-:W-:Y:S01]  /*7e50*/  IMAD.MOV.U32 R8, RZ, RZ, R10 ;  /* 0x000000ffff087224 */ /* 0x000fe200078e000a */
[----:B------:R-:W-:Y:S01]  /*7e60*/  MOV R5, 0x7e90 ;  /* 0x00007e9000057802 */ /* 0x000fe20000000f00 */
[----:B------:R-:W-:-:S07]  /*7e70*/  IMAD.MOV.U32 R9, RZ, RZ, R11 ;  /* 0x000000ffff097224 */ /* 0x000fce00078e000b */
[----:B------:R-:W-:Y:S05]  /*7e80*/  CALL.REL.NOINC `($__internal_1_$__cuda_sm20_div_rn_f64_full) ;  /* 0x00000834006c7944 */ /* 0x000fea0003c00000 */
[----:B------:R-:W-:Y:S02]  /*7e90*/  IMAD.MOV.U32 R4, RZ, RZ, R64 ;  /* 0x000000ffff047224 */ /* 0x000fe400078e0040 */
[----:B------:R-:W-:-:S07]  /*7ea0*/  IMAD.MOV.U32 R5, RZ, RZ, R65 ;  /* 0x000000ffff057224 */ /* 0x000fce00078e0041 */
.L_x_58:
[----:B------:R-:W-:Y:S05]  /*7eb0*/  BSYNC.RECONVERGENT B1 ;  /* 0x0000000000017941 */ /* 0x000fea0003800200 */
.L_x_57:
[----:B------:R-:W0:Y:S01]  /*7ec0*/  LDCU UR4, c[0x0][0x3b0] ;  /* 0x00007600ff0477ac */ /* 0x000e220008000800 */
[----:B------:R-:W-:Y:S01]  /*7ed0*/  IADD3 R0, P0, PT, R0, 0x2, RZ ;  /* 0x0000000200007810 */ /* 0x000fe20007f1e0ff */
[----:B------:R-:W-:-:S04]  /*7ee0*/  DADD R4, -R4, 1 ;  /* 0x3ff0000004047429 */ /* 0x000fc80000000100 */
[----:B------:R-:W-:-:S04]  /*7ef0*/  IMAD.X R16, RZ, RZ, R16, P0 ;  /* 0x000000ffff107224 */ /* 0x000fc800000e0610 */
[----:B------:R-:W-:Y:S01]  /*7f00*/  DMUL R14, R2, R4 ;  /* 0x00000004020e7228 */ /* 0x000fe20000000000 */
[----:B0-----:R-:W-:-:S06]  /*7f10*/  ULOP3.LUT UR4, UR4, 0xfffffffe, URZ, 0xc0, !UPT ;  /* 0xfffffffe04047892 */ /* 0x001fcc000f8ec0ff */
[----:B------:R-:W-:-:S04]  /*7f20*/  ISETP.NE.U32.AND P0, PT, R0, UR4, PT ;  /* 0x0000000400007c0c */ /* 0x000fc8000bf05070 */
[----:B------:R-:W-:-:S13]  /*7f30*/  ISETP.NE.AND.EX P0, PT, R16, UR60, PT, P0 ;  /* 0x0000003c10007c0c */ /* 0x000fda000bf05300 */
[----:B------:R-:W-:Y:S05]  /*7f40*/  @P0 BRA `(.L_x_59) ;  /* 0xfffffff400300947 */ /* 0x000fea000383ffff */
[----:B------:R-:W-:-:S07]  /*7f50*/  IMAD.U32 R0, RZ, RZ, UR4 ;  /* 0x00000004ff007e24 */ /* 0x000fce000f8e00ff */
.L_x_50:
[----:B------:R-:W-:-:S13]  /*7f60*/  R2UR UR4, R132 ;  /* 0x00000000840472ca */ /* 0x000fda00000e0000 */
[----:B------:R-:W-:-:S09]  /*7f70*/  UISETP.NE.AND UP0, UPT, UR4, URZ, UPT ;  /* 0x000000ff0400728c */ /* 0x000fd2000bf05270 */
[----:B------:R-:W-:Y:S05]  /*7f80*/  BRA.U !UP0, `(.L_x_60) ;  /* 0x0000000508587547 */ /* 0x000fea000b800000 */
        /* <DEDUP_REMOVED lines=53> */
[----:B------:R-:W-:Y:S02]  /*82e0*/  @!P1 LEA.HI R0, R8, R8, RZ, 0x1 ;  /* 0x0000000808009211 */ /* 0x000fe400078f08ff */
[----:B------:R-:W-:Y:S02]  /*82f0*/  FSEL R3, R3, RZ, !P0 ;  /* 0x000000ff03037208 */ /* 0x000fe40004000000 */
[----:B------:R-:W-:-:S05]  /*8300*/  @!P1 SHF.R.S32.HI R7, RZ, 0x1, R0 ;  /* 0x00000001ff079819 */ /* 0x000fca0000011400 */
[----:B------:R-:W-:Y:S02]  /*8310*/  @!P1 IMAD.IADD R6, R8, 0x1, -R7 ;  /* 0x0000000108069824 */ /* 0x000fe400078e0a07 */
[----:B------:R-:W-:-:S03]  /*8320*/  @!P1 IMAD R5, R7, 0x100000, R5 ;  /* 0x0010000007059824 */ /* 0x000fc600078e0205 */
[----:B------:R-:W-:Y:S01]  /*8330*/  @!P1 LEA R7, R6, 0x3ff00000, 0x14 ;  /* 0x3ff0000006079811 */ /* 0x000fe200078ea0ff */
[----:B------:R-:W-:-:S06]  /*8340*/  @!P1 IMAD.MOV.U32 R6, RZ, RZ, RZ ;  /* 0x000000ffff069224 */ /* 0x000fcc00078e00ff */
[----:B------:R-:W-:-:S11]  /*8350*/  @!P1 DMUL R2, R4, R6 ;  /* 0x0000000604029228 */ /* 0x000fd60000000000 */
.L_x_62:
[----:B------:R-:W-:Y:S05]  /*8360*/  BSYNC.RECONVERGENT B0 ;  /* 0x0000000000007941 */ /* 0x000fea0003800200 */
.L_x_61:
        /* <DEDUP_REMOVED lines=21> */
.L_x_64:
[----:B------:R-:W-:Y:S05]  /*84c0*/  BSYNC.RECONVERGENT B1 ;  /* 0x0000000000017941 */ /* 0x000fea0003800200 */
.L_x_63:
[----:B------:R-:W-:-:S08]  /*84d0*/  DADD R2, -R2, 1 ;  /* 0x3ff0000002027429 */ /* 0x000fd00000000100 */
[----:B------:R-:W-:-:S11]  /*84e0*/  DMUL R14, R14, R2 ;  /* 0x000000020e0e7228 */ /* 0x000fd60000000000 */
.L_x_60:
[----:B------:R-:W-:-:S08]  /*84f0*/  DADD R2, R14, 1 ;  /* 0x3ff000000e027429 */ /* 0x000fd00000000000 */
[----:B------:R-:W-:-:S11]  /*8500*/  DMUL R2, R2, 0.5 ;  /* 0x3fe0000002027828 */ /* 0x000fd60000000000 */
.L_x_49:
[----:B------:R-:W-:Y:S01]  /*8510*/  DADD R4, -R2, 1 ;  /* 0x3ff0000002047429 */ /* 0x000fe20000000100 */
[----:B------:R-:W-:-:S09]  /*8520*/  LOP3.LUT P0, RZ, R60, 0xff, RZ, 0xc0, !PT ;  /* 0x000000ff3cff7812 */ /* 0x000fd2000780c0ff */
[----:B------:R-:W-:Y:S02]  /*8530*/  FSEL R18, R2, R4, !P0 ;  /* 0x0000000402127208 */ /* 0x000fe40004000000 */
[----:B------:R-:W-:-:S07]  /*8540*/  FSEL R19, R3, R5, !P0 ;  /* 0x0000000503137208 */ /* 0x000fce0004000000 */
.L_x_48:
[----:B------:R-:W-:Y:S02]  /*8550*/  ISETP.NE.AND P0, PT, R54, RZ, PT ;  /* 0x000000ff3600720c */ /* 0x000fe40003f05270 */
[----:B----4-:R-:W-:-:S11]  /*8560*/  CS2R R16, SRZ ;  /* 0x0000000000107805 */ /* 0x010fd6000001ff00 */
[----:B------:R-:W-:Y:S05]  /*8570*/  @!P0 BRA `(.L_x_65) ;  /* 0x0000000800888947 */ /* 0x000fea0003800000 */
[----:B------:R-:W-:Y:S01]  /*8580*/  IMAD.MOV.U32 R0, RZ, RZ, RZ ;  /* 0x000000ffff007224 */ /* 0x000fe200078e00ff */
[----:B------:R-:W-:Y:S01]  /*8590*/  CS2R R16, SRZ ;  /* 0x0000000000107805 */ /* 0x000fe2000001ff00 */
[----:B------:R-:W-:-:S07]  /*85a0*/  IMAD.MOV.U32 R32, RZ, RZ, RZ ;  /* 0x000000ffff207224 */ /* 0x000fce00078e00ff */
.L_x_71:
[C---:B0--3--:R-:W-:Y:S01]  /*85b0*/  IMAD.U32 R8, R0.reuse, 0x8, R1 ;  /* 0x0000000800087824 */ /* 0x049fe200078e0001 */
[----:B------:R-:W0:Y:S05]  /*85c0*/  LDCU UR4, c[0x0][0x3b0] ;  /* 0x00007600ff0477ac */ /* 0x000e2a0008000800 */
[----:B------:R-:W3:Y:S01]  /*85d0*/  LDL.64 R8, [R8+0x650] ;  /* 0x0006500008087983 */ /* 0x000ee20000100a00 */
[----:B------:R-:W-:Y:S01]  /*85e0*/  IADD3 R0, P0, PT, R0, 0x1, RZ ;  /* 0x0000000100007810 */ /* 0x000fe20007f1e0ff */
[----:B------:R-:W-:Y:S04]  /*85f0*/  BSSY.RECONVERGENT B0, `(.L_x_66) ;  /* 0x0000098000007945 */ /* 0x000fe80003800200 */
[----:B------:R-:W-:Y:S01]  /*8600*/  IMAD.X R32, RZ, RZ, R32, P0 ;  /* 0x000000ffff207224 */ /* 0x000fe200000e0620 */
[----:B0-----:R-:W-:-:S04]  /*8610*/  ISETP.NE.U32.AND P0, PT, R0, UR4, PT ;  /* 0x0000000400007c0c */ /* 0x001fc8000bf05070 */
[----:B------:R-:W-:Y:S01]  /*8620*/  ISETP.NE.AND.EX P0, PT, R32, UR60, PT, P0 ;  /* 0x0000003c20007c0c */ /* 0x000fe2000bf05300 */
[----:B---3--:R-:W-:Y:S02]  /*8630*/  DSETP.GEU.AND P1, PT, R8, -50, PT ;  /* 0xc04900000800742a */ /* 0x008fe40003f2e000 */
[----:B------:R-:W-:-:S10]  /*8640*/  DADD R6, -RZ, -R8 ;  /* 0x00000000ff067229 */ /* 0x000fd40000000908 */
[----:B-12---:R-:W-:Y:S02]  /*8650*/  IMAD.MOV.U32 R2, RZ, RZ, R6 ;  /* 0x000000ffff027224 */ /* 0x006fe400078e0006 */
[----:B------:R-:W-:Y:S01]  /*8660*/  IMAD.MOV.U32 R3, RZ, RZ, R7 ;  /* 0x000000ffff037224 */ /* 0x000fe200078e0007 */
[----:B------:R-:W-:Y:S06]  /*8670*/  @!P1 BRA `(.L_x_67) ;  /* 0x00000008003c9947 */ /* 0x000fec0003800000 */
[----:B------:R-:W-:Y:S01]  /*8680*/  DSETP.GT.AND P1, PT, R8, 50, PT ;  /* 0x404900000800742a */ /* 0x000fe20003f24000 */
[----:B------:R-:W-:-:S13]  /*8690*/  CS2R R2, SRZ ;  /* 0x0000000000027805 */ /* 0x000fda000001ff00 */
[----:B------:R-:W-:Y:S05]  /*86a0*/  @P1 BRA `(.L_x_67) ;  /* 0x0000000800301947 */ /* 0x000fea0003800000 */
[----:B------:R-:W-:Y:S01]  /*86b0*/  IMAD.MOV.U32 R2, RZ, RZ, 0x652b82fe ;  /* 0x652b82feff027424 */ /* 0x000fe200078e00ff */
[----:B------:R-:W-:Y:S01]  /*86c0*/  UMOV UR4, 0x3b39803f ;  /* 0x3b39803f00047882 */ /* 0x000fe20000000000 */
[----:B------:R-:W-:Y:S01]  /*86d0*/  IMAD.MOV.U32 R3, RZ, RZ, 0x3ff71547 ;  /* 0x3ff71547ff037424 */ /* 0x000fe200078e00ff */
[----:B------:R-:W-:Y:S01]  /*86e0*/  UMOV UR5, 0x3c7abc9e ;  /* 0x3c7abc9e00057882 */ /* 0x000fe20000000000 */
[----:B------:R-:W-:Y:S01]  /*86f0*/  IMAD.MOV.U32 R20, RZ, RZ, -0x105c611 ;  /* 0xfefa39efff147424 */ /* 0x000fe200078e00ff */
[----:B------:R-:W-:Y:S01]  /*8700*/  FSETP.GEU.AND P1, PT, |R7|, 4.1917929649353027344, PT ;  /* 0x4086232b0700780b */ /* 0x000fe20003f2e200 */
[----:B------:R-:W-:Y:S01]  /*8710*/  IMAD.MOV.U32 R21, RZ, RZ, 0x3fe62e42 ;  /* 0x3fe62e42ff157424 */ /* 0x000fe200078e00ff */
[----:B------:R-:W-:Y:S01]  /*8720*/  BSSY.RECONVERGENT B1, `(.L_x_68) ;  /* 0x0000033000017945 */ /* 0x000fe20003800200 */
[----:B------:R-:W-:-:S08]  /*8730*/  DFMA R10, -R8, R2, 6.75539944105574400000e+15 ;  /* 0x43380000080a742b */ /* 0x000fd00000000102 */
[----:B------:R-:W-:-:S08]  /*8740*/  DADD R2, R10, -6.75539944105574400000e+15 ;  /* 0xc33800000a027429 */ /* 0x000fd00000000000 */
[----:B------:R-:W-:-:S08]  /*8750*/  DFMA R4, R2, -R20, -R8 ;  /* 0x800000140204722b */ /* 0x000fd00000000808 */
        /* <DEDUP_REMOVED lines=47> */
.L_x_69:
[----:B------:R-:W-:Y:S05]  /*8a50*/  BSYNC.RECONVERGENT B1 ;  /* 0x0000000000017941 */ /* 0x000fea0003800200 */
.L_x_68:
[----:B------:R-:W-:Y:S01]  /*8a60*/  DADD R2, R2, 1 ;  /* 0x3ff0000002027429 */ /* 0x000fe20000000000 */
[----:B------:R-:W-:-:S09]  /*8a70*/  IMAD.MOV.U32 R15, RZ, RZ, -0x3ff ;  /* 0xfffffc01ff0f7424 */ /* 0x000fd200078e00ff */
[----:B------:R-:W-:Y:S01]  /*8a80*/  ISETP.GT.AND P1, PT, R3, 0xfffff, PT ;  /* 0x000fffff0300780c */ /* 0x000fe20003f24270 */
[----:B------:R-:W-:Y:S02]  /*8a90*/  IMAD.MOV.U32 R4, RZ, RZ, R2 ;  /* 0x000000ffff047224 */ /* 0x000fe400078e0002 */
[--C-:B------:R-:W-:Y:S02]  /*8aa0*/  IMAD.MOV.U32 R5, RZ, RZ, R3.reuse ;  /* 0x000000ffff057224 */ /* 0x100fe400078e0003 */
[----:B------:R-:W-:-:S08]  /*8ab0*/  IMAD.MOV.U32 R14, RZ, RZ, R3 ;  /* 0x000000ffff0e7224 */ /* 0x000fd000078e0003 */
[----:B------:R-:W-:Y:S01]  /*8ac0*/  @!P1 DMUL R4, R4, 1.80143985094819840000e+16 ;  /* 0x4350000004049828 */ /* 0x000fe20000000000 */
[----:B------:R-:W-:-:S09]  /*8ad0*/  @!P1 IMAD.MOV.U32 R15, RZ, RZ, -0x435 ;  /* 0xfffffbcbff0f9424 */ /* 0x000fd200078e00ff */
[----:B------:R-:W-:Y:S02]  /*8ae0*/  @!P1 IMAD.MOV.U32 R14, RZ, RZ, R5 ;  /* 0x000000ffff0e9224 */ /* 0x000fe400078e0005 */
[----:B------:R-:W-:Y:S02]  /*8af0*/  @!P1 IMAD.MOV.U32 R2, RZ, RZ, R4 ;  /* 0x000000ffff029224 */ /* 0x000fe400078e0004 */
[----:B------:R-:W-:-:S05]  /*8b00*/  VIADD R3, R14, 0xffffffff ;  /* 0xffffffff0e037836 */ /* 0x000fca0000000000 */
[----:B------:R-:W-:-:S13]  /*8b10*/  ISETP.GT.U32.AND P2, PT, R3, 0x7feffffe, PT ;  /* 0x7feffffe0300780c */ /* 0x000fda0003f44070 */
[----:B------:R-:W-:Y:S05]  /*8b20*/  @P2 BRA `(.L_x_70) ;  /* 0x0000000000f82947 */ /* 0x000fea0003800000 */
[C---:B------:R-:W-:Y:S01]  /*8b30*/  LOP3.LUT R3, R14.reuse, 0xfffff, RZ, 0xc0, !PT ;  /* 0x000fffff0e037812 */ /* 0x040fe200078ec0ff */
[----:B------:R-:W-:Y:S01]  /*8b40*/  IMAD.MOV.U32 R6, RZ, RZ, RZ ;  /* 0x000000ffff067224 */ /* 0x000fe200078e00ff */
[----:B------:R-:W-:Y:S01]  /*8b50*/  UMOV UR4, 0x3ae80f1e ;  /* 0x3ae80f1e00047882 */ /* 0x000fe20000000000 */
[----:B------:R-:W-:Y:S01]  /*8b60*/  IMAD.MOV.U32 R12, RZ, RZ, -0x748574fc ;  /* 0x8b7a8b04ff0c7424 */ /* 0x000fe200078e00ff */
[----:B------:R-:W-:Y:S01]  /*8b70*/  LOP3.LUT R3, R3, 0x3ff00000, RZ, 0xfc, !PT ;  /* 0x3ff0000003037812 */ /* 0x000fe200078efcff */
[----:B------:R-:W-:Y:S01]  /*8b80*/  IMAD.MOV.U32 R13, RZ, RZ, 0x3ed0ee25 ;  /* 0x3ed0ee25ff0d7424 */ /* 0x000fe200078e00ff */
[----:B------:R-:W-:Y:S01]  /*8b90*/  UMOV UR5, 0x3eb1380b ;  /* 0x3eb1380b00057882 */ /* 0x000fe20000000000 */
[----:B------:R-:W-:Y:S01]  /*8ba0*/  LEA.HI R14, R14, R15, RZ, 0xc ;  /* 0x0000000f0e0e7211 */ /* 0x000fe200078f60ff */
[----:B------:R-:W-:Y:S01]  /*8bb0*/  IMAD.MOV.U32 R15, RZ, RZ, 0x43300000 ;  /* 0x43300000ff0f7424 */ /* 0x000fe200078e00ff */
[----:B------:R-:W-:Y:S01]  /*8bc0*/  ISETP.GE.U32.AND P1, PT, R3, 0x3ff6a09f, PT ;  /* 0x3ff6a09f0300780c */ /* 0x000fe20003f26070 */
[----:B------:R-:W-:Y:S01]  /*8bd0*/  UMOV UR6, 0x80000000 ;  /* 0x8000000000067882 */ /* 0x000fe20000000000 */
[----:B------:R-:W-:-:S11]  /*8be0*/  UMOV UR7, 0x43300000 ;  /* 0x4330000000077882 */ /* 0x000fd60000000000 */
[----:B------:R-:W-:Y:S02]  /*8bf0*/  @P1 VIADD R5, R3, 0xfff00000 ;  /* 0xfff0000003051836 */ /* 0x000fe40000000000 */
[----:B------:R-:W-:Y:S02]  /*8c00*/  @P1 VIADD R14, R14, 0x1 ;  /* 0x000000010e0e1836 */ /* 0x000fe40000000000 */
[----:B------:R-:W-:-:S03]  /*8c10*/  @P1 IMAD.MOV.U32 R3, RZ, RZ, R5 ;  /* 0x000000ffff031224 */ /* 0x000fc600078e0005 */
[----:B------:R-:W-:-:S03]  /*8c20*/  LOP3.LUT R14, R14, 0x80000000, RZ, 0x3c, !PT ;  /* 0x800000000e0e7812 */ /* 0x000fc600078e3cff */
[C---:B------:R-:W-:Y:S02]  /*8c30*/  DADD R4, R2.reuse, 1 ;  /* 0x3ff0000002047429 */ /* 0x040fe40000000000 */
[----:B------:R-:W-:Y:S02]  /*8c40*/  DADD R2, R2, -1 ;  /* 0xbff0000002027429 */ /* 0x000fe40000000000 */
[----:B------:R-:W-:Y:S01]  /*8c50*/  DADD R14, R14, -UR6 ;  /* 0x800000060e0e7e29 */ /* 0x000fe20008000000 */
[----:B------:R-:W-:Y:S01]  /*8c60*/  UMOV UR6, 0xfefa39ef ;  /* 0xfefa39ef00067882 */ /* 0x000fe20000000000 */
[----:B------:R-:W0:Y:S01]  /*8c70*/  MUFU.RCP64H R7, R5 ;  /* 0x0000000500077308 */ /* 0x000e220000001800 */
[----:B------:R-:W-:Y:S01]  /*8c80*/  UMOV UR7, 0x3fe62e42 ;  /* 0x3fe62e4200077882 */ /* 0x000fe20000000000 */
[----:B0-----:R-:W-:-:S08]  /*8c90*/  DFMA R8, -R4, R6, 1 ;  /* 0x3ff000000408742b */ /* 0x001fd00000000106 */
[----:B------:R-:W-:-:S08]  /*8ca0*/  DFMA R8, R8, R8, R8 ;  /* 0x000000080808722b */ /* 0x000fd00000000008 */
[----:B------:R-:W-:-:S08]  /*8cb0*/  DFMA R8, R6, R8, R6 ;  /* 0x000000080608722b */ /* 0x000fd00000000006 */
[----:B------:R-:W-:-:S08]  /*8cc0*/  DMUL R6, R2, R8 ;  /* 0x0000000802067228 */ /* 0x000fd00000000000 */
[----:B------:R-:W-:-:S08]  /*8cd0*/  DFMA R6, R2, R8, R6 ;  /* 0x000000080206722b */ /* 0x000fd00000000006 */
[----:B------:R-:W-:-:S08]  /*8ce0*/  DMUL R10, R6, R6 ;  /* 0x00000006060a7228 */ /* 0x000fd00000000000 */
[----:B------:R-:W-:Y:S01]  /*8cf0*/  DFMA R4, R10, UR4, R12 ;  /* 0x000000040a047c2b */ /* 0x000fe2000800000c */
[----:B------:R-:W-:Y:S01]  /*8d00*/  UMOV UR4, 0x9f02676f ;  /* 0x9f02676f00047882 */ /* 0x000fe20000000000 */
[----:B------:R-:W-:Y:S01]  /*8d10*/  UMOV UR5, 0x3ef3b266 ;  /* 0x3ef3b26600057882 */ /* 0x000fe20000000000 */
[----:B------:R-:W-:-:S05]  /*8d20*/  DADD R12, R2, -R6 ;  /* 0x00000000020c7229 */ /* 0x000fca0000000806 */
[----:B------:R-:W-:Y:S01]  /*8d30*/  DFMA R4, R10, R4, UR4 ;  /* 0x000000040a047e2b */ /* 0x000fe20008000004 */
[----:B------:R-:W-:Y:S01]  /*8d40*/  UMOV UR4, 0xa9ab0956 ;  /* 0xa9ab095600047882 */ /* 0x000fe20000000000 */
[----:B------:R-:W-:Y:S01]  /*8d50*/  UMOV UR5, 0x3f1745cb ;  /* 0x3f1745cb00057882 */ /* 0x000fe20000000000 */
[----:B------:R-:W-:-:S05]  /*8d60*/  DADD R12, R12, R12 ;  /* 0x000000000c0c7229 */ /* 0x000fca000000000c */
[----:B------:R-:W-:Y:S01]  /*8d70*/  DFMA R4, R10, R4, UR4 ;  /* 0x000000040a047e2b */ /* 0x000fe20008000004 */
[----:B------:R-:W-:Y:S01]  /*8d80*/  UMOV UR4, 0x2d1b5154 ;  /* 0x2d1b515400047882 */ /* 0x000fe20000000000 */
[----:B------:R-:W-:Y:S01]  /*8d90*/  UMOV UR5, 0x3f3c71c7 ;  /* 0x3f3c71c700057882 */ /* 0x000fe20000000000 */
[----:B------:R-:W-:Y:S02]  /*8da0*/  DFMA R12, R2, -R6, R12 ;  /* 0x80000006020c722b */ /* 0x000fe4000000000c */
[----:B------:R-:W-:-:S03]  /*8db0*/  DFMA R2, R14, UR6, R6 ;  /* 0x000000060e027c2b */ /* 0x000fc60008000006 */
[----:B------:R-:W-:Y:S01]  /*8dc0*/  DFMA R4, R10, R4, UR4 ;  /* 0x000000040a047e2b */ /* 0x000fe20008000004 */
[----:B------:R-:W-:Y:S01]  /*8dd0*/  UMOV UR4, 0x923be72d ;  /* 0x923be72d00047882 */ /* 0x000fe20000000000 */
[----:B------:R-:W-:Y:S01]  /*8de0*/  UMOV UR5, 0x3f624924 ;  /* 0x3f62492400057882 */ /* 0x000fe20000000000 */
[----:B------:R-:W-:Y:S02]  /*8df0*/  DMUL R12, R8, R12 ;  /* 0x0000000c080c7228 */ /* 0x000fe40000000000 */
[----:B------:R-:W-:-:S03]  /*8e00*/  DFMA R20, R14, -R20, R2 ;  /* 0x800000140e14722b */ /* 0x000fc60000000002 */
[----:B------:R-:W-:Y:S01]  /*8e10*/  DFMA R4, R10, R4, UR4 ;  /* 0x000000040a047e2b */ /* 0x000fe20008000004 */
[----:B------:R-:W-:Y:S01]  /*8e20*/  UMOV UR4, 0x9999a3c4 ;  /* 0x9999a3c400047882 */ /* 0x000fe20000000000 */
[----:B------:R-:W-:-:S03]  /*8e30*/  UMOV UR5, 0x3f899999 ;  /* 0x3f89999900057882 */ /* 0x000fc60000000000 */
[----:B------:R-:W-:-:S03]  /*8e40*/  DADD R20, -R6, R20 ;  /* 0x0000000006147229 */ /* 0x000fc60000000114 */
[----:B------:R-:W-:Y:S01]  /*8e50*/  DFMA R4, R10, R4, UR4 ;  /* 0x000000040a047e2b */ /* 0x000fe20008000004 */
[----:B------:R-:W-:Y:S01]  /*8e60*/  UMOV UR4, 0x55555554 ;  /* 0x5555555400047882 */ /* 0x000fe20000000000 */
[----:B------:R-:W-:-:S06]  /*8e70*/  UMOV UR5, 0x3fb55555 ;  /* 0x3fb5555500057882 */ /* 0x000fcc0000000000 */
[----:B------:R-:W-:Y:S01]  /*8e80*/  DFMA R4, R10, R4, UR4 ;  /* 0x000000040a047e2b */ /* 0x000fe20008000004 */
[----:B------:R-:W-:Y:S01]  /*8e90*/  UMOV UR4, 0x3b39803f ;  /* 0x3b39803f00047882 */ /* 0x000fe20000000000 */
[----:B------:R-:W-:-:S06]  /*8ea0*/  UMOV UR5, 0x3c7abc9e ;  /* 0x3c7abc9e00057882 */ /* 0x000fcc0000000000 */
[----:B------:R-:W-:-:S08]  /*8eb0*/  DMUL R4, R10, R4 ;  /* 0x000000040a047228 */ /* 0x000fd00000000000 */
[----:B------:R-:W-:-:S08]  /*8ec0*/  DFMA R4, R6, R4, R12 ;  /* 0x000000040604722b */ /* 0x000fd0000000000c */
[----:B------:R-:W-:-:S08]  /*8ed0*/  DADD R4, R4, -R20 ;  /* 0x0000000004047229 */ /* 0x000fd00000000814 */
[----:B------:R-:W-:-:S08]  /*8ee0*/  DFMA R4, R14, UR4, R4 ;  /* 0x000000040e047c2b */ /* 0x000fd00008000004 */
[----:B------:R-:W-:Y:S01]  /*8ef0*/  DADD R2, R2, R4 ;  /* 0x0000000002027229 */ /* 0x000fe20000000004 */
[----:B------:R-:W-:Y:S10]  /*8f00*/  BRA `(.L_x_67) ;  /* 0x0000000000187947 */ /* 0x000ff40003800000 */
.L_x_70:
[----:B------:R-:W-:Y:S01]  /*8f10*/  IMAD.MOV.U32 R2, RZ, RZ, 0x0 ;  /* 0x00000000ff027424 */ /* 0x000fe200078e00ff */
[----:B------:R-:W-:Y:S01]  /*8f20*/  LOP3.LUT P1, RZ, R5, 0x7fffffff, RZ, 0xc0, !PT ;  /* 0x7fffffff05ff7812 */ /* 0x000fe2000782c0ff */
[----:B------:R-:W-:-:S06]  /*8f30*/  IMAD.MOV.U32 R3, RZ, RZ, 0x7ff00000 ;  /* 0x7ff00000ff037424 */ /* 0x000fcc00078e00ff */
[----:B------:R-:W-:-:S10]  /*8f40*/  DFMA R2, R4, R2, +INF ;  /* 0x7ff000000402742b */ /* 0x000fd40000000002 */
[----:B------:R-:W-:Y:S02]  /*8f50*/  FSEL R2, R2, RZ, P1 ;  /* 0x000000ff02027208 */ /* 0x000fe40000800000 */
[----:B------:R-:W-:-:S07]  /*8f60*/  FSEL R3, R3, -QNAN , P1 ;  /* 0xfff0000003037808 */ /* 0x000fce0000800000 */
.L_x_67:
[----:B------:R-:W-:Y:S05]  /*8f70*/  BSYNC.RECONVERGENT B0 ;  /* 0x0000000000007941 */ /* 0x000fea0003800200 */
.L_x_66:
[----:B------:R-:W-:Y:S01]  /*8f80*/  DADD R16, R2, R16 ;  /* 0x0000000002107229 */ /* 0x000fe20000000010 */
[----:B------:R-:W-:Y:S10]  /*8f90*/  @P0 BRA `(.L_x_71) ;  /* 0xfffffff400840947 */ /* 0x000ff4000383ffff */
.L_x_65:
[----:B------:R-:W4:Y:S01]  /*8fa0*/  LDCU UR4, c[0x0][0x3b0] ;  /* 0x00007600ff0477ac */ /* 0x000f220008000800 */
[C---:B0--3--:R-:W-:Y:S01]  /*8fb0*/  IADD3 R6, P0, PT, R143.reuse, 0x5a0, RZ ;  /* 0x000005a08f067810 */ /* 0x049fe20007f1e0ff */
[----:B------:R-:W-:Y:S01]  /*8fc0*/  IMAD.U32 R9, RZ, RZ, UR60 ;  /* 0x0000003cff097e24 */ /* 0x000fe2000f8e00ff */
[----:B-12---:R-:W-:Y:S01]  /*8fd0*/  IADD3 R4, P1, PT, R143, 0x650, RZ ;  /* 0x000006508f047810 */ /* 0x006fe20007f3e0ff */
[----:B------:R-:W-:Y:S01]  /*8fe0*/  IMAD.MOV.U32 R21, RZ, RZ, 0x0 ;  /* 0x00000000ff157424 */ /* 0x000fe200078e00ff */
[----:B------:R-:W-:Y:S01]  /*8ff0*/  MOV R20, 0x9040 ;  /* 0x0000904000147802 */ /* 0x000fe20000000f00 */
[--C-:B------:R-:W-:Y:S02]  /*9000*/  IMAD.X R7, RZ, RZ, R142.reuse, P0 ;  /* 0x000000ffff077224 */ /* 0x100fe400000e068e */
[----:B------:R-:W-:Y:S02]  /*9010*/  IMAD.X R5, RZ, RZ, R142, P1 ;  /* 0x000000ffff057224 */ /* 0x000fe400008e068e */
[----:B----4-:R-:W-:-:S07]  /*9020*/  IMAD.U32 R8, RZ, RZ, UR4 ;  /* 0x00000004ff087e24 */ /* 0x010fce000f8e00ff */
[----:B------:R-:W-:Y:S05]  /*9030*/  CALL.REL.NOINC `($_Z24optimized_sogrand_kernelPKdPdS1_PiS2_S1_iiimdiii$_Z16QuickSort_devicePdPmm) ;  /* 0x0000081400607944 */ /* 0x000fea0003c00000 */
[----:B------:R-:W2:Y:S01]  /*9040*/  LDL.64 R8, [R151+0x648] ;  /* 0x0006480097087983 */ /* 0x000ea20000100a00 */
[----:B------:R-:W-:Y:S02]  /*9050*/  R2UR UR5, R135 ;  /* 0x00000000870572ca */ /* 0x000fe400000e0000 */
[----:B------:R-:W-:Y:S01]  /*9060*/  R2UR UR4, R134 ;  /* 0x00000000860472ca */ /* 0x000fe200000e0000 */
[----:B------:R-:W2:Y:S10]  /*9070*/  LDL.64 R14, [R1+0x650] ;  /* 0x00065000010e7983 */ /* 0x000eb40000100a00 */
[----:B------:R-:W0:Y:S01]  /*9080*/  MUFU.RCP64H R3, UR5 ;  /* 0x0000000500037d08 */ /* 0x000e220008001800 */
[----:B------:R-:W-:-:S02]  /*9090*/  IMAD.U32 R5, RZ, RZ, UR5 ;  /* 0x00000005ff057e24 */ /* 0x000fc4000f8e00ff */
[----:B------:R-:W-:Y:S02]  /*90a0*/  IMAD.U32 R4, RZ, RZ, UR4 ;  /* 0x00000004ff047e24 */ /* 0x000fe4000f8e00ff */
[----:B------:R-:W-:-:S06]  /*90b0*/  IMAD.MOV.U32 R2, RZ, RZ, 0x1 ;  /* 0x00000001ff027424 */ /* 0x000fcc00078e00ff */
[----:B0-----:R-:W-:-:S08]  /*90c0*/  DFMA R4, R2, -R4, 1 ;  /* 0x3ff000000204742b */ /* 0x001fd00000000804 */
[----:B------:R-:W-:Y:S01]  /*90d0*/  DFMA R4, R4, R4, R4 ;  /* 0x000000040404722b */ /* 0x000fe20000000004 */
[----:B------:R-:W-:Y:S02]  /*90e0*/  IMAD.U32 R6, RZ, RZ, UR4 ;  /* 0x00000004ff067e24 */ /* 0x000fe4000f8e00ff */
[----:B------:R-:W-:-:S05]  /*90f0*/  IMAD.U32 R7, RZ, RZ, UR5 ;  /* 0x00000005ff077e24 */ /* 0x000fca000f8e00ff */
[----:B------:R-:W-:-:S08]  /*9100*/  DFMA R4, R2, R4, R2 ;  /* 0x000000040204722b */ /* 0x000fd00000000002 */
[----:B------:R-:W-:-:S08]  /*9110*/  DFMA R6, R4, -R6, 1 ;  /* 0x3ff000000406742b */ /* 0x000fd00000000806 */
[----:B------:R-:W-:Y:S01]  /*9120*/  DFMA R6, R4, R6, R4 ;  /* 0x000000060406722b */ /* 0x000fe20000000004 */
[----:B------:R-:W-:Y:S01]  /*9130*/  BSSY.RECONVERGENT B1, `(.L_x_72) ;  /* 0x0000016000017945 */ /* 0x000fe20003800200 */
[----:B--2---:R-:W-:-:S08]  /*9140*/  DADD R2, R8, -R14 ;  /* 0x0000000008027229 */ /* 0x004fd0000000080e */
[----:B------:R-:W-:-:S08]  /*9150*/  DMUL R4, R2, R6 ;  /* 0x0000000602047228 */ /* 0x000fd00000000000 */
[----:B------:R-:W-:-:S08]  /*9160*/  DFMA R8, R4, -UR4, R2 ;  /* 0x8000000404087c2b */ /* 0x000fd00008000002 */
[----:B------:R-:W-:Y:S01]  /*9170*/  DFMA R6, R6, R8, R4 ;  /* 0x000000080606722b */ /* 0x000fe20000000004 */
[----:B------:R-:W-:-:S09]  /*9180*/  FSETP.GEU.AND P1, PT, |R3|, 6.5827683646048100446e-37, PT ;  /* 0x036000000300780b */ /* 0x000fd20003f2e200 */
[----:B------:R-:W-:-:S05]  /*9190*/  FFMA R0, RZ, UR5, R7 ;  /* 0x00000005ff007c23 */ /* 0x000fca0008000007 */
[----:B------:R-:W-:-:S13]  /*91a0*/  FSETP.GT.AND P0, PT, |R0|, 1.469367938527859385e-39, PT ;  /* 0x001000000000780b */ /* 0x000fda0003f04200 */
[----:B------:R-:W-:Y:S05]  /*91b0*/  @P0 BRA P1, `(.L_x_73) ;  /* 0x0000000000340947 */ /* 0x000fea0000800000 */
[----:B------:R-:W-:Y:S01]  /*91c0*/  R2UR UR5, R135 ;  /* 0x00000000870572ca */ /* 0x000fe200000e0000 */
[----:B------:R-:W-:Y:S01]  /*91d0*/  IMAD.MOV.U32 R12, RZ, RZ, R2 ;  /* 0x000000ffff0c7224 */ /* 0x000fe200078e0002 */
[----:B------:R-:W-:Y:S01]  /*91e0*/  R2UR UR4, R134 ;  /* 0x00000000860472ca */ /* 0x000fe200000e0000 */
[----:B------:R-:W-:-:S10]  /*91f0*/  IMAD.MOV.U32 R13, RZ, RZ, R3 ;  /* 0x000000ffff0d7224 */ /* 0x000fd400078e0003 */
[----:B------:R-:W-:Y:S02]  /*9200*/  IMAD.U32 R5, RZ, RZ, UR5 ;  /* 0x00000005ff057e24 */ /* 0x000fe4000f8e00ff */
[----:B------:R-:W-:Y:S02]  /*9210*/  IMAD.U32 R9, RZ, RZ, UR5 ;  /* 0x00000005ff097e24 */ /* 0x000fe4000f8e00ff */
[----:B------:R-:W-:Y:S01]  /*9220*/  IMAD.MOV.U32 R9, RZ, RZ, R5 ;  /* 0x000000ffff097224 */ /* 0x000fe200078e0005 */
[----:B------:R-:W-:Y:S01]  /*9230*/  MOV R5, 0x9270 ;  /* 0x0000927000057802 */ /* 0x000fe20000000f00 */
[----:B------:R-:W-:Y:S02]  /*9240*/  IMAD.U32 R8, RZ, RZ, UR4 ;  /* 0x00000004ff087e24 */ /* 0x000fe4000f8e00ff */
[----:B------:R-:W-:-:S07]  /*9250*/  IMAD.U32 R4, RZ, RZ, UR4 ;  /* 0x00000004ff047e24 */ /* 0x000fce000f8e00ff */
[----:B------:R-:W-:Y:S05]  /*9260*/  CALL.REL.NOINC `($__internal_1_$__cuda_sm20_div_rn_f64_full) ;  /* 0x0000082000747944 */ /* 0x000fea0003c00000 */
[----:B------:R-:W-:Y:S02]  /*9270*/  IMAD.MOV.U32 R6, RZ, RZ, R64 ;  /* 0x000000ffff067224 */ /* 0x000fe400078e0040 */
[----:B------:R-:W-:-:S07]  /*9280*/  IMAD.MOV.U32 R7, RZ, RZ, R65 ;  /* 0x000000ffff077224 */ /* 0x000fce00078e0041 */
.L_x_73:
[----:B------:R-:W-:Y:S05]  /*9290*/  BSYNC.RECONVERGENT B1 ;  /* 0x0000000000017941 */ /* 0x000fea0003800200 */
.L_x_72:
[----:B------:R-:W0:Y:S01]  /*92a0*/  MUFU.RCP64H R3, R7 ;  /* 0x0000000700037308 */ /* 0x000e220000001800 */
[----:B------:R-:W-:Y:S01]  /*92b0*/  IMAD.MOV.U32 R2, RZ, RZ, 0x1 ;  /* 0x00000001ff027424 */ /* 0x000fe200078e00ff */
[----:B------:R-:W-:Y:S01]  /*92c0*/  FSETP.GEU.AND P1, PT, |R15|, 6.5827683646048100446e-37, PT ;  /* 0x036000000f00780b */ /* 0x000fe20003f2e200 */
[----:B------:R-:W-:Y:S04]  /*92d0*/  BSSY.RECONVERGENT B1, `(.L_x_74) ;  /* 0x0000014000017945 */ /* 0x000fe80003800200 */
[----:B0-----:R-:W-:-:S08]  /*92e0*/  DFMA R4, R2, -R6, 1 ;  /* 0x3ff000000204742b */ /* 0x001fd00000000806 */
[----:B------:R-:W-:-:S08]  /*92f0*/  DFMA R4, R4, R4, R4 ;  /* 0x000000040404722b */ /* 0x000fd00000000004 */
[----:B------:R-:W-:-:S08]  /*9300*/  DFMA R4, R2, R4, R2 ;  /* 0x000000040204722b */ /* 0x000fd00000000002 */
[----:B------:R-:W-:-:S08]  /*9310*/  DFMA R2, R4, -R6, 1 ;  /* 0x3ff000000402742b */ /* 0x000fd00000000806 */
[----:B------:R-:W-:-:S08]  /*9320*/  DFMA R2, R4, R2, R4 ;  /* 0x000000020402722b */ /* 0x000fd00000000004 */
[----:B------:R-:W-:-:S08]  /*9330*/  DMUL R4, R14, R2 ;  /* 0x000000020e047228 */ /* 0x000fd00000000000 */
[----:B------:R-:W-:-:S08]  /*9340*/  DFMA R8, R4, -R6, R14 ;  /* 0x800000060408722b */ /* 0x000fd0000000000e */
[----:B------:R-:W-:-:S10]  /*9350*/  DFMA R2, R2, R8, R4 ;  /* 0x000000080202722b */ /* 0x000fd40000000004 */
[----:B------:R-:W-:-:S05]  /*9360*/  FFMA R0, RZ, R7, R3 ;  /* 0x00000007ff007223 */ /* 0x000fca0000000003 */
[----:B------:R-:W-:-:S13]  /*9370*/  FSETP.GT.AND P0, PT, |R0|, 1.469367938527859385e-39, PT ;  /* 0x001000000000780b */ /* 0x000fda0003f04200 */
[----:B------:R-:W-:Y:S05]  /*9380*/  @P0 BRA P1, `(.L_x_75) ;  /* 0x0000000000200947 */ /* 0x000fea0000800000 */
[----:B------:R-:W-:Y:S01]  /*9390*/  IMAD.MOV.U32 R12, RZ, RZ, R14 ;  /* 0x000000ffff0c7224 */ /* 0x000fe200078e000e */
[----:B------:R-:W-:Y:S01]  /*93a0*/  MOV R5, 0x93f0 ;  /* 0x000093f000057802 */ /* 0x000fe20000000f00 */
[----:B------:R-:W-:Y:S02]  /*93b0*/  IMAD.MOV.U32 R13, RZ, RZ, R15 ;  /* 0x000000ffff0d7224 */ /* 0x000fe400078e000f */
[----:B------:R-:W-:Y:S02]  /*93c0*/  IMAD.MOV.U32 R8, RZ, RZ, R6 ;  /* 0x000000ffff087224 */ /* 0x000fe400078e0006 */
[----:B------:R-:W-:-:S07]  /*93d0*/  IMAD.MOV.U32 R9, RZ, RZ, R7 ;  /* 0x000000ffff097224 */ /* 0x000fce00078e0007 */
[----:B------:R-:W-:Y:S05]  /*93e0*/  CALL.REL.NOINC `($__internal_1_$__cuda_sm20_div_rn_f64_full) ;  /* 0x0000082000147944 */ /* 0x000fea0003c00000 */
[----:B------:R-:W-:Y:S02]  /*93f0*/  IMAD.MOV.U32 R2, RZ, RZ, R64 ;  /* 0x000000ffff027224 */ /* 0x000fe400078e0040 */
[----:B------:R-:W-:-:S07]  /*9400*/  IMAD.MOV.U32 R3, RZ, RZ, R65 ;  /* 0x000000ffff037224 */ /* 0x000fce00078e0041 */
.L_x_75:
[----:B------:R-:W-:Y:S05]  /*9410*/  BSYNC.RECONVERGENT B1 ;  /* 0x0000000000017941 */ /* 0x000fea0003800200 */
.L_x_74:
[----:B------:R-:W-:Y:S01]  /*9420*/  DADD R2, R2, -1 ;  /* 0xbff0000002027429 */ /* 0x000fe20000000000 */
[----:B------:R-:W-:Y:S01]  /*9430*/  IMAD.MOV.U32 R5, RZ, RZ, 0x3fe00000 ;  /* 0x3fe00000ff057424 */ /* 0x000fe200078e00ff */
[----:B------:R-:W-:Y:S01]  /*9440*/  ISETP.NE.AND P0, PT, R54, RZ, PT ;  /* 0x000000ff3600720c */ /* 0x000fe20003f05270 */
[----:B------:R-:W-:-:S07]  /*9450*/  IMAD.MOV.U32 R4, RZ, RZ, RZ ;  /* 0x000000ffff047224 */ /* 0x000fce00078e00ff */
[----:B------:R-:W-:-:S06]  /*9460*/  LOP3.LUT R5, R5, 0x80000000, R3, 0xb8, !PT ;  /* 0x8000000005057812 */ /* 0x000fcc00078eb803 */
[----:B------:R-:W-:-:S10]  /*9470*/  DADD.RZ R2, R2, R4 ;  /* 0x0000000002027229 */ /* 0x000fd4000000c004 */
[----:B------:R-:W0:Y:S02]  /*9480*/  F2I.F64.TRUNC R2, R2 ;  /* 0x0000000200027311 */ /* 0x000e24000030d100 */
[----:B0-----:R-:W-:Y:S01]  /*9490*/  VIMNMX R41, PT, PT, RZ, R2, !PT ;  /* 0x00000002ff297248 */ /* 0x001fe20007fe0100 */
[----:B------:R-:W-:Y:S06]  /*94a0*/  @!P0 BRA `(.L_x_76) ;  /* 0x0000000c00b48947 */ /* 0x000fec0003800000 */
[----:B------:R-:W-:Y:S02]  /*94b0*/  IMAD.U32 R0, RZ, RZ, UR54 ;  /* 0x00000036ff007e24 */ /* 0x000fe4000f8e00ff */
[----:B------:R-:W-:-:S03]  /*94c0*/  IMAD.U32 R2, RZ, RZ, UR50 ;  /* 0x00000032ff027e24 */ /* 0x000fc6000f8e00ff */
[----:B------:R-:W-:-:S04]  /*94d0*/  ISETP.GE.U32.AND P0, PT, R0, 0xf, PT ;  /* 0x0000000f0000780c */ /* 0x000fc80003f06070 */
[----:B------:R-:W-:Y:S01]  /*94e0*/  ISETP.GE.U32.AND.EX P0, PT, R2, RZ, PT, P0 ;  /* 0x000000ff0200720c */ /* 0x000fe20003f06100 */
[----:B------:R-:W-:-:S12]  /*94f0*/  IMAD.MOV.U32 R2, RZ, RZ, RZ ;  /* 0x000000ffff027224 */ /* 0x000fd800078e00ff */
[----:B------:R-:W-:Y:S05]  /*9500*/  @!P0 BRA `(.L_x_77) ;  /* 0x0000000400ac8947 */ /* 0x000fea0003800000 */
[----:B------:R-:W-:Y:S02]  /*9510*/  IMAD.MOV.U32 R2, RZ, RZ, RZ ;  /* 0x000000ffff027224 */ /* 0x000fe400078e00ff */
[----:B------:R-:W-:-:S07]  /*9520*/  IMAD.MOV.U32 R11, RZ, RZ, RZ ;  /* 0x000000ffff0b7224 */ /* 0x000fce00078e00ff */
.L_x_78:
[----:B------:R-:W-:-:S05]  /*9530*/  IMAD.U32 R10, R2, 0x8, R1 ;  /* 0x00000008020a7824 */ /* 0x000fca00078e0001 */
[----:B-1----:R-:W2:Y:S01]  /*9540*/  LDL R0, [R10+0x5a0] ;  /* 0x0005a0000a007983 */ /* 0x002ea20000100800 */
[----:B------:R-:W-:-:S04]  /*9550*/  VIADD R3, R10, 0x5a0 ;  /* 0x000005a00a037836 */ /* 0x000fc80000000000 */
[----:B------:R-:W-:-:S05]  /*9560*/  IMAD R12, R2, -0x7, R3 ;  /* 0xfffffff9020c7824 */ /* 0x000fca00078e0203 */
[----:B------:R-:W3:Y:S01]  /*9570*/  LDL.U8 R3, [R12+0x90] ;  /* 0x000090000c037983 */ /* 0x000ee20000100000 */
[----:B--2---:R-:W-:-:S05]  /*9580*/  IMAD.IADD R8, R1, 0x1, R0 ;  /* 0x0000000101087824 */ /* 0x004fca00078e0200 */
[----:B------:R-:W3:Y:S02]  /*9590*/  LDL.U8 R0, [R8+0x620] ;  /* 0x0006200008007983 */ /* 0x000ee40000100000 */
[----:B---3--:R-:W-:-:S05]  /*95a0*/  LOP3.LUT R3, R3, R0, RZ, 0x3c, !PT ;  /* 0x0000000003037212 */ /* 0x008fca00078e3cff */
[----:B------:R0:W-:Y:S04]  /*95b0*/  STL.U8 [R8+0x640], R3 ;  /* 0x0006400308007387 */ /* 0x0001e80000100000 */
[----:B------:R-:W2:Y:S04]  /*95c0*/  LDL R0, [R10+0x5a8] ;  /* 0x0005a8000a007983 */ /* 0x000ea80000100800 */
        /* <DEDUP_REMOVED lines=11> */
[----:B------:R-:W3:Y:S04]  /*9680*/  LDL R0, [R10+0x5b8] ;  /* 0x0005b8000a007983 */ /* 0x000ee80000100800 */
[----:B0-----:R-:W4:Y:S01]  /*9690*/  LDL.U8 R3, [R12+0x93] ;  /* 0x000093000c037983 */ /* 0x001f220000100000 */
[----:B---3--:R-:W-:-:S05]  /*96a0*/  IMAD.IADD R8, R1, 0x1, R0 ;  /* 0x0000000101087824 */ /* 0x008fca00078e0200 */
[----:B------:R-:W4:Y:S02]  /*96b0*/  LDL.U8 R0, [R8+0x620] ;  /* 0x0006200008007983 */ /* 0x000f240000100000 */
[----:B----4-:R-:W-:-:S05]  /*96c0*/  LOP3.LUT R3, R3, R0, RZ, 0x3c, !PT ;  /* 0x0000000003037212 */ /* 0x010fca00078e3cff */
[----:B------:R0:W-:Y:S04]  /*96d0*/  STL.U8 [R8+0x640], R3 ;  /* 0x0006400308007387 */ /* 0x0001e80000100000 */
[----:B------:R-:W3:Y:S04]  /*96e0*/  LDL R0, [R10+0x5c0] ;  /* 0x0005c0000a007983 */ /* 0x000ee80000100800 */
[----:B-1----:R-:W4:Y:S01]  /*96f0*/  LDL.U8 R5, [R12+0x94] ;  /* 0x000094000c057983 */ /* 0x002f220000100000 */
[----:B---3--:R-:W-:-:S05]  /*9700*/  IMAD.IADD R6, R1, 0x1, R0 ;  /* 0x0000000101067824 */ /* 0x008fca00078e0200 */
[----:B------:R-:W4:Y:S02]  /*9710*/  LDL.U8 R0, [R6+0x620] ;  /* 0x0006200006007983 */ /* 0x000f240000100000 */
[----:B----4-:R-:W-:-:S05]  /*9720*/  LOP3.LUT R5, R5, R0, RZ, 0x3c, !PT ;  /* 0x0000000005057212 */ /* 0x010fca00078e3cff */
[----:B------:R1:W-:Y:S04]  /*9730*/  STL.U8 [R6+0x640], R5 ;  /* 0x0006400506007387 */ /* 0x0003e80000100000 */
[----:B------:R-:W3:Y:S04]  /*9740*/  LDL R0, [R10+0x5c8] ;  /* 0x0005c8000a007983 */ /* 0x000ee80000100800 */
[----:B--2---:R-:W2:Y:S01]  /*9750*/  LDL.U8 R7, [R12+0x95] ;  /* 0x000095000c077983 */ /* 0x004ea20000100000 */
[----:B---3--:R-:W-:-:S05]  /*9760*/  IMAD.IADD R4, R1, 0x1, R0 ;  /* 0x0000000101047824 */ /* 0x008fca00078e0200 */
[----:B------:R-:W2:Y:S02]  /*9770*/  LDL.U8 R0, [R4+0x620] ;  /* 0x0006200004007983 */ /* 0x000ea40000100000 */
[----:B--2---:R-:W-:-:S05]  /*9780*/  LOP3.LUT R7, R7, R0, RZ, 0x3c, !PT ;  /* 0x0000000007077212 */ /* 0x004fca00078e3cff */
        /* <DEDUP_REMOVED lines=55> */
[----:B------:R-:W2:Y:S04]  /*9b00*/  LDL R0, [R10+0x618] ;  /* 0x000618000a007983 */ /* 0x000ea80000100800 */
[----:B0-----:R-:W3:Y:S01]  /*9b10*/  LDL.U8 R3, [R12+0x9f] ;  /* 0x00009f000c037983 */ /* 0x001ee20000100000 */
[----:B--2---:R-:W-:-:S05]  /*9b20*/  IMAD.IADD R9, R1, 0x1, R0 ;  /* 0x0000000101097824 */ /* 0x004fca00078e0200 */
[----:B------:R-:W3:Y:S01]  /*9b30*/  LDL.U8 R0, [R9+0x620] ;  /* 0x0006200009007983 */ /* 0x000ee20000100000 */
[----:B------:R-:W-:-:S05]  /*9b40*/  IADD3 R2, P0, PT, R2, 0x10, RZ ;  /* 0x0000001002027810 */ /* 0x000fca0007f1e0ff */
[----:B------:R-:W-:Y:S01]  /*9b50*/  IMAD.X R11, RZ, RZ, R11, P0 ;  /* 0x000000ffff0b7224 */ /* 0x000fe200000e060b */
[----:B------:R-:W-:-:S04]  /*9b60*/  ISETP.NE.U32.AND P0, PT, R2, UR51, PT ;  /* 0x0000003302007c0c */ /* 0x000fc8000bf05070 */
[----:B------:R-:W-:Y:S02]  /*9b70*/  ISETP.NE.AND.EX P0, PT, R11, UR60, PT, P0 ;  /* 0x0000003c0b007c0c */ /* 0x000fe4000bf05300 */
[----:B---3--:R-:W-:-:S05]  /*9b80*/  LOP3.LUT R0, R3, R0, RZ, 0x3c, !PT ;  /* 0x0000000003007212 */ /* 0x008fca00078e3cff */
[----:B------:R1:W-:Y:S06]  /*9b90*/  STL.U8 [R9+0x640], R0 ;  /* 0x0006400009007387 */ /* 0x0003ec0000100000 */
[----:B------:R-:W-:Y:S05]  /*9ba0*/  @P0 BRA `(.L_x_78) ;  /* 0xfffffff800600947 */ /* 0x000fea000383ffff */
[----:B------:R-:W-:-:S07]  /*9bb0*/  IMAD.U32 R2, RZ, RZ, UR51 ;  /* 0x00000033ff027e24 */ /* 0x000fce000f8e00ff */
.L_x_77:
[----:B------:R-:W-:-:S09]  /*9bc0*/  UISETP.NE.AND UP0, UPT, UR53, URZ, UPT ;  /* 0x000000ff3500728c */ /* 0x000fd2000bf05270 */
[----:B------:R-:W-:Y:S05]  /*9bd0*/  BRA.U !UP0, `(.L_x_76) ;  /* 0x0000000508e87547 */ /* 0x000fea000b800000 */
[----:B------:R-:W-:Y:S02]  /*9be0*/  ISETP.GE.U32.AND P0, PT, R46, 0x7, PT ;  /* 0x000000072e00780c */ /* 0x000fe40003f06070 */
[----:B------:R-:W-:Y:S02]  /*9bf0*/  ISETP.NE.U32.AND P1, PT, R45, RZ, PT ;  /* 0x000000ff2d00720c */ /* 0x000fe40003f25070 */
[----:B------:R-:W-:Y:S02]  /*9c00*/  ISETP.GE.U32.AND.EX P0, PT, R44, RZ, PT, P0 ;  /* 0x000000ff2c00720c */ /* 0x000fe40003f06100 */
[----:B------:R-:W-:-:S11]  /*9c10*/  ISETP.NE.AND.EX P1, PT, RZ, RZ, PT, P1 ;  /* 0x000000ffff00720c */ /* 0x000fd60003f25310 */
[----:B------:R-:W-:Y:S05]  /*9c20*/  @!P0 BRA `(.L_x_79) ;  /* 0x0000000000d08947 */ /* 0x000fea0003800000 */
        /* <DEDUP_REMOVED lines=48> */
[----:B------:R-:W4:Y:S01]  /*9f30*/  LDL.U8 R0, [R9+0x620] ;  /* 0x0006200009007983 */ /* 0x000f220000100000 */
[----:B------:R-:W-:Y:S01]  /*9f40*/  VIADD R2, R2, 0x8 ;  /* 0x0000000802027836 */ /* 0x000fe20000000000 */
[----:B----4-:R-:W-:-:S05]  /*9f50*/  LOP3.LUT R0, R5, R0, RZ, 0x3c, !PT ;  /* 0x0000000005007212 */ /* 0x010fca00078e3cff */
[----:B------:R2:W-:Y:S02]  /*9f60*/  STL.U8 [R9+0x640], R0 ;  /* 0x0006400009007387 */ /* 0x0005e40000100000 */
.L_x_79:
[----:B------:R-:W-:Y:S05]  /*9f70*/  @!P1 BRA `(.L_x_76) ;  /* 0x0000000400009947 */ /* 0x000fea0003800000 */
[----:B-12---:R-:W-:Y:S01]  /*9f80*/  IMAD.U32 R0, RZ, RZ, UR49 ;  /* 0x00000031ff007e24 */ /* 0x006fe2000f8e00ff */
[----:B------:R-:W-:-:S04]  /*9f90*/  UISETP.NE.U32.AND UP0, UPT, UR45, URZ, UPT ;  /* 0x000000ff2d00728c */ /* 0x000fc8000bf05070 */
[----:B------:R-:W-:Y:S01]  /*9fa0*/  ISETP.GE.U32.AND P0, PT, R0, 0x3, PT ;  /* 0x000000030000780c */ /* 0x000fe20003f06070 */
[----:B------:R-:W-:-:S03]  /*9fb0*/  UISETP.NE.AND.EX UP0, UPT, URZ, URZ, UPT, UP0 ;  /* 0x000000ffff00728c */ /* 0x000fc6000bf05300 */
[----:B------:R-:W-:-:S13]  /*9fc0*/  ISETP.GE.U32.AND.EX P0, PT, R39, RZ, PT, P0 ;  /* 0x000000ff2700720c */ /* 0x000fda0003f06100 */
[----:B------:R-:W-:Y:S05]  /*9fd0*/  @!P0 BRA `(.L_x_80) ;  /* 0x0000000000708947 */ /* 0x000fea0003800000 */
[----:B------:R-:W-:-:S05]  /*9fe0*/  IMAD.U32 R10, R2, 0x8, R1 ;  /* 0x00000008020a7824 */ /* 0x000fca00078e0001 */
[----:B------:R-:W2:Y:S01]  /*9ff0*/  LDL R0, [R10+0x5a0] ;  /* 0x0005a0000a007983 */ /* 0x000ea20000100800 */
        /* <DEDUP_REMOVED lines=20> */
[----:B0-----:R-:W3:Y:S01]  /*a140*/  LDL.U8 R3, [R11+0x93] ;  /* 0x000093000b037983 */ /* 0x001ee20000100000 */
[----:B--2---:R-:W-:-:S05]  /*a150*/  IMAD.IADD R9, R1, 0x1, R0 ;  /* 0x0000000101097824 */ /* 0x004fca00078e0200 */
[----:B------:R-:W3:Y:S01]  /*a160*/  LDL.U8 R0, [R9+0x620] ;  /* 0x0006200009007983 */ /* 0x000ee20000100000 */
[----:B------:R-:W-:Y:S01]  /*a170*/  VIADD R2, R2, 0x4 ;  /* 0x0000000402027836 */ /* 0x000fe20000000000 */
[----:B---3--:R-:W-:-:S05]  /*a180*/  LOP3.LUT R0, R3, R0, RZ, 0x3c, !PT ;  /* 0x0000000003007212 */ /* 0x008fca00078e3cff */
[----:B------:R1:W-:Y:S02]  /*a190*/  STL.U8 [R9+0x640], R0 ;  /* 0x0006400009007387 */ /* 0x0003e40000100000 */
.L_x_80:
[----:B------:R-:W-:Y:S05]  /*a1a0*/  BRA.U !UP0, `(.L_x_76) ;  /* 0x0000000108747547 */ /* 0x000fea000b800000 */
[----:B-1----:R-:W-:-:S05]  /*a1b0*/  IMAD.U32 R4, R2, 0x8, R1 ;  /* 0x0000000802047824 */ /* 0x002fca00078e0001 */
[----:B------:R-:W2:Y:S01]  /*a1c0*/  LDL R0, [R4+0x5a0] ;  /* 0x0005a00004007983 */ /* 0x000ea20000100800 */
[----:B------:R-:W-:-:S04]  /*a1d0*/  VIADD R3, R4, 0x5a0 ;  /* 0x000005a004037836 */ /* 0x000fc80000000000 */
[----:B------:R-:W-:-:S05]  /*a1e0*/  IMAD R2, R2, -0x7, R3 ;  /* 0xfffffff902027824 */ /* 0x000fca00078e0203 */
[----:B------:R-:W3:Y:S01]  /*a1f0*/  LDL.U8 R3, [R2+0x90] ;  /* 0x0000900002037983 */ /* 0x000ee20000100000 */
[----:B--2---:R-:W-:-:S05]  /*a200*/  IMAD.IADD R5, R1, 0x1, R0 ;  /* 0x0000000101057824 */ /* 0x004fca00078e0200 */
[----:B------:R-:W3:Y:S02]  /*a210*/  LDL.U8 R0, [R5+0x620] ;  /* 0x0006200005007983 */ /* 0x000ee40000100000 */
[----:B---3--:R-:W-:Y:S01]  /*a220*/  LOP3.LUT R0, R3, R0, RZ, 0x3c, !PT ;  /* 0x0000000003007212 */ /* 0x008fe200078e3cff */
[----:B------:R-:W-:-:S04]  /*a230*/  IMAD.U32 R3, RZ, RZ, UR45 ;  /* 0x0000002dff037e24 */ /* 0x000fc8000f8e00ff */
[----:B------:R0:W-:Y:S01]  /*a240*/  STL.U8 [R5+0x640], R0 ;  /* 0x0006400005007387 */ /* 0x0001e20000100000 */
[----:B------:R-:W-:-:S04]  /*a250*/  ISETP.NE.U32.AND P0, PT, R3, 0x1, PT ;  /* 0x000000010300780c */ /* 0x000fc80003f05070 */
[----:B------:R-:W-:-:S13]  /*a260*/  ISETP.NE.AND.EX P0, PT, RZ, RZ, PT, P0 ;  /* 0x000000ffff00720c */ /* 0x000fda0003f05300 */
[----:B0-----:R-:W-:Y:S05]  /*a270*/  @!P0 BRA `(.L_x_76) ;  /* 0x0000000000408947 */ /* 0x001fea0003800000 */
[----:B------:R-:W2:Y:S04]  /*a280*/  LDL R0, [R4+0x5a8] ;  /* 0x0005a80004007983 */ /* 0x000ea80000100800 */
        /* <DEDUP_REMOVED lines=13> */
[----:B---3--:R-:W-:-:S05]  /*a360*/  LOP3.LUT R0, R3, R0, RZ, 0x3c, !PT ;  /* 0x0000000003007212 */ /* 0x008fca00078e3cff */
[----:B------:R0:W-:Y:S02]  /*a370*/  STL.U8 [R5+0x640], R0 ;  /* 0x0006400005007387 */ /* 0x0001e40000100000 */
.L_x_76:
[----:B------:R-:W3:Y:S01]  /*a380*/  LDCU UR4, c[0x0][0x3d0] ;  /* 0x00007a00ff0477ac */ /* 0x000ee20008000800 */
[----:B------:R-:W-:Y:S01]  /*a390*/  LOP3.LUT P0, R40, R60, 0xff, RZ, 0xc0, !PT ;  /* 0x000000ff3c287812 */ /* 0x000fe2000780c0ff */
[----:B------:R-:W-:Y:S01]  /*a3a0*/  BSSY.RECONVERGENT B0, `(.L_x_81) ;  /* 0x0000188000007945 */ /* 0x000fe20003800200 */
[----:B---3--:R-:W-:-:S13]  /*a3b0*/  ISETP.NE.AND P1, PT, RZ, UR4, PT ;  /* 0x00000004ff007c0c */ /* 0x008fda000bf25270 */
[----:B------:R-:W-:Y:S05]  /*a3c0*/  @P0 BRA P1, `(.L_x_82) ;  /* 0x0000001800140947 */ /* 0x000fea0000800000 */
[----:B------:R-:W3:Y:S01]  /*a3d0*/  LDCU UR4, c[0x0][0x3b0] ;  /* 0x00007600ff0477ac */ /* 0x000ee20008000800 */
[----:B------:R-:W-:Y:S02]  /*a3e0*/  IMAD.MOV.U32 R2, RZ, RZ, R16 ;  /* 0x000000ffff027224 */ /* 0x000fe400078e0010 */
[----:B--2---:R-:W-:Y:S01]  /*a3f0*/  IMAD.MOV.U32 R3, RZ, RZ, R17 ;  /* 0x000000ffff037224 */ /* 0x004fe200078e0011 */
[----:B---3--:R-:W-:-:S06]  /*a400*/  UISETP.NE.AND UP0, UPT, UR4, URZ, UPT ;  /* 0x000000ff0400728c */ /* 0x008fcc000bf05270 */
[----:B------:R-:W-:-:S04]  /*a410*/  PLOP3.LUT P0, PT, PT, PT, UP0, 0x80, 0x8 ;  /* 0x000000000008781c */ /* 0x000fc80003f0f008 */
[----:B------:R-:W-:-:S09]  /*a420*/  P2R R54, PR, RZ, 0x1 ;  /* 0x00000001ff367803 */ /* 0x000fd20000000000 */
[----:B------:R-:W-:Y:S05]  /*a430*/  @!P0 BRA `(.L_x_83) ;  /* 0x0000001400008947 */ /* 0x000fea0003800000 */
[----:B01----:R-:W-:Y:S02]  /*a440*/  IMAD.MOV.U32 R0, RZ, RZ, RZ ;  /* 0x000000ffff007224 */ /* 0x003fe400078e00ff */
[----:B------:R-:W-:Y:S02]  /*a450*/  IMAD.MOV.U32 R42, RZ, RZ, RZ ;  /* 0x000000ffff2a7224 */ /* 0x000fe400078e00ff */
[----:B------:R-:W-:Y:S02]  /*a460*/  IMAD.MOV.U32 R2, RZ, RZ, R16 ;  /* 0x000000ffff027224 */ /* 0x000fe400078e0010 */
[----:B------:R-:W-:-:S07]  /*a470*/  IMAD.MOV.U32 R3, RZ, RZ, R17 ;  /* 0x000000ffff037224 */ /* 0x000fce00078e0011 */
.L_x_96:
[----:B------:R-:W-:-:S05]  /*a480*/  IMAD.IADD R4, R1, 0x1, R0 ;  /* 0x0000000101047824 */ /* 0x000fca00078e0200 */
[----:B------:R-:W2:Y:S01]  /*a490*/  LDL.U8 R5, [R4+0x630] ;  /* 0x0006300004057983 */ /* 0x000ea20000100000 */
[----:B------:R-:W-:Y:S01]  /*a4a0*/  BSSY.RECONVERGENT B1, `(.L_x_84) ;  /* 0x0000133000017945 */ /* 0x000fe20003800200 */
[----:B--2---:R-:W-:-:S13]  /*a4b0*/  ISETP.NE.AND P0, PT, R5, 0x1, PT ;  /* 0x000000010500780c */ /* 0x004fda0003f05270 */
[----:B------:R-:W-:Y:S05]  /*a4c0*/  @P0 BRA `(.L_x_85) ;  /* 0x0000001000c00947 */ /* 0x000fea0003800000 */
[----:B------:R-:W-:-:S04]  /*a4d0*/  VIADD R5, R4, 0x5a0 ;  /* 0x000005a004057836 */ /* 0x000fc80000000000 */
[----:B------:R-:W-:-:S06]  /*a4e0*/  IMAD R4, R0, 0x7, R5 ;  /* 0x0000000700047824 */ /* 0x000fcc00078e0205 */
[----:B------:R-:W2:Y:S01]  /*a4f0*/  LDL.64 R4, [R4+0xb0] ;  /* 0x0000b00004047983 */ /* 0x000ea20000100a00 */
[----:B------:R-:W-:Y:S01]  /*a500*/  BSSY.RECONVERGENT B2, `(.L_x_86) ;  /* 0x0000094000027945 */ /* 0x000fe20003800200 */
[----:B--2---:R-:W-:Y:S01]  /*a510*/  DSETP.GT.AND P0, PT, R4, 50, PT ;  /* 0x404900000400742a */ /* 0x004fe20003f04000 */
[----:B------:R-:W-:Y:S02]  /*a520*/  IMAD.MOV.U32 R6, RZ, RZ, R4 ;  /* 0x000000ffff067224 */ /* 0x000fe400078e0004 */
[----:B------:R-:W-:-:S11]  /*a530*/  IMAD.MOV.U32 R7, RZ, RZ, R5 ;  /* 0x000000ffff077224 */ /* 0x000fd600078e0005 */
[----:B------:R-:W-:Y:S05]  /*a540*/  @P0 BRA `(.L_x_87) ;  /* 0x00000008003c0947 */ /* 0x000fea0003800000 */
[----:B------:R-:W-:Y:S01]  /*a550*/  DSETP.GEU.AND P0, PT, R4, -50, PT ;  /* 0xc04900000400742a */ /* 0x000fe20003f0e000 */
[----:B------:R-:W-:-:S13]  /*a560*/  CS2R R6, SRZ ;  /* 0x0000000000067805 */ /* 0x000fda000001ff00 */
[----:B------:R-:W-:Y:S05]  /*a570*/  @!P0 BRA `(.L_x_87) ;  /* 0x0000000800308947 */ /* 0x000fea0003800000 */
        /* <DEDUP_REMOVED lines=8> */
[----:B------:R-:W-:-:S08]  /*a600*/  DFMA R10, R4, R10, 6.75539944105574400000e+15 ;  /* 0x43380000040a742b */ /* 0x000fd0000000000a */
[----:B------:R-:W-:-:S08]  /*a610*/  DADD R6, R10, -6.75539944105574400000e+15 ;  /* 0xc33800000a067429 */ /* 0x000fd00000000000 */
[----:B------:R-:W-:-:S08]  /*a620*/  DFMA R8, R6, -R34, R4 ;  /* 0x800000220608722b */ /* 0x000fd00000000004 */
        /* <DEDUP_REMOVED lines=36> */
[C---:B------:R-:W-:Y:S02]  /*a870*/  DADD R12, R4.reuse, +INF ;  /* 0x7ff00000040c7429 */ /* 0x040fe40000000000 */
[----:B------:R-:W-:-:S08]  /*a880*/  DSETP.GEU.AND P0, PT, R4, RZ, PT ;  /* 0x000000ff0400722a */ /* 0x000fd00003f0e000 */
[----:B------:R-:W-:Y:S02]  /*a890*/  FSEL R7, R13, RZ, P0 ;  /* 0x000000ff0d077208 */ /* 0x000fe40000000000 */
[----:B------:R-:W-:-:S04]  /*a8a0*/  @!P1 LEA.HI R6, R10, R10, RZ, 0x1 ;  /* 0x0000000a0a069211 */ /* 0x000fc800078f08ff */
[----:B------:R-:W-:Y:S02]  /*a8b0*/  @!P1 SHF.R.S32.HI R11, RZ, 0x1, R6 ;  /* 0x00000001ff0b9819 */ /* 0x000fe40000011406 */
[----:B------:R-:W-:-:S03]  /*a8c0*/  FSEL R6, R12, RZ, P0 ;  /* 0x000000ff0c067208 */ /* 0x000fc60000000000 */
[----:B------:R-:W-:Y:S02]  /*a8d0*/  @!P1 IMAD.IADD R10, R10, 0x1, -R11 ;  /* 0x000000010a0a9824 */ /* 0x000fe400078e0a0b */
[----:B------:R-:W-:-:S03]  /*a8e0*/  @!P1 IMAD R9, R11, 0x100000, R9 ;  /* 0x001000000b099824 */ /* 0x000fc600078e0209 */
[----:B------:R-:W-:Y:S01]  /*a8f0*/  @!P1 LEA R11, R10, 0x3ff00000, 0x14 ;  /* 0x3ff000000a0b9811 */ /* 0x000fe200078ea0ff */
[----:B------:R-:W-:-:S06]  /*a900*/  @!P1 IMAD.MOV.U32 R10, RZ, RZ, RZ ;  /* 0x000000ffff0a9224 */ /* 0x000fcc00078e00ff */
[----:B------:R-:W-:-:S11]  /*a910*/  @!P1 DMUL R6, R8, R10 ;  /* 0x0000000a08069228 */ /* 0x000fd60000000000 */
.L_x_89:
[----:B------:R-:W-:Y:S05]  /*a920*/  BSYNC.RECONVERGENT B3 ;  /* 0x0000000000037941 */ /* 0x000fea0003800200 */
.L_x_88:
        /* <DEDUP_REMOVED lines=75> */
.L_x_90:
[----:B------:R-:W-:Y:S01]  /*ade0*/  IMAD.MOV.U32 R6, RZ, RZ, 0x0 ;  /* 0x00000000ff067424 */ /* 0x000fe200078e00ff */
[----:B------:R-:W-:Y:S01]  /*adf0*/  LOP3.LUT P0, RZ, R9, 0x7fffffff, RZ, 0xc0, !PT ;  /* 0x7fffffff09ff7812 */ /* 0x000fe2000780c0ff */
[----:B------:R-:W-:-:S06]  /*ae00*/  IMAD.MOV.U32 R7, RZ, RZ, 0x7ff00000 ;  /* 0x7ff00000ff077424 */ /* 0x000fcc00078e00ff */
[----:B------:R-:W-:-:S10]  /*ae10*/  DFMA R6, R8, R6, +INF ;  /* 0x7ff000000806742b */ /* 0x000fd40000000006 */
[----:B------:R-:W-:Y:S02]  /*ae20*/  FSEL R6, R6, RZ, P0 ;  /* 0x000000ff06067208 */ /* 0x000fe40000000000 */
[----:B------:R-:W-:-:S07]  /*ae30*/  FSEL R7, R7, -QNAN , P0 ;  /* 0xfff0000007077808 */ /* 0x000fce0000000000 */
.L_x_87:
[----:B------:R-:W-:Y:S05]  /*ae40*/  BSYNC.RECONVERGENT B2 ;  /* 0x0000000000027941 */ /* 0x000fea0003800200 */
.L_x_86:
[----:B------:R-:W-:Y:S01]  /*ae50*/  DSETP.GEU.AND P1, PT, R4, -50, PT ;  /* 0xc04900000400742a */ /* 0x000fe20003f2e000 */
[----:B------:R-:W-:Y:S01]  /*ae60*/  BSSY.RECONVERGENT B2, `(.L_x_91) ;  /* 0x0000094000027945 */ /* 0x000fe20003800200 */
[----:B------:R-:W-:-:S04]  /*ae70*/  DADD R14, -RZ, -R4 ;  /* 0x00000000ff0e7229 */ /* 0x000fc80000000904 */
[----:B------:R-:W-:-:S06]  /*ae80*/  DSETP.GT.OR P0, PT, R4, 50, !P1 ;  /* 0x404900000400742a */ /* 0x000fcc0004f04400 */
[----:B------:R-:W-:Y:S02]  /*ae90*/  FSEL R8, R14, RZ, !P1 ;  /* 0x000000ff0e087208 */ /* 0x000fe40004800000 */
[----:B------:R-:W-:-:S06]  /*aea0*/  FSEL R9, R15, RZ, !P1 ;  /* 0x000000ff0f097208 */ /* 0x000fcc0004800000 */
        /* <DEDUP_REMOVED lines=51> */
[----:B------:R-:W-:Y:S01]  /*b1e0*/  @!P1 LEA.HI R8, R12, R12, RZ, 0x1 ;  /* 0x0000000c0c089211 */ /* 0x000fe200078f08ff */
[----:B------:R-:W-:Y:S02]  /*b1f0*/  @!P1 IMAD.MOV.U32 R4, RZ, RZ, R10 ;  /* 0x000000ffff049224 */ /* 0x000fe400078e000a */
[----:B------:R-:W-:Y:S01]  /*b200*/  @!P1 IMAD.MOV.U32 R10, RZ, RZ, RZ ;  /* 0x000000ffff0a9224 */ /* 0x000fe200078e00ff */
[----:B------:R-:W-:Y:S02]  /*b210*/  @!P1 SHF.R.S32.HI R5, RZ, 0x1, R8 ;  /* 0x00000001ff059819 */ /* 0x000fe40000011408 */
[----:B------:R-:W-:-:S03]  /*b220*/  FSEL R8, R14, RZ, !P0 ;  /* 0x000000ff0e087208 */ /* 0x000fc60004000000 */
[----:B------:R-:W-:Y:S02]  /*b230*/  @!P1 IMAD.IADD R12, R12, 0x1, -R5 ;  /* 0x000000010c0c9824 */ /* 0x000fe400078e0a05 */
[----:B------:R-:W-:-:S03]  /*b240*/  @!P1 IMAD R5, R5, 0x100000, R11 ;  /* 0x0010000005059824 */ /* 0x000fc600078e020b */
[----:B------:R-:W-:-:S06]  /*b250*/  @!P1 LEA R11, R12, 0x3ff00000, 0x14 ;  /* 0x3ff000000c0b9811 */ /* 0x000fcc00078ea0ff */
[----:B------:R-:W-:-:S11]  /*b260*/  @!P1 DMUL R8, R4, R10 ;  /* 0x0000000a04089228 */ /* 0x000fd60000000000 */
.L_x_94:
[----:B------:R-:W-:Y:S05]  /*b270*/  BSYNC.RECONVERGENT B3 ;  /* 0x0000000000037941 */ /* 0x000fea0003800200 */
.L_x_93:
        /* <DEDUP_REMOVED lines=13> */
[----:B------:R-:W-:Y:S01]  /*b350*/  LOP3.LUT R4, R32, 0xfffff, RZ, 0xc0, !PT ;  /* 0x000fffff20047812 */ /* 0x000fe200078ec0ff */
[----:B------:R-:W-:Y:S01]  /*b360*/  IMAD.MOV.U32 R10, RZ, RZ, RZ ;  /* 0x000000ffff0a7224 */ /* 0x000fe200078e00ff */
[----:B------:R-:W-:Y:S01]  /*b370*/  UMOV UR4, 0x3ae80f1e ;  /* 0x3ae80f1e00047882 */ /* 0x000fe20000000000 */
[----:B------:R-:W-:Y:S01]  /*b380*/  IMAD.MOV.U32 R20, RZ, RZ, -0x748574fc ;  /* 0x8b7a8b04ff147424 */ /* 0x000fe200078e00ff */
[----:B------:R-:W-:Y:S01]  /*b390*/  LOP3.LUT R5, R4, 0x3ff00000, RZ, 0xfc, !PT ;  /* 0x3ff0000004057812 */ /* 0x000fe200078efcff */
[----:B------:R-:W-:Y:S01]  /*b3a0*/  IMAD.MOV.U32 R4, RZ, RZ, R8 ;  /* 0x000000ffff047224 */ /* 0x000fe200078e0008 */
[----:B------:R-:W-:Y:S01]  /*b3b0*/  UMOV UR5, 0x3eb1380b ;  /* 0x3eb1380b00057882 */ /* 0x000fe20000000000 */
[----:B------:R-:W-:Y:S01]  /*b3c0*/  IMAD.MOV.U32 R21, RZ, RZ, 0x3ed0ee25 ;  /* 0x3ed0ee25ff157424 */ /* 0x000fe200078e00ff */
[----:B------:R-:W-:Y:S01]  /*b3d0*/  ISETP.GE.U32.AND P0, PT, R5, 0x3ff6a09f, PT ;  /* 0x3ff6a09f0500780c */ /* 0x000fe20003f06070 */
[----:B------:R-:W-:Y:S01]  /*b3e0*/  UMOV UR6, 0x80000000 ;  /* 0x8000000000067882 */ /* 0x000fe20000000000 */
[----:B------:R-:W-:Y:S01]  /*b3f0*/  LEA.HI R32, R32, R33, RZ, 0xc ;  /* 0x0000002120207211 */ /* 0x000fe200078f60ff */
[----:B------:R-:W-:Y:S01]  /*b400*/  IMAD.MOV.U32 R33, RZ, RZ, 0x43300000 ;  /* 0x43300000ff217424 */ /* 0x000fe200078e00ff */
[----:B------:R-:W-:-:S09]  /*b410*/  UMOV UR7, 0x43300000 ;  /* 0x4330000000077882 */ /* 0x000fd20000000000 */
        /* <DEDUP_REMOVED lines=50> */
.L_x_95:
[----:B------:R-:W-:Y:S01]  /*b740*/  IMAD.MOV.U32 R8, RZ, RZ, 0x0 ;  /* 0x00000000ff087424 */ /* 0x000fe200078e00ff */
[----:B------:R-:W-:Y:S01]  /*b750*/  LOP3.LUT P0, RZ, R5, 0x7fffffff, RZ, 0xc0, !PT ;  /* 0x7fffffff05ff7812 */ /* 0x000fe2000780c0ff */
[----:B------:R-:W-:-:S06]  /*b760*/  IMAD.MOV.U32 R9, RZ, RZ, 0x7ff00000 ;  /* 0x7ff00000ff097424 */ /* 0x000fcc00078e00ff */
[----:B------:R-:W-:-:S10]  /*b770*/  DFMA R8, R4, R8, +INF ;  /* 0x7ff000000408742b */ /* 0x000fd40000000008 */
[----:B------:R-:W-:Y:S02]  /*b780*/  FSEL R8, R8, RZ, P0 ;  /* 0x000000ff08087208 */ /* 0x000fe40000000000 */
[----:B------:R-:W-:-:S07]  /*b790*/  FSEL R9, R9, -QNAN , P0 ;  /* 0xfff0000009097808 */ /* 0x000fce0000000000 */
.L_x_92:
[----:B------:R-:W-:Y:S05]  /*b7a0*/  BSYNC.RECONVERGENT B2 ;  /* 0x0000000000027941 */ /* 0x000fea0003800200 */
.L_x_91:
[----:B------:R-:W-:-:S08]  /*b7b0*/  DADD R6, -R8, R6 ;  /* 0x0000000008067229 */ /* 0x000fd00000000106 */
[----:B------:R-:W-:-:S11]  /*b7c0*/  DADD R2, R2, R6 ;  /* 0x0000000002027229 */ /* 0x000fd60000000006 */
.L_x_85:
[----:B------:R-:W-:Y:S05]  /*b7d0*/  BSYNC.RECONVERGENT B1 ;  /* 0x0000000000017941 */ /* 0x000fea0003800200 */
.L_x_84:
[----:B------:R-:W0:Y:S01]  /*b7e0*/  LDCU UR4, c[0x0][0x3b0] ;  /* 0x00007600ff0477ac */ /* 0x000e220008000800 */
[----:B------:R-:W-:-:S05]  /*b7f0*/  IADD3 R0, P0, PT, R0, 0x1, RZ ;  /* 0x0000000100007810 */ /* 0x000fca0007f1e0ff */
[----:B------:R-:W-:Y:S01]  /*b800*/  IMAD.X R42, RZ, RZ, R42, P0 ;  /* 0x000000ffff2a7224 */ /* 0x000fe200000e062a */
[----:B0-----:R-:W-:-:S04]  /*b810*/  ISETP.NE.U32.AND P0, PT, R0, UR4, PT ;  /* 0x0000000400007c0c */ /* 0x001fc8000bf05070 */
[----:B------:R-:W-:-:S13]  /*b820*/  ISETP.NE.AND.EX P0, PT, R42, UR60, PT, P0 ;  /* 0x0000003c2a007c0c */ /* 0x000fda000bf05300 */
[----:B------:R-:W-:Y:S05]  /*b830*/  @P0 BRA `(.L_x_96) ;  /* 0xffffffec00100947 */ /* 0x000fea000383ffff */
.L_x_83:
[----:B------:R-:W-:Y:S01]  /*b840*/  IMAD.MOV.U32 R8, RZ, RZ, 0x652b82fe ;  /* 0x652b82feff087424 */ /* 0x000fe200078e00ff */
[----:B------:R-:W-:Y:S01]  /*b850*/  UMOV UR4, 0xfefa39ef ;  /* 0xfefa39ef00047882 */ /* 0x000fe20000000000 */
[----:B-1----:R-:W-:Y:S01]  /*b860*/  IMAD.MOV.U32 R9, RZ, RZ, 0x3ff71547 ;  /* 0x3ff71547ff097424 */ /* 0x002fe200078e00ff */
[----:B------:R-:W-:Y:S01]  /*b870*/  UMOV UR5, 0x3fe62e42 ;  /* 0x3fe62e4200057882 */ /* 0x000fe20000000000 */
[----:B------:R-:W-:Y:S01]  /*b880*/  DADD R10, -RZ, -R2 ;  /* 0x00000000ff0a7229 */ /* 0x000fe20000000902 */
[----:B------:R-:W-:Y:S03]  /*b890*/  BSSY.RECONVERGENT B1, `(.L_x_97) ;  /* 0x0000037000017945 */ /* 0x000fe60003800200 */
[----:B------:R-:W-:-:S06]  /*b8a0*/  DFMA R8, R2, -R8, 6.75539944105574400000e+15 ;  /* 0x433800000208742b */ /* 0x000fcc0000000808 */
[----:B------:R-:W-:Y:S02]  /*b8b0*/  FSETP.GEU.AND P0, PT, |R11|, 4.1917929649353027344, PT ;  /* 0x4086232b0b00780b */ /* 0x000fe40003f0e200 */
[----:B0-----:R-:W-:-:S08]  /*b8c0*/  DADD R4, R8, -6.75539944105574400000e+15 ;  /* 0xc338000008047429 */ /* 0x001fd00000000000 */
        /* <DEDUP_REMOVED lines=43> */
[----:B------:R-:W-:Y:S01]  /*bb80*/  @!P1 IMAD.MOV.U32 R2, RZ, RZ, R6 ;  /* 0x000000ffff029224 */ /* 0x000fe200078e0006 */
[----:B------:R-:W-:Y:S01]  /*bb90*/  FSEL R5, R5, RZ, !P0 ;  /* 0x000000ff05057208 */ /* 0x000fe20004000000 */
[----:B------:R-:W-:Y:S01]  /*bba0*/  @!P1 IMAD.MOV.U32 R6, RZ, RZ, RZ ;  /* 0x000000ffff069224 */ /* 0x000fe200078e00ff */
[----:B------:R-:W-:-:S05]  /*bbb0*/  @!P1 SHF.R.S32.HI R3, RZ, 0x1, R0 ;  /* 0x00000001ff039819 */ /* 0x000fca0000011400 */
[----:B------:R-:W-:Y:S02]  /*bbc0*/  @!P1 IMAD.IADD R8, R8, 0x1, -R3 ;  /* 0x0000000108089824 */ /* 0x000fe400078e0a03 */
[----:B------:R-:W-:-:S03]  /*bbd0*/  @!P1 IMAD R3, R3, 0x100000, R7 ;  /* 0x0010000003039824 */ /* 0x000fc600078e0207 */
[----:B------:R-:W-:-:S06]  /*bbe0*/  @!P1 LEA R7, R8, 0x3ff00000, 0x14 ;  /* 0x3ff0000008079811 */ /* 0x000fcc00078ea0ff */
[----:B------:R-:W-:-:S11]  /*bbf0*/  @!P1 DMUL R4, R2, R6 ;  /* 0x0000000602049228 */ /* 0x000fd60000000000 */
.L_x_98:
[----:B------:R-:W-:Y:S05]  /*bc00*/  BSYNC.RECONVERGENT B1 ;  /* 0x0000000000017941 */ /* 0x000fea0003800200 */
.L_x_97:
[----:B------:R-:W-:-:S11]  /*bc10*/  DADD R18, R18, -R4 ;  /* 0x0000000012127229 */ /* 0x000fd60000000804 */
.L_x_82:
[----:B------:R-:W-:Y:S05]  /*bc20*/  BSYNC.RECONVERGENT B0 ;  /* 0x0000000000007941 */ /* 0x000fea0003800200 */
.L_x_81:
[----:B------:R-:W-:Y:S01]  /*bc30*/  UISETP.NE.AND UP0, UPT, UR56, URZ, UPT ;  /* 0x000000ff3800728c */ /* 0x000fe2000bf05270 */
[----:B------:R-:W-:Y:S04]  /*bc40*/  BSSY.RECONVERGENT B1, `(.L_x_99) ;  /* 0x00015e5000017945 */ /* 0x000fe80003800200 */
[----:B------:R-:W-:Y:S04]  /*bc50*/  BSSY.RELIABLE B2, `(.L_x_100) ;  /* 0x0000387000027945 */ /* 0x000fe80003800100 */
[----:B------:R-:W-:Y:S05]  /*bc60*/  BRA.U !UP0, `(.L_x_101) ;  /* 0x0000001508387547 */ /* 0x000fea000b800000 */
[----:B------:R-:W-:Y:S02]  /*bc70*/  IMAD.MOV.U32 R64, RZ, RZ, RZ ;  /* 0x000000ffff407224 */ /* 0x000fe400078e00ff */
[----:B--2---:R-:W-:-:S07]  /*bc80*/  IMAD.MOV.U32 R3, RZ, RZ, RZ ;  /* 0x000000ffff037224 */ /* 0x004fce00078e00ff */
.L_x_110:
[----:B------:R-:W-:Y:S01]  /*bc90*/  ISETP.GE.U32.AND P0, PT, R55, 0x4, PT ;  /* 0x000000043700780c */ /* 0x000fe20003f06070 */
[----:B------:R-:W-:Y:S01]  /*bca0*/  IMAD.MOV.U32 R2, RZ, RZ, RZ ;  /* 0x000000ffff027224 */ /* 0x000fe200078e00ff */
[----:B------:R-:W-:Y:S01]  /*bcb0*/  PRMT R8, RZ, 0x7610, R8 ;  /* 0x00007610ff087816 */ /* 0x000fe20000000008 */
[----:B01----:R-:W-:-:S10]  /*bcc0*/  IMAD.MOV.U32 R5, RZ, RZ, RZ ;  /* 0x000000ffff057224 */ /* 0x003fd400078e00ff */
[----:B------:R-:W-:Y:S05]  /*bcd0*/  @!P0 BRA `(.L_x_102) ;  /* 0x0000000800548947 */ /* 0x000fea0003800000 */
[----:B------:R-:W-:Y:S01]  /*bce0*/  IMAD.U32 R0, RZ, RZ, UR59 ;  /* 0x0000003bff007e24 */ /* 0x000fe2000f8e00ff */
[----:B------:R-:W0:Y:S01]  /*bcf0*/  LDCU UR4, c[0x0][0x3b0] ;  /* 0x00007600ff0477ac */ /* 0x000e220008000800 */
[----:B------:R-:W-:Y:S01]  /*bd00*/  IMAD.U32 R2, RZ, RZ, UR58 ;  /* 0x0000003aff027e24 */ /* 0x000fe2000f8e00ff */
[----:B------:R-:W-:Y:S01]  /*bd10*/  ISETP.NE.U32.AND P2, PT, R37, RZ, PT ;  /* 0x000000ff2500720c */ /* 0x000fe20003f45070 */
[----:B------:R-:W-:Y:S01]  /*bd20*/  IMAD.MOV.U32 R50, RZ, RZ, RZ ;  /* 0x000000ffff327224 */ /* 0x000fe200078e00ff */
[----:B------:R-:W-:Y:S01]  /*bd30*/  ISETP.GE.U32.AND P0, PT, R0, 0xc, PT ;  /* 0x0000000c0000780c */ /* 0x000fe20003f06070 */
[----:B------:R-:W-:Y:S01]  /*bd40*/  IMAD.MOV.U32 R0, RZ, RZ, RZ ;  /* 0x000000ffff007224 */ /* 0x000fe200078e00ff */
[----:B------:R-:W-:Y:S02]  /*bd50*/  PRMT R8, RZ, 0x7610, R8 ;  /* 0x00007610ff087816 */ /* 0x000fe40000000008 */
[----:B------:R-:W-:Y:S02]  /*bd60*/  ISETP.GE.U32.AND.EX P1, PT, R2, RZ, PT, P0 ;  /* 0x000000ff0200720c */ /* 0x000fe40003f26100 */
[----:B------:R-:W-:Y:S01]  /*bd70*/  ISETP.NE.AND.EX P0, PT, RZ, RZ, PT, P2 ;  /* 0x000000ffff00720c */ /* 0x000fe20003f05320 */
[----:B0-----:R-:W-:-:S10]  /*bd80*/  IMAD R59, R64, UR4, RZ ;  /* 0x00000004403b7c24 */ /* 0x001fd4000f8e02ff */
[----:B------:R-:W-:Y:S05]  /*bd90*/  @!P1 BRA `(.L_x_103) ;  /* 0x0000000400349947 */ /* 0x000fea0003800000 */
[----:B------:R-:W-:Y:S01]  /*bda0*/  PRMT R8, RZ, 0x7610, R8 ;  /* 0x00007610ff087816 */ /* 0x000fe20000000008 */
[----:B------:R-:W-:Y:S01]  /*bdb0*/  IMAD.MOV.U32 R0, RZ, RZ, RZ ;  /* 0x000000ffff007224 */ /* 0x000fe200078e00ff */
[----:B------:R-:W-:Y:S01]  /*bdc0*/  CS2R R50, SRZ ;  /* 0x0000000000327805 */ /* 0x000fe2000001ff00 */
[----:B------:R-:W-:-:S07]  /*bdd0*/  IMAD.MOV.U32 R57, RZ, RZ, RZ ;  /* 0x000000ffff397224 */ /* 0x000fce00078e00ff */
.L_x_104:
[----:B------:R-:W-:-:S06]  /*bde0*/  IMAD.IADD R4, R1, 0x1, R0 ;  /* 0x0000000101047824 */ /* 0x000fcc00078e0200 */
[----:B------:R-:W2:Y:S01]  /*bdf0*/  LDL.128 R4, [R4+0x640] ;  /* 0x0006400004047983 */ /* 0x000ea20000100c00 */
[C---:B------:R-:W-:Y:S01]  /*be00*/  IMAD.IADD R48, R0.reuse, 0x1, R59 ;  /* 0x0000000100307824 */ /* 0x040fe200078e023b */
[----:B------:R-:W-:Y:S02]  /*be10*/  IADD3 R51, P1, PT, R51, 0x4, RZ ;  /* 0x0000000433337810 */ /* 0x000fe40007f3e0ff */
[----:B------:R-:W-:Y:S01]  /*be20*/  IADD3 R0, P2, PT, R0, 0x10, RZ ;  /* 0x0000001000007810 */ /* 0x000fe20007f5e0ff */
[----:B------:R-:W0:Y:S02]  /*be30*/  LDC.U8 R9, c[0x3][R48+0x1] ;  /* 0x00c0004030097b82 */ /* 0x000e240000000000 */
[----:B------:R-:W-:Y:S01]  /*be40*/  IMAD.X R57, RZ, RZ, R57, P1 ;  /* 0x000000ffff397224 */ /* 0x000fe200008e0639 */
[----:B------:R-:W-:Y:S01]  /*be50*/  ISETP.NE.U32.AND P1, PT, R51, R36, PT ;  /* 0x000000243300720c */ /* 0x000fe20003f25070 */
[----:B------:R-:W-:-:S03]  /*be60*/  IMAD.X R50, RZ, RZ, R50, P2 ;  /* 0x000000ffff327224 */ /* 0x000fc600010e0632 */
[----:B------:R-:W-:Y:S01]  /*be70*/  ISETP.NE.AND.EX P1, PT, R57, R30, PT, P1 ;  /* 0x0000001e3900720c */ /* 0x000fe20003f25310 */
[----:B------:R-:W1:Y:S08]  /*be80*/  LDC.U8 R2, c[0x3][R48] ;  /* 0x00c0000030027b82 */ /* 0x000e700000000000 */
[----:B------:R-:W3:Y:S08]  /*be90*/  LDC.U8 R10, c[0x3][R48+0x2] ;  /* 0x00c00080300a7b82 */ /* 0x000ef00000000000 */
[----:B------:R-:W4:Y:S08]  /*bea0*/  LDC.U8 R11, c[0x3][R48+0x3] ;  /* 0x00c000c0300b7b82 */ /* 0x000f300000000000 */
[----:B------:R-:W5:Y:S08]  /*beb0*/  LDC.U8 R14, c[0x3][R48+0x5] ;  /* 0x00c00140300e7b82 */ /* 0x000f700000000000 */
        /* <DEDUP_REMOVED lines=8> */
[----:B------:R-:W5:Y:S01]  /*bf40*/  LDC.U8 R42, c[0x3][R48+0xe] ;  /* 0x00c00380302a7b82 */ /* 0x000f620000000000 */
[----:B--2---:R-:W-:-:S02]  /*bf50*/  PRMT R12, R4, 0x7771, RZ ;  /* 0x00007771040c7816 */ /* 0x004fc400000000ff */
[C---:B------:R-:W-:Y:S02]  /*bf60*/  LOP3.LUT R43, R4.reuse, 0xff, RZ, 0xc0, !PT ;  /* 0x000000ff042b7812 */ /* 0x040fe400078ec0ff */
[C---:B------:R-:W-:Y:S01]  /*bf70*/  PRMT R49, R4.reuse, 0x7772, RZ ;  /* 0x0000777204317816 */ /* 0x040fe200000000ff */
[----:B0-----:R-:W-:Y:S01]  /*bf80*/  IMAD R12, R9, R12, RZ ;  /* 0x0000000c090c7224 */ /* 0x001fe200078e02ff */
[----:B------:R-:W-:Y:S01]  /*bf90*/  PRMT R56, R4, 0x7773, RZ ;  /* 0x0000777304387816 */ /* 0x000fe200000000ff */
[----:B-1----:R-:W-:Y:S01]  /*bfa0*/  IMAD R9, R2, R43, RZ ;  /* 0x0000002b02097224 */ /* 0x002fe200078e02ff */
[----:B------:R-:W0:Y:S01]  /*bfb0*/  LDC.U8 R4, c[0x3][R48+0xc] ;  /* 0x00c0030030047b82 */ /* 0x000e220000000000 */
[----:B---3--:R-:W-:Y:S01]  /*bfc0*/  IMAD R10, R10, R49, RZ ;  /* 0x000000310a0a7224 */ /* 0x008fe200078e02ff */
[----:B------:R-:W-:Y:S01]  /*bfd0*/  PRMT R49, R5, 0x7771, RZ ;  /* 0x0000777105317816 */ /* 0x000fe200000000ff */
[----:B------:R-:W-:Y:S01]  /*bfe0*/  IMAD.MOV.U32 R2, RZ, RZ, R56 ;  /* 0x000000ffff027224 */ /* 0x000fe200078e0038 */
[----:B------:R-:W-:-:S02]  /*bff0*/  LOP3.LUT R9, R12, R9, R8, 0x96, !PT ;  /* 0x000000090c097212 */ /* 0x000fc400078e9608 */
[----:B------:R-:W-:Y:S01]  /*c000*/  PRMT R8, R5, 0x7772, RZ ;  /* 0x0000777205087816 */ /* 0x000fe200000000ff */
[----:B----4-:R-:W-:Y:S01]  /*c010*/  IMAD R11, R11, R2, RZ ;  /* 0x000000020b0b7224 */ /* 0x010fe200078e02ff */
[----:B------:R-:W1:Y:S01]  /*c020*/  LDC.U8 R43, c[0x3][R48+0xf] ;  /* 0x00c003c0302b7b82 */ /* 0x000e620000000000 */
[C---:B------:R-:W-:Y:S01]  /*c030*/  LOP3.LUT R2, R5.reuse, 0xff, RZ, 0xc0, !PT ;  /* 0x000000ff05027812 */ /* 0x040fe200078ec0ff */
[----:B-----5:R-:W-:Y:S01]  /*c040*/  IMAD R14, R14, R49, RZ ;  /* 0x000000310e0e7224 */ /* 0x020fe200078e02ff */
[----:B------:R-:W-:Y:S01]  /*c050*/  PRMT R5, R5, 0x7773, RZ ;  /* 0x0000777305057816 */ /* 0x000fe200000000ff */
[----:B------:R-:W-:Y:S01]  /*c060*/  IMAD R15, R15, R8, RZ ;  /* 0x000000080f0f7224 */ /* 0x000fe200078e02ff */
[----:B------:R-:W-:Y:S01]  /*c070*/  LOP3.LUT R9, R11, R9, R10, 0x96, !PT ;  /* 0x000000090b097212 */ /* 0x000fe200078e960a */
[----:B------:R-:W-:Y:S01]  /*c080*/  IMAD R2, R13, R2, RZ ;  /* 0x000000020d027224 */ /* 0x000fe200078e02ff */
[----:B------:R-:W-:Y:S01]  /*c090*/  LOP3.LUT R8, R6, 0xff, RZ, 0xc0, !PT ;  /* 0x000000ff06087812 */ /* 0x000fe200078ec0ff */
[----:B------:R-:W-:Y:S01]  /*c0a0*/  IMAD R20, R20, R5, RZ ;  /* 0x0000000514147224 */ /* 0x000fe200078e02ff */
[----:B------:R-:W-:-:S02]  /*c0b0*/  PRMT R5, R6, 0x7771, RZ ;  /* 0x0000777106057816 */ /* 0x000fc400000000ff */
[C---:B------:R-:W-:Y:S01]  /*c0c0*/  PRMT R10, R6.reuse, 0x7772, RZ ;  /* 0x00007772060a7816 */ /* 0x040fe200000000ff */
[----:B------:R-:W-:Y:S01]  /*c0d0*/  IMAD R21, R21, R8, RZ ;  /* 0x0000000815157224 */ /* 0x000fe200078e02ff */
[----:B------:R-:W-:Y:S01]  /*c0e0*/  PRMT R11, R6, 0x7773, RZ ;  /* 0x00007773060b7816 */ /* 0x000fe200000000ff */
[----:B------:R-:W-:Y:S01]  /*c0f0*/  IMAD R32, R32, R5, RZ ;  /* 0x0000000520207224 */ /* 0x000fe200078e02ff */
[----:B------:R-:W-:Y:S01]  /*c100*/  LOP3.LUT R2, R14, R2, R9, 0x96, !PT ;  /* 0x000000020e027212 */ /* 0x000fe200078e9609 */
[----:B------:R-:W-:Y:S01]  /*c110*/  IMAD.MOV.U32 R6, RZ, RZ, R10 ;  /* 0x000000ffff067224 */ /* 0x000fe200078e000a */
[----:B------:R-:W-:Y:S01]  /*c120*/  PRMT R12, R7, 0x7771, RZ ;  /* 0x00007771070c7816 */ /* 0x000fe200000000ff */
[----:B------:R-:W-:Y:S01]  /*c130*/  IMAD.MOV.U32 R5, RZ, RZ, R11 ;  /* 0x000000ffff057224 */ /* 0x000fe200078e000b */
[----:B------:R-:W-:Y:S01]  /*c140*/  LOP3.LUT R2, R20, R2, R15, 0x96, !PT ;  /* 0x0000000214027212 */ /* 0x000fe200078e960f */
[----:B------:R-:W-:Y:S01]  /*c150*/  IMAD R33, R33, R6, RZ ;  /* 0x0000000621217224 */ /* 0x000fe200078e02ff */
[C---:B------:R-:W-:Y:S01]  /*c160*/  PRMT R13, R7.reuse, 0x7772, RZ ;  /* 0x00007772070d7816 */ /* 0x040fe200000000ff */
[----:B------:R-:W-:Y:S01]  /*c170*/  IMAD.MOV.U32 R8, RZ, RZ, R12 ;  /* 0x000000ffff087224 */ /* 0x000fe200078e000c */
[C---:B------:R-:W-:Y:S01]  /*c180*/  LOP3.LUT R9, R7.reuse, 0xff, RZ, 0xc0, !PT ;  /* 0x000000ff07097812 */ /* 0x040fe200078ec0ff */
[----:B------:R-:W-:Y:S01]  /*c190*/  IMAD R34, R34, R5, RZ ;  /* 0x0000000522227224 */ /* 0x000fe200078e02ff */
[----:B------:R-:W-:Y:S01]  /*c1a0*/  PRMT R14, R7, 0x7773, RZ ;  /* 0x00007773070e7816 */ /* 0x000fe200000000ff */
[----:B------:R-:W-:Y:S01]  /*c1b0*/  IMAD.MOV.U32 R7, RZ, RZ, R13 ;  /* 0x000000ffff077224 */ /* 0x000fe200078e000d */
[----:B------:R-:W-:Y:S01]  /*c1c0*/  LOP3.LUT R2, R32, R21, R2, 0x96, !PT ;  /* 0x0000001520027212 */ /* 0x000fe200078e9602 */
[----:B------:R-:W-:-:S02]  /*c1d0*/  IMAD R35, R35, R8, RZ ;  /* 0x0000000823237224 */ /* 0x000fc400078e02ff */
[----:B------:R-:W-:Y:S01]  /*c1e0*/  IMAD.MOV.U32 R6, RZ, RZ, R14 ;  /* 0x000000ffff067224 */ /* 0x000fe200078e000e */
[----:B------:R-:W-:Y:S01]  /*c1f0*/  LOP3.LUT R2, R34, R2, R33, 0x96, !PT ;  /* 0x0000000222027212 */ /* 0x000fe200078e9621 */
[----:B------:R-:W-:Y:S02]  /*c200*/  IMAD R42, R42, R7, RZ ;  /* 0x000000072a2a7224 */ /* 0x000fe400078e02ff */
[----:B0-----:R-:W-:-:S05]  /*c210*/  IMAD R5, R4, R9, RZ ;  /* 0x0000000904057224 */ /* 0x001fca00078e02ff */
[----:B------:R-:W-:Y:S01]  /*c220*/  LOP3.LUT R2, R35, R5, R2, 0x96, !PT ;  /* 0x0000000523027212 */ /* 0x000fe200078e9602 */
[----:B-1----:R-:W-:-:S05]  /*c230*/  IMAD R43, R43, R6, RZ ;  /* 0x000000062b2b7224 */ /* 0x002fca00078e02ff */
[----:B------:R-:W-:-:S04]  /*c240*/  LOP3.LUT R2, R43, R2, R42, 0x96, !PT ;  /* 0x000000022b027212 */ /* 0x000fc800078e962a */
[----:B------:R-:W-:Y:S01]  /*c250*/  PRMT R8, R2, 0x7610, R8 ;  /* 0x0000761002087816 */ /* 0x000fe20000000008 */
[----:B------:R-:W-:Y:S06]  /*c260*/  @P1 BRA `(.L_x_104) ;  /* 0xfffffff800dc1947 */ /* 0x000fec000383ffff */
.L_x_103:
[----:B------:R-:W-:Y:S02]  /*c270*/  IMAD.MOV.U32 R2, RZ, RZ, R0 ;  /* 0x000000ffff027224 */ /* 0x000fe400078e0000 */
[----:B------:R-:W-:Y:S01]  /*c280*/  IMAD.MOV.U32 R5, RZ, RZ, R50 ;  /* 0x000000ffff057224 */ /* 0x000fe200078e0032 */
[----:B------:R-:W-:Y:S06]  /*c290*/  @!P0 BRA `(.L_x_102) ;  /* 0x0000000000e48947 */ /* 0x000fec0003800000 */
[----:B------:R-:W-:-:S05]  /*c2a0*/  IMAD.IADD R34, R1, 0x1, R0 ;  /* 0x0000000101227824 */ /* 0x000fca00078e0200 */
[----:B------:R-:W2:Y:S04]  /*c2b0*/  LDL.U8 R2, [R34+0x640] ;  /* 0x0006400022027983 */ /* 0x000ea80000100000 */
[----:B------:R-:W3:Y:S04]  /*c2c0*/  LDL.U8 R4, [R34+0x641] ;  /* 0x0006410022047983 */ /* 0x000ee80000100000 */
[----:B------:R-:W4:Y:S04]  /*c2d0*/  LDL.U8 R5, [R34+0x642] ;  /* 0x0006420022057983 */ /* 0x000f280000100000 */
[----:B------:R-:W5:Y:S01]  /*c2e0*/  LDL.U8 R6, [R34+0x643] ;  /* 0x0006430022067983 */ /* 0x000f620000100000 */
[----:B------:R-:W-:Y:S01]  /*c2f0*/  IMAD.IADD R59, R0, 0x1, R59 ;  /* 0x00000001003b7824 */ /* 0x000fe200078e023b */
[----:B------:R-:W-:-:S03]  /*c300*/  ISETP.NE.U32.AND P0, PT, R37, 0x1, PT ;  /* 0x000000012500780c */ /* 0x000fc60003f05070 */
[----:B------:R-:W2:Y:S01]  /*c310*/  LDC.U8 R7, c[0x3][R59] ;  /* 0x00c000003b077b82 */ /* 0x000ea20000000000 */
[----:B------:R-:W-:-:S07]  /*c320*/  ISETP.NE.AND.EX P0, PT, RZ, RZ, PT, P0 ;  /* 0x000000ffff00720c */ /* 0x000fce0003f05300 */
[----:B------:R-:W3:Y:S08]  /*c330*/  LDC.U8 R9, c[0x3][R59+0x1] ;  /* 0x00c000403b097b82 */ /* 0x000ef00000000000 */
[----:B------:R-:W4:Y:S08]  /*c340*/  LDC.U8 R10, c[0x3][R59+0x2] ;  /* 0x00c000803b0a7b82 */ /* 0x000f300000000000 */
[----:B------:R-:W5:Y:S01]  /*c350*/  LDC.U8 R11, c[0x3][R59+0x3] ;  /* 0x00c000c03b0b7b82 */ /* 0x000f620000000000 */
[----:B--2---:R-:W-:Y:S01]  /*c360*/  IMAD R7, R2, R7, RZ ;  /* 0x0000000702077224 */ /* 0x004fe200078e02ff */
[----:B------:R-:W-:Y:S01]  /*c370*/  IADD3 R2, P1, PT, R0, 0x4, RZ ;  /* 0x0000000400027810 */ /* 0x000fe20007f3e0ff */
[----:B---3--:R-:W-:-:S02]  /*c380*/  IMAD R4, R4, R9, RZ ;  /* 0x0000000904047224 */ /* 0x008fc400078e02ff */
[----:B----4-:R-:W-:-:S03]  /*c390*/  IMAD R5, R5, R10, RZ ;  /* 0x0000000a05057224 */ /* 0x010fc600078e02ff */
[----:B------:R-:W-:Y:S01]  /*c3a0*/  LOP3.LUT R4, R4, R7, R8, 0x96, !PT ;  /* 0x0000000704047212 */ /* 0x000fe200078e9608 */
[----:B-----5:R-:W-:-:S05]  /*c3b0*/  IMAD R6, R6, R11, RZ ;  /* 0x0000000b06067224 */ /* 0x020fca00078e02ff */
[----:B------:R-:W-:Y:S01]  /*c3c0*/  LOP3.LUT R4, R6, R4, R5, 0x96, !PT ;  /* 0x0000000406047212 */ /* 0x000fe200078e9605 */
[----:B------:R-:W-:-:S03]  /*c3d0*/  IMAD.X R5, RZ, RZ, R50, P1 ;  /* 0x000000ffff057224 */ /* 0x000fc600008e0632 */
[----:B------:R-:W-:Y:S01]  /*c3e0*/  PRMT R8, R4, 0x7610, R8 ;  /* 0x0000761004087816 */ /* 0x000fe20000000008 */
[----:B------:R-:W-:Y:S06]  /*c3f0*/  @!P0 BRA `(.L_x_102) ;  /* 0x00000000008c8947 */ /* 0x000fec0003800000 */
[----:B------:R-:W-:Y:S01]  /*c400*/  ISETP.NE.U32.AND P0, PT, R37, 0x2, PT ;  /* 0x000000022500780c */ /* 0x000fe20003f05070 */
[----:B------:R-:W2:Y:S03]  /*c410*/  LDL.U8 R2, [R34+0x644] ;  /* 0x0006440022027983 */ /* 0x000ea60000100000 */
[----:B------:R-:W-:Y:S01]  /*c420*/  ISETP.NE.AND.EX P0, PT, RZ, RZ, PT, P0 ;  /* 0x000000ffff00720c */ /* 0x000fe20003f05300 */
[----:B------:R-:W3:Y:S04]  /*c430*/  LDL.U8 R4, [R34+0x645] ;  /* 0x0006450022047983 */ /* 0x000ee80000100000 */
[----:B------:R-:W4:Y:S04]  /*c440*/  LDL.U8 R5, [R34+0x646] ;  /* 0x0006460022057983 */ /* 0x000f280000100000 */
[----:B------:R-:W5:Y:S04]  /*c450*/  LDL.U8 R6, [R34+0x647] ;  /* 0x0006470022067983 */ /* 0x000f680000100000 */
[----:B------:R-:W5:Y:S04]  /*c460*/  @P0 LDL.U8 R12, [R34+0x648] ;  /* 0x00064800220c0983 */ /* 0x000f680000100000 */
[----:B------:R-:W5:Y:S04]  /*c470*/  @P0 LDL.U8 R13, [R34+0x649] ;  /* 0x00064900220d0983 */ /* 0x000f680000100000 */
[----:B------:R-:W5:Y:S04]  /*c480*/  @P0 LDL.U8 R14, [R34+0x64a] ;  /* 0x00064a00220e0983 */ /* 0x000f680000100000 */
[----:B------:R-:W5:Y:S01]  /*c490*/  @P0 LDL.U8 R15, [R34+0x64b] ;  /* 0x00064b00220f0983 */ /* 0x000f620000100000 */
[----:B------:R-:W2:Y:S08]  /*c4a0*/  LDC.U8 R7, c[0x3][R59+0x4] ;  /* 0x00c001003b077b82 */ /* 0x000eb00000000000 */
[----:B------:R-:W3:Y:S08]  /*c4b0*/  LDC.U8 R9, c[0x3][R59+0x5] ;  /* 0x00c001403b097b82 */ /* 0x000ef00000000000 */
[----:B------:R-:W4:Y:S08]  /*c4c0*/  LDC.U8 R10, c[0x3][R59+0x6] ;  /* 0x00c001803b0a7b82 */ /* 0x000f300000000000 */
[----:B------:R-:W5:Y:S08]  /*c4d0*/  LDC.U8 R11, c[0x3][R59+0x7] ;  /* 0x00c001c03b0b7b82 */ /* 0x000f700000000000 */
[----:B------:R-:W0:Y:S08]  /*c4e0*/  @P0 LDC.U8 R21, c[0x3][R59+0x8] ;  /* 0x00c002003b150b82 */ /* 0x000e300000000000 */
[----:B------:R-:W1:Y:S08]  /*c4f0*/  @P0 LDC.U8 R20, c[0x3][R59+0x9] ;  /* 0x00c002403b140b82 */ /* 0x000e700000000000 */
[----:B------:R-:W1:Y:S08]  /*c500*/  @P0 LDC.U8 R33, c[0x3][R59+0xa] ;  /* 0x00c002803b210b82 */ /* 0x000e700000000000 */
[----:B------:R-:W1:Y:S01]  /*c510*/  @P0 LDC.U8 R32, c[0x3][R59+0xb] ;  /* 0x00c002c03b200b82 */ /* 0x000e620000000000 */
[----:B--2---:R-:W-:-:S02]  /*c520*/  IMAD R2, R2, R7, RZ ;  /* 0x0000000702027224 */ /* 0x004fc400078e02ff */
[----:B---3--:R-:W-:Y:S02]  /*c530*/  IMAD R9, R4, R9, RZ ;  /* 0x0000000904097224 */ /* 0x008fe400078e02ff */
[----:B----4-:R-:W-:Y:S02]  /*c540*/  IMAD R5, R5, R10, RZ ;  /* 0x0000000a05057224 */ /* 0x010fe400078e02ff */
[----:B-----5:R-:W-:-:S03]  /*c550*/  IMAD R11, R6, R11, RZ ;  /* 0x0000000b060b7224 */ /* 0x020fc600078e02ff */
[----:B------:R-:W-:Y:S01]  /*c560*/  LOP3.LUT R2, R5, R2, R9, 0x96, !PT ;  /* 0x0000000205027212 */ /* 0x000fe200078e9609 */
[----:B0-----:R-:W-:Y:S02]  /*c570*/  @P0 IMAD R12, R12, R21, RZ ;  /* 0x000000150c0c0224 */ /* 0x001fe400078e02ff */
[----:B-1----:R-:W-:Y:S02]  /*c580*/  @P0 IMAD R13, R13, R20, RZ ;  /* 0x000000140d0d0224 */ /* 0x002fe400078e02ff */
[----:B------:R-:W-:Y:S01]  /*c590*/  @P0 IMAD R14, R14, R33, RZ ;  /* 0x000000210e0e0224 */ /* 0x000fe200078e02ff */
[----:B------:R-:W-:Y:S01]  /*c5a0*/  LOP3.LUT R8, R8, R2, R11, 0x96, !PT ;  /* 0x0000000208087212 */ /* 0x000fe200078e960b */
[----:B------:R-:W-:-:S03]  /*c5b0*/  @P0 IMAD R15, R15, R32, RZ ;  /* 0x000000200f0f0224 */ /* 0x000fc600078e02ff */
[----:B------:R-:W-:Y:S02]  /*c5c0*/  @P0 LOP3.LUT R12, R14, R12, R13, 0x96, !PT ;  /* 0x0000000c0e0c0212 */ /* 0x000fe400078e960d */
[C---:B------:R-:W-:Y:S02]  /*c5d0*/  IADD3 R2, P1, PT, R0.reuse, 0x8, RZ ;  /* 0x0000000800027810 */ /* 0x040fe40007f3e0ff */
[----:B------:R-:W-:Y:S02]  /*c5e0*/  @P0 IADD3 R2, P2, PT, R0, 0xc, RZ ;  /* 0x0000000c00020810 */ /* 0x000fe40007f5e0ff */
[----:B------:R-:W-:Y:S01]  /*c5f0*/  @P0 LOP3.LUT R12, R8, R12, R15, 0x96, !PT ;  /* 0x0000000c080c0212 */ /* 0x000fe200078e960f */
[--C-:B------:R-:W-:Y:S02]  /*c600*/  IMAD.X R5, RZ, RZ, R50.reuse, P1 ;  /* 0x000000ffff057224 */ /* 0x100fe400008e0632 */
[----:B------:R-:W-:Y:S01]  /*c610*/  @P0 IMAD.X R5, RZ, RZ, R50, P2 ;  /* 0x000000ffff050224 */ /* 0x000fe200010e0632 */
[----:B------:R-:W-:-:S07]  /*c620*/  @P0 PRMT R8, R12, 0x7610, R8 ;  /* 0x000076100c080816 */ /* 0x000fce0000000008 */
.L_x_102:
[----:B------:R-:W0:Y:S02]  /*c630*/  LDCU UR4, c[0x0][0x3b0] ;  /* 0x00007600ff0477ac */ /* 0x000e240008000800 */
[----:B0-----:R-:W-:-:S04]  /*c640*/  ISETP.GE.U32.AND P0, PT, R2, UR4, PT ;  /* 0x0000000402007c0c */ /* 0x001fc8000bf06070 */
[----:B------:R-:W-:-:S13]  /*c650*/  ISETP.GE.U32.AND.EX P0, PT, R5, UR60, PT, P0 ;  /* 0x0000003c05007c0c */ /* 0x000fda000bf06100 */
[----:B------:R-:W-:Y:S05]  /*c660*/  @P0 BRA `(.L_x_105) ;  /* 0x00000008008c0947 */ /* 0x000fea0003800000 */
[----:B------:R-:W-:Y:S01]  /*c670*/  IADD3 R0, P0, PT, R2, -UR4, RZ ;  /* 0x8000000402007c10 */ /* 0x000fe2000ff1e0ff */
[----:B------:R-:W-:Y:S01]  /*c680*/  IMAD R71, R64, UR4, RZ ;  /* 0x0000000440477c24 */ /* 0x000fe2000f8e02ff */
[----:B------:R-:W-:Y:S02]  /*c690*/  IADD3 R68, P2, PT, -R2, UR4, RZ ;  /* 0x0000000402447c10 */ /* 0x000fe4000ff5e1ff */
        /* <DEDUP_REMOVED lines=8> */
[----:B------:R-:W-:Y:S02]  /*c720*/  LOP3.LUT R69, R68, 0xfffffff0, RZ, 0xc0, !PT ;  /* 0xfffffff044457812 */ /* 0x000fe400078ec0ff */
[----:B------:R-:W-:-:S07]  /*c730*/  CS2R R66, SRZ ;  /* 0x0000000000427805 */ /* 0x000fce000001ff00 */
.L_x_107:
[----:B------:R-:W-:-:S05]  /*c740*/  IMAD.IADD R43, R1, 0x1, R2 ;  /* 0x00000001012b7824 */ /* 0x000fca00078e0202 */
[----:B------:R-:W2:Y:S04]  /*c750*/  LDL.U8 R0, [R43+0x640] ;  /* 0x000640002b007983 */ /* 0x000ea80000100000 */
[----:B------:R-:W3:Y:S04]  /*c760*/  LDL.U8 R4, [R43+0x641] ;  /* 0x000641002b047983 */ /* 0x000ee80000100000 */
        /* <DEDUP_REMOVED lines=13> */
[----:B------:R0:W5:Y:S01]  /*c840*/  LDL.U8 R62, [R43+0x64f] ;  /* 0x00064f002b3e7983 */ /* 0x0001620000100000 */
[----:B------:R-:W-:Y:S01]  /*c850*/  IMAD.IADD R65, R2, 0x1, R71 ;  /* 0x0000000102417824 */ /* 0x000fe200078e0247 */
[----:B------:R-:W-:Y:S01]  /*c860*/  IADD3 R66, P1, PT, R66, 0x10, RZ ;  /* 0x0000001042427810 */ /* 0x000fe20007f3e0ff */
[----:B------:R-:W-:-:S02]  /*c870*/  VIADD R2, R2, 0x10 ;  /* 0x0000001002027836 */ /* 0x000fc40000000000 */
[----:B------:R-:W2:Y:S02]  /*c880*/  LDC.U8 R5, c[0x3][R65] ;  /* 0x00c0000041057b82 */ /* 0x000ea40000000000 */
[----:B------:R-:W-:Y:S01]  /*c890*/  IMAD.X R67, RZ, RZ, R67, P1 ;  /* 0x000000ffff437224 */ /* 0x000fe200008e0643 */
[----:B------:R-:W-:-:S04]  /*c8a0*/  ISETP.NE.U32.AND P1, PT, R66, R69, PT ;  /* 0x000000454200720c */ /* 0x000fc80003f25070 */
[----:B------:R-:W-:Y:S01]  /*c8b0*/  ISETP.NE.AND.EX P1, PT, R67, R70, PT, P1 ;  /* 0x000000464300720c */ /* 0x000fe20003f25310 */
[----:B------:R-:W3:Y:S08]  /*c8c0*/  LDC.U8 R7, c[0x3][R65+0x1] ;  /* 0x00c0004041077b82 */ /* 0x000ef00000000000 */
[----:B------:R-:W4:Y:S08]  /*c8d0*/  LDC.U8 R9, c[0x3][R65+0x2] ;  /* 0x00c0008041097b82 */ /* 0x000f300000000000 */
[----:B------:R-:W5:Y:S08]  /*c8e0*/  LDC.U8 R11, c[0x3][R65+0x3] ;  /* 0x00c000c0410b7b82 */ /* 0x000f700000000000 */
[----:B------:R-:W1:Y:S08]  /*c8f0*/  LDC.U8 R13, c[0x3][R65+0x4] ;  /* 0x00c00100410d7b82 */ /* 0x000e700000000000 */
[----:B------:R-:W1:Y:S08]  /*c900*/  LDC.U8 R15, c[0x3][R65+0x5] ;  /* 0x00c00140410f7b82 */ /* 0x000e700000000000 */
[----:B------:R-:W1:Y:S08]  /*c910*/  LDC.U8 R21, c[0x3][R65+0x6] ;  /* 0x00c0018041157b82 */ /* 0x000e700000000000 */
[----:B------:R-:W1:Y:S08]  /*c920*/  LDC.U8 R33, c[0x3][R65+0x7] ;  /* 0x00c001c041217b82 */ /* 0x000e700000000000 */
[----:B------:R-:W1:Y:S08]  /*c930*/  LDC.U8 R35, c[0x3][R65+0x8] ;  /* 0x00c0020041237b82 */ /* 0x000e700000000000 */
[----:B0-----:R-:W0:Y:S08]  /*c940*/  LDC.U8 R43, c[0x3][R65+0x9] ;  /* 0x00c00240412b7b82 */ /* 0x001e300000000000 */
[----:B------:R-:W0:Y:S08]  /*c950*/  LDC.U8 R49, c[0x3][R65+0xa] ;  /* 0x00c0028041317b82 */ /* 0x000e300000000000 */
[----:B------:R-:W0:Y:S08]  /*c960*/  LDC.U8 R51, c[0x3][R65+0xb] ;  /* 0x00c002c041337b82 */ /* 0x000e300000000000 */
[----:B------:R-:W0:Y:S08]  /*c970*/  LDC.U8 R57, c[0x3][R65+0xc] ;  /* 0x00c0030041397b82 */ /* 0x000e300000000000 */
[----:B------:R-:W0:Y:S08]  /*c980*/  LDC.U8 R59, c[0x3][R65+0xd] ;  /* 0x00c00340413b7b82 */ /* 0x000e300000000000 */
[----:B------:R-:W0:Y:S08]  /*c990*/  LDC.U8 R61, c[0x3][R65+0xe] ;  /* 0x00c00380413d7b82 */ /* 0x000e300000000000 */
[----:B------:R-:W0:Y:S01]  /*c9a0*/  LDC.U8 R63, c[0x3][R65+0xf] ;  /* 0x00c003c0413f7b82 */ /* 0x000e220000000000 */
[----:B--2---:R-:W-:-:S02]  /*c9b0*/  IMAD R5, R0, R5, RZ ;  /* 0x0000000500057224 */ /* 0x004fc400078e02ff */
[----:B---3--:R-:W-:Y:S02]  /*c9c0*/  IMAD R4, R4, R7, RZ ;  /* 0x0000000704047224 */ /* 0x008fe400078e02ff */
[----:B----4-:R-:W-:-:S03]  /*c9d0*/  IMAD R9, R6, R9, RZ ;  /* 0x0000000906097224 */ /* 0x010fc600078e02ff */
[----:B------:R-:W-:Y:S01]  /*c9e0*/  LOP3.LUT R4, R4, R5, R8, 0x96, !PT ;  /* 0x0000000504047212 */ /* 0x000fe200078e9608 */
[----:B-----5:R-:W-:Y:S02]  /*c9f0*/  IMAD R10, R10, R11, RZ ;  /* 0x0000000b0a0a7224 */ /* 0x020fe400078e02ff */
[----:B-1----:R-:W-:-:S03]  /*ca00*/  IMAD R13, R12, R13, RZ ;  /* 0x0000000d0c0d7224 */ /* 0x002fc600078e02ff */
[----:B------:R-:W-:Y:S01]  /*ca10*/  LOP3.LUT R4, R10, R9, R4, 0x96, !PT ;  /* 0x000000090a047212 */ /* 0x000fe200078e9604 */
[----:B------:R-:W-:Y:S02]  /*ca20*/  IMAD R14, R14, R15, RZ ;  /* 0x0000000f0e0e7224 */ /* 0x000fe400078e02ff */
[----:B------:R-:W-:-:S03]  /*ca30*/  IMAD R21, R20, R21, RZ ;  /* 0x0000001514157224 */ /* 0x000fc600078e02ff */
[----:B------:R-:W-:Y:S01]  /*ca40*/  LOP3.LUT R4, R14, R13, R4, 0x96, !PT ;  /* 0x0000000d0e047212 */ /* 0x000fe200078e9604 */
[----:B------:R-:W-:Y:S02]  /*ca50*/  IMAD R32, R32, R33, RZ ;  /* 0x0000002120207224 */ /* 0x000fe400078e02ff */
[----:B------:R-:W-:-:S03]  /*ca60*/  IMAD R35, R34, R35, RZ ;  /* 0x0000002322237224 */ /* 0x000fc600078e02ff */
[----:B------:R-:W-:Y:S01]  /*ca70*/  LOP3.LUT R4, R32, R21, R4, 0x96, !PT ;  /* 0x0000001520047212 */ /* 0x000fe200078e9604 */
[----:B0-----:R-:W-:Y:S02]  /*ca80*/  IMAD R42, R42, R43, RZ ;  /* 0x0000002b2a2a7224 */ /* 0x001fe400078e02ff */
[----:B------:R-:W-:-:S03]  /*ca90*/  IMAD R49, R48, R49, RZ ;  /* 0x0000003130317224 */ /* 0x000fc600078e02ff */
[----:B------:R-:W-:Y:S01]  /*caa0*/  LOP3.LUT R4, R42, R35, R4, 0x96, !PT ;  /* 0x000000232a047212 */ /* 0x000fe200078e9604 */
[----:B------:R-:W-:Y:S02]  /*cab0*/  IMAD R50, R50, R51, RZ ;  /* 0x0000003332327224 */ /* 0x000fe400078e02ff */
[----:B------:R-:W-:-:S03]  /*cac0*/  IMAD R57, R56, R57, RZ ;  /* 0x0000003938397224 */ /* 0x000fc600078e02ff */
[----:B------:R-:W-:Y:S01]  /*cad0*/  LOP3.LUT R4, R50, R49, R4, 0x96, !PT ;  /* 0x0000003132047212 */ /* 0x000fe200078e9604 */
[----:B------:R-:W-:Y:S02]  /*cae0*/  IMAD R58, R58, R59, RZ ;  /* 0x0000003b3a3a7224 */ /* 0x000fe400078e02ff */
[----:B------:R-:W-:-:S03]  /*caf0*/  IMAD R61, R60, R61, RZ ;  /* 0x0000003d3c3d7224 */ /* 0x000fc600078e02ff */
[----:B------:R-:W-:Y:S01]  /*cb00*/  LOP3.LUT R4, R58, R57, R4, 0x96, !PT ;  /* 0x000000393a047212 */ /* 0x000fe200078e9604 */
[----:B------:R-:W-:-:S05]  /*cb10*/  IMAD R62, R62, R63, RZ ;  /* 0x0000003f3e3e7224 */ /* 0x000fca00078e02ff */
[----:B------:R-:W-:-:S04]  /*cb20*/  LOP3.LUT R4, R62, R61, R4, 0x96, !PT ;  /* 0x0000003d3e047212 */ /* 0x000fc800078e9604 */
[----:B------:R-:W-:Y:S01]  /*cb30*/  PRMT R8, R4, 0x7610, R8 ;  /* 0x0000761004087816 */ /* 0x000fe20000000008 */
[----:B------:R-:W-:Y:S06]  /*cb40*/  @P1 BRA `(.L_x_107) ;  /* 0xfffffff800fc1947 */ /* 0x000fec000383ffff */
.L_x_106:
        /* <DEDUP_REMOVED lines=15> */
[----:B------:R-:W5:Y:S01]  /*cc40*/  LDL.U8 R32, [R34+0x647] ;  /* 0x0006470022207983 */ /* 0x000f620000100000 */
[----:B------:R-:W-:-:S02]  /*cc50*/  IMAD.IADD R35, R2, 0x1, R71 ;  /* 0x0000000102237824 */ /* 0x000fc400078e0247 */
[----:B------:R-:W-:Y:S02]  /*cc60*/  VIADD R2, R2, 0x8 ;  /* 0x0000000802027836 */ /* 0x000fe40000000000 */
[----:B------:R-:W2:Y:S08]  /*cc70*/  LDC.U8 R5, c[0x3][R35] ;  /* 0x00c0000023057b82 */ /* 0x000eb00000000000 */
[----:B------:R-:W3:Y:S08]  /*cc80*/  LDC.U8 R7, c[0x3][R35+0x1] ;  /* 0x00c0004023077b82 */ /* 0x000ef00000000000 */
[----:B------:R-:W4:Y:S08]  /*cc90*/  LDC.U8 R9, c[0x3][R35+0x2] ;  /* 0x00c0008023097b82 */ /* 0x000f300000000000 */
[----:B------:R-:W5:Y:S08]  /*cca0*/  LDC.U8 R11, c[0x3][R35+0x3] ;  /* 0x00c000c0230b7b82 */ /* 0x000f700000000000 */
[----:B------:R-:W0:Y:S08]  /*ccb0*/  LDC.U8 R13, c[0x3][R35+0x4] ;  /* 0x00c00100230d7b82 */ /* 0x000e300000000000 */
[----:B------:R-:W1:Y:S08]  /*ccc0*/  LDC.U8 R15, c[0x3][R35+0x5] ;  /* 0x00c00140230f7b82 */ /* 0x000e700000000000 */
[----:B------:R-:W1:Y:S08]  /*ccd0*/  LDC.U8 R21, c[0x3][R35+0x6] ;  /* 0x00c0018023157b82 */ /* 0x000e700000000000 */
[----:B------:R-:W1:Y:S01]  /*cce0*/  LDC.U8 R33, c[0x3][R35+0x7] ;  /* 0x00c001c023217b82 */ /* 0x000e620000000000 */
[----:B--2---:R-:W-:-:S02]  /*ccf0*/  IMAD R0, R0, R5, RZ ;  /* 0x0000000500007224 */ /* 0x004fc400078e02ff */
[----:B---3--:R-:W-:Y:S02]  /*cd00*/  IMAD R7, R4, R7, RZ ;  /* 0x0000000704077224 */ /* 0x008fe400078e02ff */
[----:B----4-:R-:W-:Y:S02]  /*cd10*/  IMAD R6, R6, R9, RZ ;  /* 0x0000000906067224 */ /* 0x010fe400078e02ff */
[----:B-----5:R-:W-:-:S03]  /*cd20*/  IMAD R11, R10, R11, RZ ;  /* 0x0000000b0a0b7224 */ /* 0x020fc600078e02ff */
[----:B------:R-:W-:Y:S01]  /*cd30*/  LOP3.LUT R0, R6, R0, R7, 0x96, !PT ;  /* 0x0000000006007212 */ /* 0x000fe200078e9607 */
[----:B0-----:R-:W-:Y:S02]  /*cd40*/  IMAD R12, R12, R13, RZ ;  /* 0x0000000d0c0c7224 */ /* 0x001fe400078e02ff */
[----:B-1----:R-:W-:-:S03]  /*cd50*/  IMAD R15, R14, R15, RZ ;  /* 0x0000000f0e0f7224 */ /* 0x002fc600078e02ff */
[----:B------:R-:W-:Y:S01]  /*cd60*/  LOP3.LUT R0, R12, R0, R11, 0x96, !PT ;  /* 0x000000000c007212 */ /* 0x000fe200078e960b */
[----:B------:R-:W-:Y:S02]  /*cd70*/  IMAD R20, R20, R21, RZ ;  /* 0x0000001514147224 */ /* 0x000fe400078e02ff */
[----:B------:R-:W-:-:S03]  /*cd80*/  IMAD R32, R32, R33, RZ ;  /* 0x0000002120207224 */ /* 0x000fc600078e02ff */
[----:B------:R-:W-:-:S04]  /*cd90*/  LOP3.LUT R15, R20, R0, R15, 0x96, !PT ;  /* 0x00000000140f7212 */ /* 0x000fc800078e960f */
[----:B------:R-:W-:-:S07]  /*cda0*/  LOP3.LUT R8, R8, R15, R32, 0x96, !PT ;  /* 0x0000000f08087212 */ /* 0x000fce00078e9620 */
.L_x_108:
[----:B------:R-:W-:Y:S05]  /*cdb0*/  @!P1 BRA `(.L_x_105) ;  /* 0x0000000000b89947 */ /* 0x000fea0003800000 */
[----:B------:R-:W-:-:S04]  /*cdc0*/  ISETP.GE.U32.AND P0, PT, R42, 0x4, PT ;  /* 0x000000042a00780c */ /* 0x000fc80003f06070 */
[----:B------:R-:W-:-:S13]  /*cdd0*/  ISETP.GE.U32.AND.EX P0, PT, RZ, RZ, PT, P0 ;  /* 0x000000ffff00720c */ /* 0x000fda0003f06100 */
[----:B------:R-:W-:-:S05]  /*cde0*/  @P0 IMAD.IADD R0, R1, 0x1, R2 ;  /* 0x0000000101000824 */ /* 0x000fca00078e0202 */
[----:B------:R-:W2:Y:S04]  /*cdf0*/  @P0 LDL.U8 R4, [R0+0x640] ;  /* 0x0006400000040983 */ /* 0x000ea80000100000 */
[----:B------:R-:W3:Y:S04]  /*ce00*/  @P0 LDL.U8 R6, [R0+0x641] ;  /* 0x0006410000060983 */ /* 0x000ee80000100000 */
[----:B------:R-:W4:Y:S04]  /*ce10*/  @P0 LDL.U8 R10, [R0+0x642] ;  /* 0x00064200000a0983 */ /* 0x000f280000100000 */
[----:B------:R-:W5:Y:S01]  /*ce20*/  @P0 LDL.U8 R12, [R0+0x643] ;  /* 0x00064300000c0983 */ /* 0x000f620000100000 */
[----:B------:R-:W-:Y:S01]  /*ce30*/  @P0 IMAD.IADD R5, R2, 0x1, R71 ;  /* 0x0000000102050824 */ /* 0x000fe200078e0247 */
[----:B------:R-:W-:Y:S01]  /*ce40*/  LOP3.LUT R68, R68, 0x3, RZ, 0xc0, !PT ;  /* 0x0000000344447812 */ /* 0x000fe200078ec0ff */
[----:B------:R-:W-:-:S02]  /*ce50*/  @P0 VIADD R2, R2, 0x4 ;  /* 0x0000000402020836 */ /* 0x000fc40000000000 */
[----:B------:R-:W2:Y:S01]  /*ce60*/  @P0 LDC.U8 R7, c[0x3][R5] ;  /* 0x00c0000005070b82 */ /* 0x000ea20000000000 */
[----:B------:R-:W-:-:S04]  /*ce70*/  ISETP.NE.U32.AND P1, PT, R68, RZ, PT ;  /* 0x000000ff4400720c */ /* 0x000fc80003f25070 */
[----:B------:R-:W-:-:S03]  /*ce80*/  ISETP.NE.AND.EX P1, PT, RZ, RZ, PT, P1 ;  /* 0x000000ffff00720c */ /* 0x000fc60003f25310 */
[----:B------:R-:W3:Y:S08]  /*ce90*/  @P0 LDC.U8 R9, c[0x3][R5+0x1] ;  /* 0x00c0004005090b82 */ /* 0x000ef00000000000 */
[----:B------:R-:W4:Y:S08]  /*cea0*/  @P0 LDC.U8 R11, c[0x3][R5+0x2] ;  /* 0x00c00080050b0b82 */ /* 0x000f300000000000 */
[----:B------:R-:W5:Y:S01]  /*ceb0*/  @P0 LDC.U8 R13, c[0x3][R5+0x3] ;  /* 0x00c000c0050d0b82 */ /* 0x000f620000000000 */
[----:B--2---:R-:W-:-:S02]  /*cec0*/  @P0 IMAD R4, R4, R7, RZ ;  /* 0x0000000704040224 */ /* 0x004fc400078e02ff */
[----:B---3--:R-:W-:Y:S02]  /*ced0*/  @P0 IMAD R9, R6, R9, RZ ;  /* 0x0000000906090224 */ /* 0x008fe400078e02ff */
[----:B----4-:R-:W-:Y:S02]  /*cee0*/  @P0 IMAD R10, R10, R11, RZ ;  /* 0x0000000b0a0a0224 */ /* 0x010fe400078e02ff */
[----:B-----5:R-:W-:-:S03]  /*cef0*/  @P0 IMAD R0, R12, R13, RZ ;  /* 0x0000000d0c000224 */ /* 0x020fc600078e02ff */
[----:B------:R-:W-:-:S04]  /*cf00*/  @P0 LOP3.LUT R9, R10, R4, R9, 0x96, !PT ;  /* 0x000000040a090212 */ /* 0x000fc800078e9609 */
[----:B------:R-:W-:-:S04]  /*cf10*/  @P0 LOP3.LUT R0, R8, R9, R0, 0x96, !PT ;  /* 0x0000000908000212 */ /* 0x000fc800078e9600 */
[----:B------:R-:W-:Y:S01]  /*cf20*/  @P0 PRMT R8, R0, 0x7610, R8 ;  /* 0x0000761000080816 */ /* 0x000fe20000000008 */
[----:B------:R-:W-:Y:S06]  /*cf30*/  @!P1 BRA `(.L_x_105) ;  /* 0x0000000000589947 */ /* 0x000fec0003800000 */
[----:B------:R-:W-:-:S05]  /*cf40*/  IMAD.IADD R4, R1, 0x1, R2 ;  /* 0x0000000101047824 */ /* 0x000fca00078e0202 */
[----:B------:R-:W2:Y:S01]  /*cf50*/  LDL.U8 R0, [R4+0x640] ;  /* 0x0006400004007983 */ /* 0x000ea20000100000 */
[----:B------:R-:W-:Y:S01]  /*cf60*/  IMAD.IADD R6, R2, 0x1, R71 ;  /* 0x0000000102067824 */ /* 0x000fe200078e0247 */
[----:B------:R-:W-:-:S03]  /*cf70*/  ISETP.NE.U32.AND P0, PT, R68, 0x1, PT ;  /* 0x000000014400780c */ /* 0x000fc60003f05070 */
[----:B------:R-:W2:Y:S01]  /*cf80*/  LDC.U8 R5, c[0x3][R6] ;  /* 0x00c0000006057b82 */ /* 0x000ea20000000000 */
[----:B------:R-:W-:Y:S01]  /*cf90*/  ISETP.NE.AND.EX P0, PT, RZ, RZ, PT, P0 ;  /* 0x000000ffff00720c */ /* 0x000fe20003f05300 */
[----:B--2---:R-:W-:-:S05]  /*cfa0*/  IMAD R5, R0, R5, RZ ;  /* 0x0000000500057224 */ /* 0x004fca00078e02ff */
[----:B------:R-:W-:-:S04]  /*cfb0*/  LOP3.LUT R5, R5, R8, RZ, 0x3c, !PT ;  /* 0x0000000805057212 */ /* 0x000fc800078e3cff */
[----:B------:R-:W-:-:S03]  /*cfc0*/  PRMT R8, R5, 0x7610, R8 ;  /* 0x0000761005087816 */ /* 0x000fc60000000008 */
[----:B------:R-:W-:Y:S05]  /*cfd0*/  @!P0 BRA `(.L_x_105) ;  /* 0x0000000000308947 */ /* 0x000fea0003800000 */
[----:B------:R-:W-:Y:S01]  /*cfe0*/  ISETP.NE.U32.AND P0, PT, R68, 0x2, PT ;  /* 0x000000024400780c */ /* 0x000fe20003f05070 */
[----:B------:R-:W2:Y:S03]  /*cff0*/  LDL.U8 R0, [R4+0x641] ;  /* 0x0006410004007983 */ /* 0x000ea60000100000 */
[----:B------:R-:W-:-:S13]  /*d000*/  ISETP.NE.AND.EX P0, PT, RZ, RZ, PT, P0 ;  /* 0x000000ffff00720c */ /* 0x000fda0003f05300 */
[----:B------:R-:W3:Y:S01]  /*d010*/  @P0 LDL.U8 R2, [R4+0x642] ;  /* 0x0006420004020983 */ /* 0x000ee20000100000 */
[----:B------:R-:W2:Y:S08]  /*d020*/  LDC.U8 R5, c[0x3][R6+0x1] ;  /* 0x00c0004006057b82 */ /* 0x000eb00000000000 */
[----:B------:R-:W3:Y:S01]  /*d030*/  @P0 LDC.U8 R7, c[0x3][R6+0x2] ;  /* 0x00c0008006070b82 */ /* 0x000ee20000000000 */
[----:B--2---:R-:W-:-:S05]  /*d040*/  IMAD R5, R0, R5, RZ ;  /* 0x0000000500057224 */ /* 0x004fca00078e02ff */
[----:B------:R-:W-:-:S04]  /*d050*/  LOP3.LUT R5, R5, R8, RZ, 0x3c, !PT ;  /* 0x0000000805057212 */ /* 0x000fc800078e3cff */
[----:B------:R-:W-:Y:S01]  /*d060*/  PRMT R8, R5, 0x7610, R8 ;  /* 0x0000761005087816 */ /* 0x000fe20000000008 */
[----:B---3--:R-:W-:-:S05]  /*d070*/  @P0 IMAD R7, R2, R7, RZ ;  /* 0x0000000702070224 */ /* 0x008fca00078e02ff */
[----:B------:R-:W-:-:S04]  /*d080*/  @P0 LOP3.LUT R7, R7, R8, RZ, 0x3c, !PT ;  /* 0x0000000807070212 */ /* 0x000fc800078e3cff */
[----:B------:R-:W-:-:S07]  /*d090*/  @P0 PRMT R8, R7, 0x7610, R8 ;  /* 0x0000761007080816 */ /* 0x000fce0000000008 */
.L_x_105:
[----:B------:R-:W-:Y:S01]  /*d0a0*/  LOP3.LUT R8, R8, 0xff, RZ, 0xc0, !PT ;  /* 0x000000ff08087812 */ /* 0x000fe200078ec0ff */
[----:B------:R-:W-:Y:S01]  /*d0b0*/  IMAD.MOV.U32 R0, RZ, RZ, RZ ;  /* 0x000000ffff007224 */ /* 0x000fe200078e00ff */
[----:B------:R-:W-:Y:S01]  /*d0c0*/  CS2R R80, SRZ ;  /* 0x0000000000507805 */ /* 0x000fe2000001ff00 */
[----:B------:R-:W-:Y:S01]  /*d0d0*/  IMAD.MOV.U32 R35, RZ, RZ, RZ ;  /* 0x000000ffff237224 */ /* 0x000fe200078e00ff */
[----:B------:R-:W-:-:S13]  /*d0e0*/  ISETP.NE.AND P0, PT, R8, 0x1, PT ;  /* 0x000000010800780c */ /* 0x000fda0003f05270 */
[----:B------:R-:W-:Y:S05]  /*d0f0*/  @!P0 BRA `(.L_x_109) ;  /* 0x0000002000f08947 */ /* 0x000fea0003800000 */
[----:B------:R-:W-:-:S05]  /*d100*/  IADD3 R64, P0, PT, R64, 0x1, RZ ;  /* 0x0000000140407810 */ /* 0x000fca0007f1e0ff */
[----:B------:R-:W-:Y:S01]  /*d110*/  IMAD.X R3, RZ, RZ, R3, P0 ;  /* 0x000000ffff037224 */ /* 0x000fe200000e0603 */
[----:B------:R-:W-:-:S04]  /*d120*/  ISETP.NE.U32.AND P0, PT, R64, UR42, PT ;  /* 0x0000002a40007c0c */ /* 0x000fc8000bf05070 */
[----:B------:R-:W-:-:S13]  /*d130*/  ISETP.NE.AND.EX P0, PT, R3, R38, PT, P0 ;  /* 0x000000260300720c */ /* 0x000fda0003f05300 */
[----:B------:R-:W-:Y:S05]  /*d140*/  @P0 BRA `(.L_x_110) ;  /* 0xffffffe800d00947 */ /* 0x000fea000383ffff */
.L_x_101:
[----:B------:R3:W-:Y:S01]  /*d150*/  STL.64 [R1+0x180], RZ ;  /* 0x000180ff01007387 */ /* 0x0007e20000100a00 */
[----:B------:R-:W-:Y:S01]  /*d160*/  ISETP.NE.AND P0, PT, R54, RZ, PT ;  /* 0x000000ff3600720c */ /* 0x000fe20003f05270 */
[----:B------:R-:W-:Y:S01]  /*d170*/  BSSY.RECONVERGENT B0, `(.L_x_111) ;  /* 0x0000144000007945 */ /* 0x000fe20003800200 */
[----:B------:R-:W-:Y:S02]  /*d180*/  IMAD.MOV.U32 R2, RZ, RZ, R16 ;  /* 0x000000ffff027224 */ /* 0x000fe400078e0010 */
[----:B--2---:R-:W-:-:S09]  /*d190*/  IMAD.MOV.U32 R3, RZ, RZ, R17 ;  /* 0x000000ffff037224 */ /* 0x004fd200078e0011 */
[----:B---3--:R-:W-:Y:S05]  /*d1a0*/  @!P0 BRA `(.L_x_112) ;  /* 0x0000001400008947 */ /* 0x008fea0003800000 */
[----:B01----:R-:W-:Y:S02]  /*d1b0*/  IMAD.MOV.U32 R0, RZ, RZ, RZ ;  /* 0x000000ffff007224 */ /* 0x003fe400078e00ff */
[----:B------:R-:W-:Y:S02]  /*d1c0*/  IMAD.MOV.U32 R34, RZ, RZ, RZ ;  /* 0x000000ffff227224 */ /* 0x000fe400078e00ff */
[----:B------:R-:W-:Y:S02]  /*d1d0*/  IMAD.MOV.U32 R2, RZ, RZ, R16 ;  /* 0x000000ffff027224 */ /* 0x000fe400078e0010 */
[----:B------:R-:W-:-:S07]  /*d1e0*/  IMAD.MOV.U32 R3, RZ, RZ, R17 ;  /* 0x000000ffff037224 */ /* 0x000fce00078e0011 */
.L_x_125:
        /* <DEDUP_REMOVED lines=74> */
.L_x_118:
[----:B------:R-:W-:Y:S05]  /*d690*/  BSYNC.RECONVERGENT B5 ;  /* 0x0000000000057941 */ /* 0x000fea0003800200 */
.L_x_117:
        /* <DEDUP_REMOVED lines=75> */
.L_x_119:
[----:B------:R-:W-:Y:S01]  /*db50*/  IMAD.MOV.U32 R6, RZ, RZ, 0x0 ;  /* 0x00000000ff067424 */ /* 0x000fe200078e00ff */
[----:B------:R-:W-:Y:S01]  /*db60*/  LOP3.LUT P0, RZ, R9, 0x7fffffff, RZ, 0xc0, !PT ;  /* 0x7fffffff09ff7812 */ /* 0x000fe2000780c0ff */
[----:B------:R-:W-:-:S06]  /*db70*/  IMAD.MOV.U32 R7, RZ, RZ, 0x7ff00000 ;  /* 0x7ff00000ff077424 */ /* 0x000fcc00078e00ff */
[----:B------:R-:W-:-:S10]  /*db80*/  DFMA R6, R8, R6, +INF ;  /* 0x7ff000000806742b */ /* 0x000fd40000000006 */
[----:B------:R-:W-:Y:S02]  /*db90*/  FSEL R6, R6, RZ, P0 ;  /* 0x000000ff06067208 */ /* 0x000fe40000000000 */
[----:B------:R-:W-:-:S07]  /*dba0*/  FSEL R7, R7, -QNAN , P0 ;  /* 0xfff0000007077808 */ /* 0x000fce0000000000 */
.L_x_116:
[----:B------:R-:W-:Y:S05]  /*dbb0*/  BSYNC.RECONVERGENT B4 ;  /* 0x0000000000047941 */ /* 0x000fea0003800200 */
.L_x_115:
        /* <DEDUP_REMOVED lines=66> */
.L_x_123:
[----:B------:R-:W-:Y:S05]  /*dfe0*/  BSYNC.RECONVERGENT B5 ;  /* 0x0000000000057941 */ /* 0x000fea0003800200 */
.L_x_122:
        /* <DEDUP_REMOVED lines=76> */
.L_x_124:
[----:B------:R-:W-:Y:S01]  /*e4b0*/  IMAD.MOV.U32 R8, RZ, RZ, 0x0 ;  /* 0x00000000ff087424 */ /* 0x000fe200078e00ff */
[----:B------:R-:W-:Y:S01]  /*e4c0*/  LOP3.LUT P0, RZ, R5, 0x7fffffff, RZ, 0xc0, !PT ;  /* 0x7fffffff05ff7812 */ /* 0x000fe2000780c0ff */
[----:B------:R-:W-:-:S06]  /*e4d0*/  IMAD.MOV.U32 R9, RZ, RZ, 0x7ff00000 ;  /* 0x7ff00000ff097424 */ /* 0x000fcc00078e00ff */
[----:B------:R-:W-:-:S10]  /*e4e0*/  DFMA R8, R4, R8, +INF ;  /* 0x7ff000000408742b */ /* 0x000fd40000000008 */
[----:B------:R-:W-:Y:S02]  /*e4f0*/  FSEL R8, R8, RZ, P0 ;  /* 0x000000ff08087208 */ /* 0x000fe40000000000 */
[----:B------:R-:W-:-:S07]  /*e500*/  FSEL R9, R9, -QNAN , P0 ;  /* 0xfff0000009097808 */ /* 0x000fce0000000000 */
.L_x_121:
[----:B------:R-:W-:Y:S05]  /*e510*/  BSYNC.RECONVERGENT B4 ;  /* 0x0000000000047941 */ /* 0x000fea0003800200 */
.L_x_120:
[----:B------:R-:W-:-:S08]  /*e520*/  DADD R6, -R8, R6 ;  /* 0x0000000008067229 */ /* 0x000fd00000000106 */
[----:B------:R-:W-:-:S11]  /*e530*/  DADD R2, R2, R6 ;  /* 0x0000000002027229 */ /* 0x000fd60000000006 */
.L_x_114:
[----:B------:R-:W-:Y:S05]  /*e540*/  BSYNC.RECONVERGENT B3 ;  /* 0x0000000000037941 */ /* 0x000fea0003800200 */
.L_x_113:
[----:B------:R-:W0:Y:S01]  /*e550*/  LDCU UR4, c[0x0][0x3b0] ;  /* 0x00007600ff0477ac */ /* 0x000e220008000800 */
[----:B------:R-:W-:-:S05]  /*e560*/  IADD3 R0, P0, PT, R0, 0x1, RZ ;  /* 0x0000000100007810 */ /* 0x000fca0007f1e0ff */
[----:B------:R-:W-:Y:S01]  /*e570*/  IMAD.X R34, RZ, RZ, R34, P0 ;  /* 0x000000ffff227224 */ /* 0x000fe200000e0622 */
[----:B0-----:R-:W-:-:S04]  /*e580*/  ISETP.NE.U32.AND P0, PT, R0, UR4, PT ;  /* 0x0000000400007c0c */ /* 0x001fc8000bf05070 */
[----:B------:R-:W-:-:S13]  /*e590*/  ISETP.NE.AND.EX P0, PT, R34, UR60, PT, P0 ;  /* 0x0000003c22007c0c */ /* 0x000fda000bf05300 */
[----:B------:R-:W-:Y:S05]  /*e5a0*/  @P0 BRA `(.L_x_125) ;  /* 0xffffffec00100947 */ /* 0x000fea000383ffff */
.L_x_112:
[----:B------:R-:W-:Y:S05]  /*e5b0*/  BSYNC.RECONVERGENT B0 ;  /* 0x0000000000007941 */ /* 0x000fea0003800200 */
.L_x_111:
[----:B------:R-:W2:Y:S01]  /*e5c0*/  LDCU UR4, c[0x0][0x3b0] ;  /* 0x00007600ff0477ac */ /* 0x000ea20008000800 */
[----:B------:R3:W-:Y:S01]  /*e5d0*/  STL.64 [R1+0x188], R2 ;  /* 0x0001880201007387 */ /* 0x0007e20000100a00 */
[----:B--2---:R-:W-:-:S09]  /*e5e0*/  UISETP.NE.AND UP0, UPT, UR4, URZ, UPT ;  /* 0x000000ff0400728c */ /* 0x004fd2000bf05270 */
[----:B---3--:R-:W-:Y:S05]  /*e5f0*/  BRA.U !UP0, `(.L_x_126) ;  /* 0x0000000508d47547 */ /* 0x008fea000b800000 */
[----:B01----:R-:W-:Y:S02]  /*e600*/  IMAD.U32 R0, RZ, RZ, UR54 ;  /* 0x00000036ff007e24 */ /* 0x003fe4000f8e00ff */
[----:B------:R-:W-:-:S03]  /*e610*/  IMAD.U32 R4, RZ, RZ, UR50 ;  /* 0x00000032ff047e24 */ /* 0x000fc6000f8e00ff */
[----:B------:R-:W-:Y:S01]  /*e620*/  ISETP.GE.U32.AND P0, PT, R0, 0xf, PT ;  /* 0x0000000f0000780c */ /* 0x000fe20003f06070 */
[----:B------:R-:W-:-:S03]  /*e630*/  IMAD.MOV.U32 R0, RZ, RZ, RZ ;  /* 0x000000ffff007224 */ /* 0x000fc600078e00ff */
[----:B------:R-:W-:-:S13]  /*e640*/  ISETP.GE.U32.AND.EX P0, PT, R4, RZ, PT, P0 ;  /* 0x000000ff0400720c */ /* 0x000fda0003f06100 */
[----:B------:R-:W-:Y:S05]  /*e650*/  @!P0 BRA `(.L_x_127) ;  /* 0x00000000008c8947 */ /* 0x000fea0003800000 */
[----:B------:R-:W-:Y:S02]  /*e660*/  IMAD.MOV.U32 R0, RZ, RZ, RZ ;  /* 0x000000ffff007224 */ /* 0x000fe400078e00ff */
[----:B------:R-:W-:-:S07]  /*e670*/  IMAD.MOV.U32 R20, RZ, RZ, RZ ;  /* 0x000000ffff147224 */ /* 0x000fce00078e00ff */
.L_x_128:
[----:B------:R-:W-:-:S06]  /*e680*/  IMAD.IADD R68, R1, 0x1, R0 ;  /* 0x0000000101447824 */ /* 0x000fcc00078e0200 */
[----:B------:R-:W2:Y:S01]  /*e690*/  LDL.128 R68, [R68+0x640] ;  /* 0x0006400044447983 */ /* 0x000ea20000100c00 */
[C---:B0-----:R-:W-:Y:S01]  /*e6a0*/  IMAD.U32 R21, R0.reuse, 0x8, R1 ;  /* 0x0000000800157824 */ /* 0x041fe200078e0001 */
[----:B------:R-:W-:-:S05]  /*e6b0*/  IADD3 R0, P0, PT, R0, 0x10, RZ ;  /* 0x0000001000007810 */ /* 0x000fca0007f1e0ff */
[----:B------:R-:W-:Y:S01]  /*e6c0*/  IMAD.X R20, RZ, RZ, R20, P0 ;  /* 0x000000ffff147224 */ /* 0x000fe200000e0614 */
[----:B------:R-:W-:-:S04]  /*e6d0*/  ISETP.NE.U32.AND P0, PT, R0, UR51, PT ;  /* 0x0000003300007c0c */ /* 0x000fc8000bf05070 */
[----:B------:R-:W-:Y:S01]  /*e6e0*/  ISETP.NE.AND.EX P0, PT, R20, UR60, PT, P0 ;  /* 0x0000003c14007c0c */ /* 0x000fe2000bf05300 */
[----:B--2---:R-:W-:Y:S08]  /*e6f0*/  I2F.F64.U8 R4, R68 ;  /* 0x0000004400047312 */ /* 0x004ff00000001800 */
[----:B------:R-:W0:Y:S08]  /*e700*/  I2F.F64.U8 R6, R68.B1 ;  /* 0x1000004400067312 */ /* 0x000e300000001800 */
[----:B------:R-:W-:Y:S01]  /*e710*/  I2F.F64.U8 R8, R68.B2 ;  /* 0x2000004400087312 */ /* 0x000fe20000001800 */
[----:B0-----:R0:W-:Y:S07]  /*e720*/  STL.128 [R21], R4 ;  /* 0x0000000415007387 */ /* 0x0011ee0000100c00 */
[----:B------:R-:W1:Y:S08]  /*e730*/  I2F.F64.U8 R10, R68.B3 ;  /* 0x30000044000a7312 */ /* 0x000e700000001800 */
[----:B------:R-:W-:Y:S01]  /*e740*/  I2F.F64.U8 R12, R69 ;  /* 0x00000045000c7312 */ /* 0x000fe20000001800 */
[----:B-1----:R0:W-:Y:S07]  /*e750*/  STL.128 [R21+0x10], R8 ;  /* 0x0000100815007387 */ /* 0x0021ee0000100c00 */
[----:B------:R-:W1:Y:S08]  /*e760*/  I2F.F64.U8 R14, R69.B1 ;  /* 0x10000045000e7312 */ /* 0x000e700000001800 */
[----:B------:R-:W-:Y:S01]  /*e770*/  I2F.F64.U8 R32, R69.B2 ;  /* 0x2000004500207312 */ /* 0x000fe20000001800 */
[----:B-1----:R0:W-:Y:S07]  /*e780*/  STL.128 [R21+0x20], R12 ;  /* 0x0000200c15007387 */ /* 0x0021ee0000100c00 */
        /* <DEDUP_REMOVED lines=12> */
[----:B------:R-:W1:Y:S02]  /*e850*/  I2F.F64.U8 R66, R71.B3 ;  /* 0x3000004700427312 */ /* 0x000e640000001800 */
[----:B-1----:R0:W-:Y:S01]  /*e860*/  STL.128 [R21+0x70], R64 ;  /* 0x0000704015007387 */ /* 0x0021e20000100c00 */
[----:B------:R-:W-:Y:S05]  /*e870*/  @P0 BRA `(.L_x_128) ;  /* 0xfffffffc00800947 */ /* 0x000fea000383ffff */
[----:B------:R-:W-:-:S07]  /*e880*/  IMAD.U32 R0, RZ, RZ, UR51 ;  /* 0x00000033ff007e24 */ /* 0x000fce000f8e00ff */
.L_x_127:
[----:B------:R-:W-:-:S09]  /*e890*/  UISETP.NE.AND UP0, UPT, UR53, URZ, UPT ;  /* 0x000000ff3500728c */ /* 0x000fd2000bf05270 */
[----:B------:R-:W-:Y:S05]  /*e8a0*/  BRA.U !UP0, `(.L_x_126) ;  /* 0x0000000508287547 */ /* 0x000fea000b800000 */
[----:B------:R-:W-:Y:S02]  /*e8b0*/  ISETP.GE.U32.AND P0, PT, R46, 0x7, PT ;  /* 0x000000072e00780c */ /* 0x000fe40003f06070 */
[----:B------:R-:W-:Y:S02]  /*e8c0*/  ISETP.NE.U32.AND P1, PT, R45, RZ, PT ;  /* 0x000000ff2d00720c */ /* 0x000fe40003f25070 */
[----:B------:R-:W-:Y:S02]  /*e8d0*/  ISETP.GE.U32.AND.EX P0, PT, R44, RZ, PT, P0 ;  /* 0x000000ff2c00720c */ /* 0x000fe40003f06100 */
[----:B------:R-:W-:-:S11]  /*e8e0*/  ISETP.NE.AND.EX P1, PT, RZ, RZ, PT, P1 ;  /* 0x000000ffff00720c */ /* 0x000fd60003f25310 */
[----:B------:R-:W-:Y:S05]  /*e8f0*/  @!P0 BRA `(.L_x_129) ;  /* 0x00000000006c8947 */ /* 0x000fea0003800000 */
[----:B------:R-:W-:-:S05]  /*e900*/  IMAD.IADD R20, R1, 0x1, R0 ;  /* 0x0000000101147824 */ /* 0x000fca00078e0200 */
[----:B0-----:R-:W2:Y:S01]  /*e910*/  LDL.U8 R4, [R20+0x640] ;  /* 0x0006400014047983 */ /* 0x001ea20000100000 */
[C---:B------:R-:W-:Y:S01]  /*e920*/  IMAD.U32 R21, R0.reuse, 0x8, R1 ;  /* 0x0000000800157824 */ /* 0x040fe200078e0001 */
[----:B--2---:R-:W0:Y:S04]  /*e930*/  I2F.F64.U16 R4, R4 ;  /* 0x0000000400047312 */ /* 0x004e280000101800 */
[----:B0-----:R0:W-:Y:S04]  /*e940*/  STL.64 [R21], R4 ;  /* 0x0000000415007387 */ /* 0x0011e80000100a00 */
[----:B------:R-:W2:Y:S02]  /*e950*/  LDL.U8 R6, [R20+0x641] ;  /* 0x0006410014067983 */ /* 0x000ea40000100000 */
[----:B--2---:R-:W1:Y:S02]  /*e960*/  I2F.F64.U16 R6, R6 ;  /* 0x0000000600067312 */ /* 0x004e640000101800 */
[----:B-1----:R1:W-:Y:S04]  /*e970*/  STL.64 [R21+0x8], R6 ;  /* 0x0000080615007387 */ /* 0x0023e80000100a00 */
[----:B------:R-:W2:Y:S02]  /*e980*/  LDL.U8 R8, [R20+0x642] ;  /* 0x0006420014087983 */ /* 0x000ea40000100000 */
[----:B--2---:R-:W2:Y:S02]  /*e990*/  I2F.F64.U16 R8, R8 ;  /* 0x0000000800087312 */ /* 0x004ea40000101800 */
[----:B--2---:R2:W-:Y:S04]  /*e9a0*/  STL.64 [R21+0x10], R8 ;  /* 0x0000100815007387 */ /* 0x0045e80000100a00 */
[----:B------:R-:W3:Y:S02]  /*e9b0*/  LDL.U8 R10, [R20+0x643] ;  /* 0x00064300140a7983 */ /* 0x000ee40000100000 */
[----:B---3--:R-:W3:Y:S02]  /*e9c0*/  I2F.F64.U16 R10, R10 ;  /* 0x0000000a000a7312 */ /* 0x008ee40000101800 */
[----:B---3--:R3:W-:Y:S04]  /*e9d0*/  STL.64 [R21+0x18], R10 ;  /* 0x0000180a15007387 */ /* 0x0087e80000100a00 */
[----:B------:R-:W0:Y:S02]  /*e9e0*/  LDL.U8 R12, [R20+0x644] ;  /* 0x00064400140c7983 */ /* 0x000e240000100000 */
[----:B0-----:R-:W0:Y:S02]  /*e9f0*/  I2F.F64.U16 R4, R12 ;  /* 0x0000000c00047312 */ /* 0x001e240000101800 */
[----:B0-----:R4:W-:Y:S04]  /*ea00*/  STL.64 [R21+0x20], R4 ;  /* 0x0000200415007387 */ /* 0x0019e80000100a00 */
[----:B------:R-:W1:Y:S02]  /*ea10*/  LDL.U8 R13, [R20+0x645] ;  /* 0x00064500140d7983 */ /* 0x000e640000100000 */
[----:B-1----:R-:W0:Y:S02]  /*ea20*/  I2F.F64.U16 R6, R13 ;  /* 0x0000000d00067312 */ /* 0x002e240000101800 */
[----:B0-----:R4:W-:Y:S04]  /*ea30*/  STL.64 [R21+0x28], R6 ;  /* 0x0000280615007387 */ /* 0x0019e80000100a00 */
[----:B------:R-:W2:Y:S02]  /*ea40*/  LDL.U8 R14, [R20+0x646] ;  /* 0x00064600140e7983 */ /* 0x000ea40000100000 */
[----:B--2---:R-:W0:Y:S02]  /*ea50*/  I2F.F64.U16 R8, R14 ;  /* 0x0000000e00087312 */ /* 0x004e240000101800 */
[----:B0-----:R4:W-:Y:S04]  /*ea60*/  STL.64 [R21+0x30], R8 ;  /* 0x0000300815007387 */ /* 0x0019e80000100a00 */
[----:B------:R-:W3:Y:S01]  /*ea70*/  LDL.U8 R15, [R20+0x647] ;  /* 0x00064700140f7983 */ /* 0x000ee20000100000 */
[----:B------:R-:W-:Y:S01]  /*ea80*/  VIADD R0, R0, 0x8 ;  /* 0x0000000800007836 */ /* 0x000fe20000000000 */
[----:B---3--:R-:W0:Y:S02]  /*ea90*/  I2F.F64.U16 R10, R15 ;  /* 0x0000000f000a7312 */ /* 0x008e240000101800 */
[----:B0-----:R4:W-:Y:S04]  /*eaa0*/  STL.64 [R21+0x38], R10 ;  /* 0x0000380a15007387 */ /* 0x0019e80000100a00 */
.L_x_129:
[----:B------:R-:W-:Y:S05]  /*eab0*/  @!P1 BRA `(.L_x_126) ;  /* 0x0000000000a49947 */ /* 0x000fea0003800000 */
[----:B0---4-:R-:W-:Y:S01]  /*eac0*/  IMAD.U32 R4, RZ, RZ, UR49 ;  /* 0x00000031ff047e24 */ /* 0x011fe2000f8e00ff */
[----:B------:R-:W-:-:S04]  /*ead0*/  UISETP.NE.U32.AND UP0, UPT, UR45, URZ, UPT ;  /* 0x000000ff2d00728c */ /* 0x000fc8000bf05070 */
[----:B------:R-:W-:Y:S01]  /*eae0*/  ISETP.GE.U32.AND P0, PT, R4, 0x3, PT ;  /* 0x000000030400780c */ /* 0x000fe20003f06070 */
[----:B------:R-:W-:-:S03]  /*eaf0*/  UISETP.NE.AND.EX UP0, UPT, URZ, URZ, UPT, UP0 ;  /* 0x000000ffff00728c */ /* 0x000fc6000bf05300 */
[----:B------:R-:W-:-:S13]  /*eb00*/  ISETP.GE.U32.AND.EX P0, PT, R39, RZ, PT, P0 ;  /* 0x000000ff2700720c */ /* 0x000fda0003f06100 */
[----:B------:R-:W-:Y:S05]  /*eb10*/  @!P0 BRA `(.L_x_130) ;  /* 0x00000000003c8947 */ /* 0x000fea0003800000 */
[----:B------:R-:W-:-:S05]  /*eb20*/  IMAD.IADD R12, R1, 0x1, R0 ;  /* 0x00000001010c7824 */ /* 0x000fca00078e0200 */
[----:B------:R-:W2:Y:S01]  /*eb30*/  LDL.U8 R4, [R12+0x640] ;  /* 0x000640000c047983 */ /* 0x000ea20000100000 */
[C---:B------:R-:W-:Y:S01]  /*eb40*/  IMAD.U32 R13, R0.reuse, 0x8, R1 ;  /* 0x00000008000d7824 */ /* 0x040fe200078e0001 */
[----:B--2---:R-:W0:Y:S04]  /*eb50*/  I2F.F64.U16 R4, R4 ;  /* 0x0000000400047312 */ /* 0x004e280000101800 */
[----:B0-----:R0:W-:Y:S04]  /*eb60*/  STL.64 [R13], R4 ;  /* 0x000000040d007387 */ /* 0x0011e80000100a00 */
[----:B------:R-:W2:Y:S02]  /*eb70*/  LDL.U8 R6, [R12+0x641] ;  /* 0x000641000c067983 */ /* 0x000ea40000100000 */
[----:B--2---:R-:W1:Y:S02]  /*eb80*/  I2F.F64.U16 R6, R6 ;  /* 0x0000000600067312 */ /* 0x004e640000101800 */
[----:B-1----:R0:W-:Y:S04]  /*eb90*/  STL.64 [R13+0x8], R6 ;  /* 0x000008060d007387 */ /* 0x0021e80000100a00 */
[----:B------:R-:W2:Y:S02]  /*eba0*/  LDL.U8 R8, [R12+0x642] ;  /* 0x000642000c087983 */ /* 0x000ea40000100000 */
[----:B--2---:R-:W1:Y:S02]  /*ebb0*/  I2F.F64.U16 R8, R8 ;  /* 0x0000000800087312 */ /* 0x004e640000101800 */
[----:B-1----:R0:W-:Y:S04]  /*ebc0*/  STL.64 [R13+0x10], R8 ;  /* 0x000010080d007387 */ /* 0x0021e80000100a00 */
[----:B------:R-:W2:Y:S01]  /*ebd0*/  LDL.U8 R10, [R12+0x643] ;  /* 0x000643000c0a7983 */ /* 0x000ea20000100000 */
[----:B------:R-:W-:Y:S01]  /*ebe0*/  VIADD R0, R0, 0x4 ;  /* 0x0000000400007836 */ /* 0x000fe20000000000 */
[----:B--2---:R-:W1:Y:S02]  /*ebf0*/  I2F.F64.U16 R10, R10 ;  /* 0x0000000a000a7312 */ /* 0x004e640000101800 */
[----:B-1----:R0:W-:Y:S04]  /*ec00*/  STL.64 [R13+0x18], R10 ;  /* 0x0000180a0d007387 */ /* 0x0021e80000100a00 */
.L_x_130:
[----:B------:R-:W-:Y:S05]  /*ec10*/  BRA.U !UP0, `(.L_x_126) ;  /* 0x00000001084c7547 */ /* 0x000fea000b800000 */
[----:B0-----:R-:W-:-:S05]  /*ec20*/  IMAD.IADD R6, R1, 0x1, R0 ;  /* 0x0000000101067824 */ /* 0x001fca00078e0200 */
[----:B------:R-:W2:Y:S01]  /*ec30*/  LDL.U8 R4, [R6+0x640] ;  /* 0x0006400006047983 */ /* 0x000ea20000100000 */
[----:B------:R-:W-:Y:S02]  /*ec40*/  IMAD.U32 R7, R0, 0x8, R1 ;  /* 0x0000000800077824 */ /* 0x000fe400078e0001 */
[----:B------:R-:W-:-:S05]  /*ec50*/  IMAD.U32 R0, RZ, RZ, UR45 ;  /* 0x0000002dff007e24 */ /* 0x000fca000f8e00ff */
[----:B------:R-:W-:-:S04]  /*ec60*/  ISETP.NE.U32.AND P0, PT, R0, 0x1, PT ;  /* 0x000000010000780c */ /* 0x000fc80003f05070 */
[----:B------:R-:W-:Y:S01]  /*ec70*/  ISETP.NE.AND.EX P0, PT, RZ, RZ, PT, P0 ;  /* 0x000000ffff00720c */ /* 0x000fe20003f05300 */
[----:B--2---:R-:W0:Y:S02]  /*ec80*/  I2F.F64.U16 R4, R4 ;  /* 0x0000000400047312 */ /* 0x004e240000101800 */
[----:B0-----:R2:W-:Y:S10]  /*ec90*/  STL.64 [R7], R4 ;  /* 0x0000000407007387 */ /* 0x0015f40000100a00 */
[----:B------:R-:W-:Y:S05]  /*eca0*/  @!P0 BRA `(.L_x_126) ;  /* 0x0000000000288947 */ /* 0x000fea0003800000 */
[----:B--2---:R-:W2:Y:S01]  /*ecb0*/  LDL.U8 R4, [R6+0x641] ;  /* 0x0006410006047983 */ /* 0x004ea20000100000 */
[----:B------:R-:W-:-:S05]  /*ecc0*/  IMAD.U32 R0, RZ, RZ, UR45 ;  /* 0x0000002dff007e24 */ /* 0x000fca000f8e00ff */
[----:B------:R-:W-:-:S04]  /*ecd0*/  ISETP.NE.U32.AND P0, PT, R0, 0x2, PT ;  /* 0x000000020000780c */ /* 0x000fc80003f05070 */
[----:B------:R-:W-:Y:S01]  /*ece0*/  ISETP.NE.AND.EX P0, PT, RZ, RZ, PT, P0 ;  /* 0x000000ffff00720c */ /* 0x000fe20003f05300 */
[----:B--2---:R-:W0:Y:S02]  /*ecf0*/  I2F.F64.U16 R4, R4 ;  /* 0x0000000400047312 */ /* 0x004e240000101800 */
[----:B0-----:R3:W-:Y:S10]  /*ed00*/  STL.64 [R7+0x8], R4 ;  /* 0x0000080407007387 */ /* 0x0017f40000100a00 */
[----:B------:R-:W-:Y:S05]  /*ed10*/  @!P0 BRA `(.L_x_126) ;  /* 0x00000000000c8947 */ /* 0x000fea0003800000 */
[----:B---3--:R-:W2:Y:S02]  /*ed20*/  LDL.U8 R4, [R6+0x642] ;  /* 0x0006420006047983 */ /* 0x008ea40000100000 */
[----:B--2---:R-:W0:Y:S02]  /*ed30*/  I2F.F64.U16 R4, R4 ;  /* 0x0000000400047312 */ /* 0x004e240000101800 */
[----:B0-----:R0:W-:Y:S02]  /*ed40*/  STL.64 [R7+0x10], R4 ;  /* 0x0000100407007387 */ /* 0x0011e40000100a00 */
.L_x_126:
[----:B0-----:R-:W-:Y:S01]  /*ed50*/  IMAD.MOV.U32 R12, RZ, RZ, 0x652b82fe ;  /* 0x652b82feff0c7424 */ /* 0x001fe200078e00ff */
[----:B------:R-:W-:Y:S01]  /*ed60*/  UMOV UR4, 0xfefa39ef ;  /* 0xfefa39ef00047882 */ /* 0x000fe20000000000 */
[----:B------:R-:W-:Y:S01]  /*ed70*/  IMAD.MOV.U32 R13, RZ, RZ, 0x3ff71547 ;  /* 0x3ff71547ff0d7424 */ /* 0x000fe200078e00ff */
[----:B------:R-:W-:Y:S01]  /*ed80*/  UMOV UR5, 0x3fe62e42 ;  /* 0x3fe62e4200057882 */ /* 0x000fe20000000000 */
[----:B----4-:R-:W-:Y:S01]  /*ed90*/  DADD R10, -RZ, -R2 ;  /* 0x00000000ff0a7229 */ /* 0x010fe20000000902 */
[----:B------:R-:W-:Y:S01]  /*eda0*/  ISETP.NE.U32.AND P2, PT, RZ, UR55, PT ;  /* 0x00000037ff007c0c */ /* 0x000fe2000bf45070 */
[----:B------:R-:W-:Y:S02]  /*edb0*/  BSSY.RECONVERGENT B0, `(.L_x_131) ;  /* 0x000003b000007945 */ /* 0x000fe40003800200 */
[----:B------:R-:W-:Y:S01]  /*edc0*/  DFMA R12, R2, -R12, 6.75539944105574400000e+15 ;  /* 0x43380000020c742b */ /* 0x000fe2000000080c */
[----:B------:R-:W-:-:S05]  /*edd0*/  ISETP.NE.AND.EX P2, PT, R23, RZ, PT, P2 ;  /* 0x000000ff1700720c */ /* 0x000fca0003f45320 */
[----:B------:R-:W-:Y:S02]  /*ede0*/  FSETP.GEU.AND P0, PT, |R11|, 4.1917929649353027344, PT ;  /* 0x4086232b0b00780b */ /* 0x000fe40003f0e200 */
[----:B-123--:R-:W-:-:S08]  /*edf0*/  DADD R4, R12, -6.75539944105574400000e+15 ;  /* 0xc33800000c047429 */ /* 0x00efd00000000000 */
        /* <DEDUP_REMOVED lines=33> */
[----:B------:R-:W-:Y:S01]  /*f010*/  DFMA R8, R4, R6, 1 ;  /* 0x3ff000000408742b */ /* 0x000fe20000000006 */
[----:B------:R-:W-:Y:S02]  /*f020*/  IMAD.MOV.U32 R6, RZ, RZ, 0x0 ;  /* 0x00000000ff067424 */ /* 0x000fe400078e00ff */
[----:B------:R-:W-:-:S05]  /*f030*/  IMAD.MOV.U32 R7, RZ, RZ, 0x3ff00000 ;  /* 0x3ff00000ff077424 */ /* 0x000fca00078e00ff */
[----:B------:R-:W-:Y:S01]  /*f040*/  DFMA R8, R4, R8, 1 ;  /* 0x3ff000000408742b */ /* 0x000fe20000000008 */
[----:B------:R0:W-:Y:S09]  /*f050*/  STL.64 [R1+0x190], R6 ;  /* 0x0001900601007387 */ /* 0x0001f20000100a00 */
[----:B------:R-:W-:-:S02]  /*f060*/  IMAD R5, R12, 0x100000, R9 ;  /* 0x001000000c057824 */ /* 0x000fc400078e0209 */
[----:B------:R-:W-:Y:S01]  /*f070*/  IMAD.MOV.U32 R4, RZ, RZ, R8 ;  /* 0x000000ffff047224 */ /* 0x000fe200078e0008 */
[----:B0-----:R-:W-:Y:S01]  /*f080*/  DADD R6, -RZ, -UR36 ;  /* 0x80000024ff067e29 */ /* 0x001fe20008000100 */
[----:B------:R-:W-:Y:S10]  /*f090*/  @!P0 BRA `(.L_x_132) ;  /* 0x0000000000308947 */ /* 0x000ff40003800000 */
        /* <DEDUP_REMOVED lines=12> */
.L_x_132:
[----:B------:R-:W-:Y:S05]  /*f160*/  BSYNC.RECONVERGENT B0 ;  /* 0x0000000000007941 */ /* 0x000fea0003800200 */
.L_x_131:
[----:B------:R-:W-:Y:S01]  /*f170*/  BSSY.RECONVERGENT B0, `(.L_x_133) ;  /* 0x0000006000007945 */ /* 0x000fe20003800200 */
[----:B------:R-:W-:Y:S01]  /*f180*/  DADD R2, RZ, R4 ;  /* 0x00000000ff027229 */ /* 0x000fe20000000004 */
[----:B------:R-:W-:Y:S01]  /*f190*/  IMAD.MOV.U32 R70, RZ, RZ, RZ ;  /* 0x000000ffff467224 */ /* 0x000fe200078e00ff */
[----:B------:R-:W-:Y:S01]  /*f1a0*/  MOV R5, 0xf1d0 ;  /* 0x0000f1d000057802 */ /* 0x000fe20000000f00 */
[----:B------:R-:W-:-:S08]  /*f1b0*/  IMAD.MOV.U32 R88, RZ, RZ, 0x40000000 ;  /* 0x40000000ff587424 */ /* 0x000fd000078e00ff */
[----:B------:R-:W-:Y:S05]  /*f1c0*/  CALL.REL.NOINC `($_Z24optimized_sogrand_kernelPKdPdS1_PiS2_S1_iiimdiii$__internal_accurate_pow) ;  /* 0x000007c800d47944 */ /* 0x000fea0003c00000 */
[----:B------:R-:W-:Y:S05]  /*f1d0*/  BSYNC.RECONVERGENT B0 ;  /* 0x0000000000007941 */ /* 0x000fea0003800200 */
.L_x_133:
[----:B------:R-:W-:Y:S01]  /*f1e0*/  FSEL R80, R8, RZ, P2 ;  /* 0x000000ff08507208 */ /* 0x000fe20001000000 */
[----:B------:R-:W-:Y:S01]  /*f1f0*/  IMAD.MOV.U32 R4, RZ, RZ, 0x1 ;  /* 0x00000001ff047424 */ /* 0x000fe200078e00ff */
[----:B------:R-:W-:Y:S01]  /*f200*/  FSEL R81, R10, 1.875, P2 ;  /* 0x3ff000000a517808 */ /* 0x000fe20001000000 */
[----:B------:R-:W-:Y:S01]  /*f210*/  UMOV UR4, 0x2777579c ;  /* 0x2777579c00047882 */ /* 0x000fe20000000000 */
[----:B------:R-:W-:Y:S01]  /*f220*/  FSETP.GEU.AND P1, PT, |R3|, 6.5827683646048100446e-37, PT ;  /* 0x036000000300780b */ /* 0x000fe20003f2e200 */
[----:B------:R-:W-:Y:S01]  /*f230*/  UMOV UR5, 0x37a16c26 ;  /* 0x37a16c2600057882 */ /* 0x000fe20000000000 */
[----:B------:R-:W-:Y:S02]  /*f240*/  BSSY.RECONVERGENT B3, `(.L_x_134) ;  /* 0x0000018000037945 */ /* 0x000fe40003800200 */
[----:B------:R-:W-:-:S08]  /*f250*/  DMUL R80, R18, R80 ;  /* 0x0000005012507228 */ /* 0x000fd00000000000 */
[----:B------:R-:W-:-:S06]  /*f260*/  DADD R10, R2, R80 ;  /* 0x00000000020a7229 */ /* 0x000fcc0000000050 */
[----:B------:R-:W0:Y:S02]  /*f270*/  MUFU.RCP64H R5, R11 ;  /* 0x0000000b00057308 */ /* 0x000e240000001800 */
[C---:B------:R-:W-:Y:S02]  /*f280*/  DSETP.GT.AND P2, PT, R10.reuse, UR4, PT ;  /* 0x000000040a007e2a */ /* 0x040fe4000bf44000 */
        /* <DEDUP_REMOVED lines=19> */
.L_x_135:
[----:B------:R-:W-:Y:S05]  /*f3c0*/  BSYNC.RECONVERGENT B3 ;  /* 0x0000000000037941 */ /* 0x000fea0003800200 */
.L_x_134:
[----:B------:R-:W0:Y:S01]  /*f3d0*/  LDCU.64 UR4, c[0x0][0x3c8] ;  /* 0x00007900ff0477ac */ /* 0x000e220008000a00 */
[----:B------:R-:W1:Y:S01]  /*f3e0*/  LDC R0, c[0x0][0x3b8] ;  /* 0x0000ee00ff007b82 */ /* 0x000e620000000800 */
[----:B------:R-:W-:Y:S01]  /*f3f0*/  FSEL R4, R4, RZ, P2 ;  /* 0x000000ff04047208 */ /* 0x000fe20001000000 */
[----:B------:R-:W-:Y:S01]  /*f400*/  IMAD.MOV.U32 R28, RZ, RZ, 0x0 ;  /* 0x00000000ff1c7424 */ /* 0x000fe200078e00ff */
[----:B------:R-:W-:Y:S01]  /*f410*/  FSEL R5, R5, 1.875, P2 ;  /* 0x3ff0000005057808 */ /* 0x000fe20001000000 */
[----:B------:R-:W-:Y:S02]  /*f420*/  IMAD.MOV.U32 R29, RZ, RZ, 0x3ff00000 ;  /* 0x3ff00000ff1d7424 */ /* 0x000fe400078e00ff */
[----:B------:R-:W-:Y:S02]  /*f430*/  IMAD.MOV.U32 R2, RZ, RZ, 0x0 ;  /* 0x00000000ff027424 */ /* 0x000fe400078e00ff */
[----:B------:R2:W-:Y:S01]  /*f440*/  STL.64 [R1+0x198], R4 ;  /* 0x0001980401007387 */ /* 0x0005e20000100a00 */
[----:B------:R-:W-:Y:S01]  /*f450*/  IMAD.MOV.U32 R3, RZ, RZ, 0x3ff00000 ;  /* 0x3ff00000ff037424 */ /* 0x000fe200078e00ff */
[----:B0-----:R-:W-:-:S06]  /*f460*/  DSETP.GT.AND P0, PT, R4, UR4, PT ;  /* 0x0000000404007e2a */ /* 0x001fcc000bf04000 */
[----:B-1----:R-:W-:-:S13]  /*f470*/  ISETP.EQ.OR P0, PT, R0, 0x1, P0 ;  /* 0x000000010000780c */ /* 0x002fda0000702670 */
[----:B------:R-:W-:Y:S05]  /*f480*/  @P0 BREAK.RELIABLE B2 ;  /* 0x0000000000020942 */ /* 0x000fea0003800100 */
[----:B--2---:R-:W-:Y:S05]  /*f490*/  @P0 BRA `(.L_x_136) ;  /* 0x00000124007c0947 */ /* 0x004fea0003800000 */
[----:B------:R-:W-:Y:S02]  /*f4a0*/  IMAD.MOV.U32 R0, RZ, RZ, 0x1 ;  /* 0x00000001ff007424 */ /* 0x000fe400078e00ff */
[----:B------:R-:W-:-:S07]  /*f4b0*/  IMAD.MOV.U32 R35, RZ, RZ, RZ ;  /* 0x000000ffff237224 */ /* 0x000fce00078e00ff */
.L_x_109:
[----:B------:R-:W-:Y:S05]  /*f4c0*/  BSYNC.RELIABLE B2 ;  /* 0x0000000000027941 */ /* 0x000fea0003800100 */
.L_x_100:
[----:B------:R-:W0:Y:S01]  /*f4d0*/  LDC.64 R6, c[0x0][0x3c0] ;  /* 0x0000f000ff067b82 */ /* 0x000e220000000a00 */
[----:B------:R-:W1:Y:S01]  /*f4e0*/  LDCU UR4, c[0x0][0x3b0] ;  /* 0x00007600ff0477ac */ /* 0x000e620008000800 */
[----:B------:R-:W-:Y:S01]  /*f4f0*/  I2F.F64.U32 R2, R41 ;  /* 0x0000002900027312 */ /* 0x000fe20000201800 */
[----:B------:R-:W-:Y:S01]  /*f500*/  IMAD.MOV.U32 R84, RZ, RZ, 0x0 ;  /* 0x00000000ff547424 */ /* 0x000fe200078e00ff */
[----:B------:R-:W2:Y:S01]  /*f510*/  LDCU UR5, c[0x0][0x3b8] ;  /* 0x00007700ff0577ac */ /* 0x000ea20008000800 */
[----:B------:R-:W-:-:S05]  /*f520*/  IMAD.MOV.U32 R85, RZ, RZ, 0x3ff00000 ;  /* 0x3ff00000ff557424 */ /* 0x000fca00078e00ff */
[----:B-1----:R-:W1:Y:S01]  /*f530*/  I2F.F64 R4, UR4 ;  /* 0x0000000400047d12 */ /* 0x002e620008201c00 */
[----:B------:R-:W-:Y:S01]  /*f540*/  IMAD R89, R41, UR4, R156 ;  /* 0x0000000429597c24 */ /* 0x000fe2000f8e029c */
[----:B0-----:R-:W-:-:S04]  /*f550*/  ISETP.NE.U32.AND P0, PT, R6, RZ, PT ;  /* 0x000000ff0600720c */ /* 0x001fc80003f05070 */
[----:B------:R-:W-:-:S04]  /*f560*/  ISETP.NE.AND.EX P0, PT, R7, RZ, PT, P0 ;  /* 0x000000ff0700720c */ /* 0x000fc80003f05300 */
[----:B------:R-:W-:Y:S01]  /*f570*/  SEL R6, R6, 0x7fffffff, P0 ;  /* 0x7fffffff06067807 */ /* 0x000fe20000000000 */
[----:B-1----:R-:W-:-:S03]  /*f580*/  DADD R2, R4, R2 ;  /* 0x0000000004027229 */ /* 0x002fc60000000002 */
[----:B------:R-:W-:Y:S02]  /*f590*/  ISETP.GE.U32.AND P1, PT, R6, 0x2, PT ;  /* 0x000000020600780c */ /* 0x000fe40003f26070 */
[----:B------:R-:W-:-:S04]  /*f5a0*/  SEL R6, R7, RZ, P0 ;  /* 0x000000ff07067207 */ /* 0x000fc80000000000 */
[----:B------:R-:W-:Y:S01]  /*f5b0*/  ISETP.GE.U32.AND.EX P0, PT, R6, RZ, PT, P1 ;  /* 0x000000ff0600720c */ /* 0x000fe20003f06110 */
[----:B------:R-:W-:Y:S01]  /*f5c0*/  DFMA R84, R2, 2, R84 ;  /* 0x400000000254782b */ /* 0x000fe20000000054 */
[----:B--2---:R-:W-:Y:S01]  /*f5d0*/  ISETP.GE.U32.AND P1, PT, R0, UR5, PT ;  /* 0x0000000500007c0c */ /* 0x004fe2000bf26070 */
[----:B------:R-:W-:Y:S02]  /*f5e0*/  IMAD.MOV.U32 R2, RZ, RZ, 0x0 ;  /* 0x00000000ff027424 */ /* 0x000fe400078e00ff */
[----:B------:R-:W-:Y:S01]  /*f5f0*/  IMAD.MOV.U32 R3, RZ, RZ, 0x3ff00000 ;  /* 0x3ff00000ff037424 */ /* 0x000fe200078e00ff */
[----:B------:R-:W-:-:S04]  /*f600*/  ISETP.GE.U32.OR.EX P0, PT, R35, R47, !P0, P1 ;  /* 0x0000002f2300720c */ /* 0x000fc80004706510 */
[----:B------:R-:W-:-:S13]  /*f610*/  ISETP.GE.OR P0, PT, R41, R89, P0 ;  /* 0x000000592900720c */ /* 0x000fda0000706670 */
[----:B------:R-:W-:Y:S05]  /*f620*/  @P0 BRA `(.L_x_136) ;  /* 0x0000012400180947 */ /* 0x000fea0003800000 */
[----:B------:R-:W-:Y:S01]  /*f630*/  DADD R2, -RZ, |R84| ;  /* 0x00000000ff027229 */ /* 0x000fe20000000554 */
[----:B------:R-:W-:Y:S01]  /*f640*/  BSSY.RECONVERGENT B0, `(.L_x_137) ;  /* 0x0000007000007945 */ /* 0x000fe20003800200 */
[----:B------:R-:W-:Y:S01]  /*f650*/  IMAD.MOV.U32 R6, RZ, RZ, RZ ;  /* 0x000000ffff067224 */ /* 0x000fe200078e00ff */
[----:B------:R-:W-:Y:S01]  /*f660*/  MOV R5, 0xf6b0 ;  /* 0x0000f6b000057802 */ /* 0x000fe20000000f00 */
[----:B------:R-:W-:-:S06]  /*f670*/  IMAD.MOV.U32 R7, RZ, RZ, 0x40000000 ;  /* 0x40000000ff077424 */ /* 0x000fcc00078e00ff */
[----:B------:R-:W-:Y:S02]  /*f680*/  IMAD.MOV.U32 R70, RZ, RZ, R2 ;  /* 0x000000ffff467224 */ /* 0x000fe400078e0002 */
[----:B------:R-:W-:-:S07]  /*f690*/  IMAD.MOV.U32 R88, RZ, RZ, R3 ;  /* 0x000000ffff587224 */ /* 0x000fce00078e0003 */
[----:B------:R-:W-:Y:S05]  /*f6a0*/  CALL.REL.NOINC `($_Z24optimized_sogrand_kernelPKdPdS1_PiS2_S1_iiimdiii$__internal_accurate_pow) ;  /* 0x000007c4009c7944 */ /* 0x000fea0003c00000 */
[----:B------:R-:W-:Y:S05]  /*f6b0*/  BSYNC.RECONVERGENT B0 ;  /* 0x0000000000007941 */ /* 0x000fea0003800200 */
.L_x_137:
[C---:B------:R-:W-:Y:S01]  /*f6c0*/  DADD R2, R84.reuse, 2 ;  /* 0x4000000054027429 */ /* 0x040fe20000000000 */
[----:B------:R-:W-:Y:S01]  /*f6d0*/  IMAD.MOV.U32 R34, RZ, RZ, R41 ;  /* 0x000000ffff227224 */ /* 0x000fe200078e0029 */
[C---:B------:R-:W-:Y:S02]  /*f6e0*/  DSETP.NEU.AND P0, PT, R84.reuse, RZ, PT ;  /* 0x000000ff5400722a */ /* 0x040fe40003f0d000 */
[----:B------:R-:W-:-:S04]  /*f6f0*/  DSETP.NEU.AND P2, PT, |R84|, +INF , PT ;  /* 0x7ff000005400742a */ /* 0x000fc80003f4d200 */
[----:B------:R-:W-:Y:S02]  /*f700*/  FSEL R8, R8, RZ, P0 ;  /* 0x000000ff08087208 */ /* 0x000fe40000000000 */
[----:B------:R-:W-:Y:S01]  /*f710*/  LOP3.LUT R2, R3, 0x7ff00000, RZ, 0xc0, !PT ;  /* 0x7ff0000003027812 */ /* 0x000fe200078ec0ff */
[----:B------:R-:W-:Y:S01]  /*f720*/  IMAD.MOV.U32 R3, RZ, RZ, 0x3ff00000 ;  /* 0x3ff00000ff037424 */ /* 0x000fe200078e00ff */
[----:B------:R-:W-:Y:S01]  /*f730*/  FSEL R10, R10, RZ, P0 ;  /* 0x000000ff0a0a7208 */ /* 0x000fe20000000000 */
[----:B------:R-:W-:Y:S01]  /*f740*/  DSETP.NEU.AND P0, PT, R84, 1, PT ;  /* 0x3ff000005400742a */ /* 0x000fe20003f0d000 */
[----:B------:R-:W-:Y:S01]  /*f750*/  ISETP.NE.AND P1, PT, R2, 0x7ff00000, PT ;  /* 0x7ff000000200780c */ /* 0x000fe20003f25270 */
[----:B------:R-:W-:-:S12]  /*f760*/  IMAD.MOV.U32 R2, RZ, RZ, 0x0 ;  /* 0x00000000ff027424 */ /* 0x000fd800078e00ff */
[----:B------:R-:W-:Y:S02]  /*f770*/  @!P1 FSEL R8, R8, RZ, P2 ;  /* 0x000000ff08089208 */ /* 0x000fe40001000000 */
[----:B------:R-:W-:Y:S02]  /*f780*/  @!P1 FSEL R10, R10, +QNAN , P2 ;  /* 0x7ff000000a0a9808 */ /* 0x000fe40001000000 */
[----:B------:R-:W-:Y:S02]  /*f790*/  FSEL R90, R8, RZ, P0 ;  /* 0x000000ff085a7208 */ /* 0x000fe40000000000 */
[----:B------:R-:W-:-:S07]  /*f7a0*/  FSEL R91, R10, 1.875, P0 ;  /* 0x3ff000000a5b7808 */ /* 0x000fce0000000000 */
.L_x_405:
[----:B0-----:R-:W-:Y:S01]  /*f7b0*/  VIADD R34, R34, 0x1 ;  /* 0x0000000122227836 */ /* 0x001fe20000000000 */
[----:B------:R-:W-:Y:S01]  /*f7c0*/  BSSY.RECONVERGENT B0, `(.L_x_138) ;  /* 0x0000016000007945 */ /* 0x000fe20003800200 */
[----:B------:R-:W-:Y:S02]  /*f7d0*/  IMAD.MOV.U32 R8, RZ, RZ, 0x0 ;  /* 0x00000000ff087424 */ /* 0x000fe400078e00ff */
[----:B------:R-:W-:Y:S02]  /*f7e0*/  IMAD.SHL.U32 R20, R34, 0x8, RZ ;  /* 0x0000000822147824 */ /* 0x000fe400078e00ff */
[----:B------:R-:W-:Y:S02]  /*f7f0*/  IMAD.MOV.U32 R9, RZ, RZ, 0x3fd80000 ;  /* 0x3fd80000ff097424 */ /* 0x000fe400078e00ff */
[----:B------:R-:W0:Y:S02]  /*f800*/  I2F.F64.U32 R4, R20 ;  /* 0x0000001400047312 */ /* 0x000e240000201800 */
[----:B0-----:R-:W-:-:S06]  /*f810*/  DADD R10, -R4, R90 ;  /* 0x00000000040a7229 */ /* 0x001fcc000000015a */
[----:B------:R-:W0:Y:S04]  /*f820*/  MUFU.RSQ64H R5, R11 ;  /* 0x0000000b00057308 */ /* 0x000e280000001c00 */
[----:B------:R-:W-:-:S05]  /*f830*/  VIADD R4, R11, 0xfcb00000 ;  /* 0xfcb000000b047836 */ /* 0x000fca0000000000 */
[----:B------:R-:W-:Y:S01]  /*f840*/  ISETP.GE.U32.AND P0, PT, R4, 0x7ca00000, PT ;  /* 0x7ca000000400780c */ /* 0x000fe20003f06070 */
[----:B0-----:R-:W-:-:S08]  /*f850*/  DMUL R6, R4, R4 ;  /* 0x0000000404067228 */ /* 0x001fd00000000000 */
[----:B------:R-:W-:-:S08]  /*f860*/  DFMA R6, R10, -R6, 1 ;  /* 0x3ff000000a06742b */ /* 0x000fd00000000806 */
[----:B------:R-:W-:Y:S02]  /*f870*/  DFMA R8, R6, R8, 0.5 ;  /* 0x3fe000000608742b */ /* 0x000fe40000000008 */
[----:B------:R-:W-:-:S08]  /*f880*/  DMUL R6, R4, R6 ;  /* 0x0000000604067228 */ /* 0x000fd00000000000 */
[----:B------:R-:W-:-:S08]  /*f890*/  DFMA R12, R8, R6, R4 ;  /* 0x00000006080c722b */ /* 0x000fd00000000004 */
[----:B------:R-:W-:Y:S02]  /*f8a0*/  DMUL R14, R10, R12 ;  /* 0x0000000c0a0e7228 */ /* 0x000fe40000000000 */
[----:B------:R-:W-:Y:S02]  /*f8b0*/  VIADD R9, R13, 0xfff00000 ;  /* 0xfff000000d097836 */ /* 0x000fe40000000000 */
[----:B------:R-:W-:-:S04]  /*f8c0*/  IMAD.MOV.U32 R8, RZ, RZ, R12 ;  /* 0x000000ffff087224 */ /* 0x000fc800078e000c */
[----:B------:R-:W-:-:S08]  /*f8d0*/  DFMA R20, R14, -R14, R10 ;  /* 0x8000000e0e14722b */ /* 0x000fd0000000000a */
[----:B------:R-:W-:Y:S01]  /*f8e0*/  DFMA R6, R20, R8, R14 ;  /* 0x000000081406722b */ /* 0x000fe2000000000e */
[----:B-12--5:R-:W-:Y:S10]  /*f8f0*/  @!P0 BRA `(.L_x_139) ;  /* 0x0000000000088947 */ /* 0x026ff40003800000 */
[----:B------:R-:W-:-:S07]  /*f900*/  MOV R13, 0xf920 ;  /* 0x0000f920000d7802 */ /* 0x000fce0000000f00 */
[----:B------:R-:W-:Y:S05]  /*f910*/  CALL.REL.NOINC `($__internal_2_$__cuda_sm20_dsqrt_rn_f64_mediumpath_v1) ;  /* 0x000007c0003c7944 */ /* 0x000fea0003c00000 */
.L_x_139:
[----:B------:R-:W-:Y:S05]  /*f920*/  BSYNC.RECONVERGENT B0 ;  /* 0x0000000000007941 */ /* 0x000fea0003800200 */
.L_x_138:
[----:B------:R-:W-:Y:S01]  /*f930*/  DADD R6, R84, -R6 ;  /* 0x0000000054067229 */ /* 0x000fe20000000806 */
[----:B------:R-:W0:Y:S01]  /*f940*/  LDC R8, c[0x0][0x3d0] ;  /* 0x0000f400ff087b82 */ /* 0x000e220000000800 */
[----:B------:R-:W1:Y:S01]  /*f950*/  LDCU UR4, c[0x0][0x3b0] ;  /* 0x00007600ff0477ac */ /* 0x000e620008000800 */
[----:B------:R-:W-:Y:S05]  /*f960*/  BSSY.RELIABLE B2, `(.L_x_140) ;  /* 0x0001206000027945 */ /* 0x000fea0003800100 */
[----:B------:R-:W-:-:S10]  /*f970*/  DMUL R6, R6, 0.5 ;  /* 0x3fe0000006067828 */ /* 0x000fd40000000000 */
[----:B------:R-:W2:Y:S02]  /*f980*/  F2I.F64.CEIL R6, R6 ;  /* 0x0000000600067311 */ /* 0x000ea40000309100 */
[----:B--2---:R-:W-:-:S04]  /*f990*/  VIMNMX R4, PT, PT, R6, 0x1, !PT ;  /* 0x0000000106047848 */ /* 0x004fc80007fe0100 */
[C---:B------:R-:W-:Y:S01]  /*f9a0*/  LOP3.LUT R5, R4.reuse, 0x1, RZ, 0xc0, !PT ;  /* 0x0000000104057812 */ /* 0x040fe200078ec0ff */
[----:B------:R-:W-:-:S03]  /*f9b0*/  VIADD R33, R4, 0x1 ;  /* 0x0000000104217836 */ /* 0x000fc60000000000 */
[----:B------:R-:W-:-:S04]  /*f9c0*/  ISETP.NE.AND P0, PT, R5, R40, PT ;  /* 0x000000280500720c */ /* 0x000fc80003f05270 */
[----:B0-----:R-:W-:-:S13]  /*f9d0*/  ISETP.EQ.AND P0, PT, R8, 0x1, P0 ;  /* 0x000000010800780c */ /* 0x001fda0000702270 */
[----:B------:R-:W-:-:S05]  /*f9e0*/  @!P0 IMAD.MOV R33, RZ, RZ, R4 ;  /* 0x000000ffff218224 */ /* 0x000fca00078e0204 */
[----:B-1----:R-:W-:-:S13]  /*f9f0*/  ISETP.GT.AND P0, PT, R33, UR4, PT ;  /* 0x0000000421007c0c */ /* 0x002fda000bf04270 */
[----:B------:R-:W-:Y:S05]  /*fa00*/  @P0 BRA `(.L_x_141) ;  /* 0x0000011c00ec0947 */ /* 0x000fea0003800000 */
[----:B------:R0:W1:Y:S02]  /*fa10*/  I2F.F64.U32 R82, R34 ;  /* 0x0000002200527312 */ /* 0x0000640000201800 */
.L_x_404:
[--C-:B------:R-:W-:Y:S02]  /*fa20*/  IMAD.MOV R4, RZ, RZ, -R33.reuse ;  /* 0x000000ffff047224 */ /* 0x100fe400078e0a21 */
[----:B------:R-:W-:Y:S02]  /*fa30*/  IMAD R5, R33, R33, R33 ;  /* 0x0000002121057224 */ /* 0x000fe400078e0221 */
[----:B------:R-:W-:-:S03]  /*fa40*/  IMAD R9, R41, R4, R34 ;  /* 0x0000000429097224 */ /* 0x000fc600078e0222 */
[----:B------:R-:W-:-:S04]  /*fa50*/  SHF.R.U32.HI R4, RZ, 0x1, R5 ;  /* 0x00000001ff047819 */ /* 0x000fc80000011605 */
[----:B------:R-:W-:-:S13]  /*fa60*/  ISETP.GE.AND P0, PT, R9, R4, PT ;  /* 0x000000040900720c */ /* 0x000fda0003f06270 */
[----:B0-2--5:R-:W-:Y:S05]  /*fa70*/  @!P0 BRA `(.L_x_141) ;  /* 0x0000011c00d08947 */ /* 0x025fea0003800000 */
[----:B------:R-:W2:Y:S01]  /*fa80*/  LDCU UR4, c[0x0][0x3b0] ;  /* 0x00007600ff0477ac */ /* 0x000ea20008000800 */
[----:B------:R-:W-:Y:S01]  /*fa90*/  ISETP.GE.U32.AND P1, PT, R33, 0x10, PT ;  /* 0x000000102100780c */ /* 0x000fe20003f26070 */
[----:B------:R-:W-:Y:S01]  /*faa0*/  BSSY.RECONVERGENT B0, `(.L_x_142) ;  /* 0x0000015000007945 */ /* 0x000fe20003800200 */
[----:B------:R-:W-:Y:S01]  /*fab0*/  LEA.HI R4, R5, R5, RZ, 0x1 ;  /* 0x0000000505047211 */ /* 0x000fe200078f08ff */
[----:B------:R-:W-:Y:S01]  /*fac0*/  IMAD.MOV.U32 R6, RZ, RZ, RZ ;  /* 0x000000ffff067224 */ /* 0x000fe200078e00ff */
[C---:B------:R-:W-:Y:S02]  /*fad0*/  LOP3.LUT P2, R32, R33.reuse, 0xf, RZ, 0xc0, !PT ;  /* 0x0000000f21207812 */ /* 0x040fe4000784c0ff */
[----:B------:R-:W-:Y:S02]  /*fae0*/  SHF.R.S32.HI R20, RZ, 0x1, R4 ;  /* 0x00000001ff147819 */ /* 0x000fe40000011404 */
[----:B--2---:R-:W-:-:S05]  /*faf0*/  IADD3 R21, PT, PT, -R33, UR4, RZ ;  /* 0x0000000421157c10 */ /* 0x004fca000fffe1ff */
[----:B------:R-:W-:Y:S05]  /*fb00*/  @!P1 BRA `(.L_x_143) ;  /* 0x0000000000389947 */ /* 0x000fea0003800000 */
[----:B------:R-:W-:Y:S01]  /*fb10*/  LOP3.LUT R6, R33, 0x7ffffff0, RZ, 0xc0, !PT ;  /* 0x7ffffff021067812 */ /* 0x000fe200078ec0ff */
[----:B------:R-:W-:Y:S02]  /*fb20*/  IMAD.MOV.U32 R8, RZ, RZ, RZ ;  /* 0x000000ffff087224 */ /* 0x000fe400078e00ff */
[----:B------:R-:W-:Y:S02]  /*fb30*/  IMAD.MOV.U32 R4, RZ, RZ, RZ ;  /* 0x000000ffff047224 */ /* 0x000fe400078e00ff */
[----:B------:R-:W-:-:S07]  /*fb40*/  IMAD.MOV.U32 R7, RZ, RZ, RZ ;  /* 0x000000ffff077224 */ /* 0x000fce00078e00ff */
.L_x_144:
[C---:B--2---:R-:W-:Y:S01]  /*fb50*/  IMAD.U32 R5, R4.reuse, 0x4, R1 ;  /* 0x0000000404057824 */ /* 0x044fe200078e0001 */
[----:B------:R-:W-:-:S04]  /*fb60*/  IADD3 R4, P0, PT, R4, 0x10, RZ ;  /* 0x0000001004047810 */ /* 0x000fc80007f1e0ff */
[----:B------:R2:W-:Y:S01]  /*fb70*/  STL.128 [R5+0x6d0], RZ ;  /* 0x0006d0ff05007387 */ /* 0x0005e20000100c00 */
[----:B------:R-:W-:Y:S01]  /*fb80*/  IMAD.X R7, RZ, RZ, R7, P0 ;  /* 0x000000ffff077224 */ /* 0x000fe200000e0607 */
[----:B------:R-:W-:Y:S02]  /*fb90*/  ISETP.NE.U32.AND P0, PT, R4, R6, PT ;  /* 0x000000060400720c */ /* 0x000fe40003f05070 */
[----:B------:R2:W-:Y:S02]  /*fba0*/  STL.128 [R5+0x6e0], RZ ;  /* 0x0006e0ff05007387 */ /* 0x0005e40000100c00 */
[----:B------:R-:W-:Y:S02]  /*fbb0*/  ISETP.NE.AND.EX P0, PT, R7, R8, PT, P0 ;  /* 0x000000080700720c */ /* 0x000fe40003f05300 */
[----:B------:R2:W-:Y:S04]  /*fbc0*/  STL.128 [R5+0x6f0], RZ ;  /* 0x0006f0ff05007387 */ /* 0x0005e80000100c00 */
[----:B------:R2:W-:Y:S07]  /*fbd0*/  STL.128 [R5+0x700], RZ ;  /* 0x000700ff05007387 */ /* 0x0005ee0000100c00 */
[----:B------:R-:W-:Y:S05]  /*fbe0*/  @P0 BRA `(.L_x_144) ;  /* 0xfffffffc00d80947 */ /* 0x000fea000383ffff */
.L_x_143:
[----:B------:R-:W-:Y:S05]  /*fbf0*/  BSYNC.RECONVERGENT B0 ;  /* 0x0000000000007941 */ /* 0x000fea0003800200 */
.L_x_142:
[----:B------:R-:W-:Y:S01]  /*fc00*/  BSSY.RECONVERGENT B0, `(.L_x_145) ;  /* 0x000001f000007945 */ /* 0x000fe20003800200 */
[----:B------:R-:W-:Y:S01]  /*fc10*/  IMAD.IADD R20, R9, 0x1, -R20 ;  /* 0x0000000109147824 */ /* 0x000fe200078e0a14 */
[----:B------:R-:W-:Y:S02]  /*fc20*/  LOP3.LUT R62, R33, 0xf, RZ, 0xc0, !PT ;  /* 0x0000000f213e7812 */ /* 0x000fe400078ec0ff */
[----:B------:R-:W-:Y:S05]  /*fc30*/  @!P2 BRA `(.L_x_146) ;  /* 0x00000000006ca947 */ /* 0x000fea0003800000 */
[----:B------:R-:W-:-:S04]  /*fc40*/  IADD3 R4, P3, PT, R62, -0x1, RZ ;  /* 0xffffffff3e047810 */ /* 0x000fc80007f7e0ff */
[----:B------:R-:W-:Y:S01]  /*fc50*/  ISETP.GE.U32.AND P0, PT, R4, 0x7, PT ;  /* 0x000000070400780c */ /* 0x000fe20003f06070 */
[----:B------:R-:W-:Y:S01]  /*fc60*/  IMAD.X R4, RZ, RZ, -0x1, P3 ;  /* 0xffffffffff047424 */ /* 0x000fe200018e06ff */
[----:B------:R-:W-:-:S04]  /*fc70*/  LOP3.LUT P3, RZ, R33, 0x7, RZ, 0xc0, !PT ;  /* 0x0000000721ff7812 */ /* 0x000fc8000786c0ff */
[----:B------:R-:W-:-:S13]  /*fc80*/  ISETP.GE.U32.AND.EX P0, PT, R4, RZ, PT, P0 ;  /* 0x000000ff0400720c */ /* 0x000fda0003f06100 */
[C---:B------:R-:W-:Y:S02]  /*fc90*/  @P0 IMAD.U32 R4, R6.reuse, 0x4, R1 ;  /* 0x0000000406040824 */ /* 0x040fe400078e0001 */
[----:B------:R-:W-:-:S03]  /*fca0*/  @P0 VIADD R6, R6, 0x8 ;  /* 0x0000000806060836 */ /* 0x000fc60000000000 */
[----:B------:R3:W-:Y:S04]  /*fcb0*/  @P0 STL.128 [R4+0x6d0], RZ ;  /* 0x0006d0ff04000387 */ /* 0x0007e80000100c00 */
[----:B------:R3:W-:Y:S01]  /*fcc0*/  @P0 STL.128 [R4+0x6e0], RZ ;  /* 0x0006e0ff04000387 */ /* 0x0007e20000100c00 */
[----:B------:R-:W-:Y:S05]  /*fcd0*/  @!P3 BRA `(.L_x_146) ;  /* 0x000000000044b947 */ /* 0x000fea0003800000 */
[----:B---3--:R-:W-:-:S04]  /*fce0*/  LOP3.LUT R4, R33, 0x7, RZ, 0xc0, !PT ;  /* 0x0000000721047812 */ /* 0x008fc800078ec0ff */
[----:B------:R-:W-:-:S04]  /*fcf0*/  IADD3 R4, P3, PT, R4, -0x1, RZ ;  /* 0xffffffff04047810 */ /* 0x000fc80007f7e0ff */
[----:B------:R-:W-:Y:S01]  /*fd00*/  ISETP.GE.U32.AND P0, PT, R4, 0x3, PT ;  /* 0x000000030400780c */ /* 0x000fe20003f06070 */
[----:B------:R-:W-:-:S05]  /*fd10*/  IMAD.X R4, RZ, RZ, -0x1, P3 ;  /* 0xffffffffff047424 */ /* 0x000fca00018e06ff */
[----:B------:R-:W-:Y:S02]  /*fd20*/  ISETP.GE.U32.AND.EX P0, PT, R4, RZ, PT, P0 ;  /* 0x000000ff0400720c */ /* 0x000fe40003f06100 */
[----:B------:R-:W-:-:S11]  /*fd30*/  LOP3.LUT P3, R4, R33, 0x3, RZ, 0xc0, !PT ;  /* 0x0000000321047812 */ /* 0x000fd6000786c0ff */
[C---:B--2---:R-:W-:Y:S02]  /*fd40*/  @P0 IMAD.U32 R5, R6.reuse, 0x4, R1 ;  /* 0x0000000406050824 */ /* 0x044fe400078e0001 */
[----:B------:R-:W-:-:S03]  /*fd50*/  @P0 VIADD R6, R6, 0x4 ;  /* 0x0000000406060836 */ /* 0x000fc60000000000 */
[----:B------:R4:W-:Y:S01]  /*fd60*/  @P0 STL.128 [R5+0x6d0], RZ ;  /* 0x0006d0ff05000387 */ /* 0x0009e20000100c00 */
[----:B------:R-:W-:Y:S05]  /*fd70*/  @!P3 BRA `(.L_x_146) ;  /* 0x00000000001cb947 */ /* 0x000fea0003800000 */
[----:B------:R-:W-:Y:S01]  /*fd80*/  IMAD.U32 R6, R6, 0x4, R1 ;  /* 0x0000000406067824 */ /* 0x000fe200078e0001 */
[----:B------:R-:W-:-:S04]  /*fd90*/  ISETP.NE.AND P0, PT, R4, 0x1, PT ;  /* 0x000000010400780c */ /* 0x000fc80003f05270 */
[----:B------:R2:W-:Y:S09]  /*fda0*/  STL [R6+0x6d0], RZ ;  /* 0x0006d0ff06007387 */ /* 0x0005f20000100800 */
[----:B--2---:R-:W-:Y:S05]  /*fdb0*/  @!P0 BRA `(.L_x_146) ;  /* 0x00000000000c8947 */ /* 0x004fea0003800000 */
[----:B------:R-:W-:Y:S01]  /*fdc0*/  ISETP.NE.AND P0, PT, R4, 0x2, PT ;  /* 0x000000020400780c */ /* 0x000fe20003f05270 */
[----:B------:R2:W-:-:S12]  /*fdd0*/  STL [R6+0x6d4], RZ ;  /* 0x0006d4ff06007387 */ /* 0x0005d80000100800 */
[----:B------:R2:W-:Y:S02]  /*fde0*/  @P0 STL [R6+0x6d8], RZ ;  /* 0x0006d8ff06000387 */ /* 0x0005e40000100800 */
.L_x_146:
[----:B------:R-:W-:Y:S05]  /*fdf0*/  BSYNC.RECONVERGENT B0 ;  /* 0x0000000000007941 */ /* 0x000fea0003800200 */
.L_x_145:
[----:B------:R-:W-:Y:S01]  /*fe00*/  ISETP.GE.U32.AND P6, PT, R33, 0x2, PT ;  /* 0x000000022100780c */ /* 0x000fe20003fc6070 */
[----:B------:R-:W-:-:S12]  /*fe10*/  BSSY.RECONVERGENT B0, `(.L_x_147) ;  /* 0x0000059000007945 */ /* 0x000fd80003800200 */
[----:B------:R-:W-:Y:S05]  /*fe20*/  @!P6 BRA `(.L_x_148) ;  /* 0x00000004005ce947 */ /* 0x000fea0003800000 */
[----:B------:R0:W5:Y:S01]  /*fe30*/  LDL R50, [R1+0x6d0] ;  /* 0x0006d00001327983 */ /* 0x0001620000100800 */
[C---:B---3--:R-:W-:Y:S01]  /*fe40*/  VIADD R4, R33.reuse, 0xfffffffe ;  /* 0xfffffffe21047836 */ /* 0x048fe20000000000 */
[----:B------:R-:W-:Y:S01]  /*fe50*/  IADD3 R43, P3, PT, R33, -0x1, RZ ;  /* 0xffffffff212b7810 */ /* 0x000fe20007f7e0ff */
[----:B------:R-:W-:Y:S03]  /*fe60*/  BSSY.RECONVERGENT B3, `(.L_x_149) ;  /* 0x0000028000037945 */ /* 0x000fe60003800200 */
[----:B------:R-:W-:Y:S01]  /*fe70*/  ISETP.GE.U32.AND P0, PT, R4, 0xf, PT ;  /* 0x0000000f0400780c */ /* 0x000fe20003f06070 */
[----:B------:R-:W-:Y:S01]  /*fe80*/  IMAD.MOV.U32 R4, RZ, RZ, 0x1 ;  /* 0x00000001ff047424 */ /* 0x000fe200078e00ff */
[----:B------:R-:W-:Y:S01]  /*fe90*/  LOP3.LUT R49, R43, 0xf, RZ, 0xc0, !PT ;  /* 0x0000000f2b317812 */ /* 0x000fe200078ec0ff */
[----:B------:R-:W-:-:S10]  /*fea0*/  IMAD.X R48, RZ, RZ, -0x1, P3 ;  /* 0xffffffffff307424 */ /* 0x000fd400018e06ff */
[----:B0-----:R-:W-:Y:S05]  /*feb0*/  @!P0 BRA `(.L_x_150) ;  /* 0x0000000000888947 */ /* 0x001fea0003800000 */
[----:B------:R-:W-:Y:S01]  /*fec0*/  BSSY.RECONVERGENT B4, `(.L_x_151) ;  /* 0x0000020000047945 */ /* 0x000fe20003800200 */
[----:B------:R-:W-:Y:S01]  /*fed0*/  LOP3.LUT R59, R43, 0xfffffff0, RZ, 0xc0, !PT ;  /* 0xfffffff02b3b7812 */ /* 0x000fe200078ec0ff */
[----:B------:R-:W-:Y:S02]  /*fee0*/  IMAD.MOV.U32 R42, RZ, RZ, 0x1 ;  /* 0x00000001ff2a7424 */ /* 0x000fe400078e00ff */
[----:B------:R-:W-:-:S07]  /*fef0*/  IMAD.MOV.U32 R56, RZ, RZ, RZ ;  /* 0x000000ffff387224 */ /* 0x000fce00078e00ff */
.L_x_152:
[C---:B------:R-:W-:Y:S01]  /*ff00*/  IMAD.U32 R55, R42.reuse, 0x4, R1 ;  /* 0x000000042a377824 */ /* 0x040fe200078e0001 */
[----:B------:R-:W-:Y:S01]  /*ff10*/  IADD3 R54, P3, PT, R42, 0xf, RZ ;  /* 0x0000000f2a367810 */ /* 0x000fe20007f7e0ff */
[--C-:B-----5:R-:W-:Y:S02]  /*ff20*/  IMAD.MOV.U32 R8, RZ, RZ, R50.reuse ;  /* 0x000000ffff087224 */ /* 0x120fe400078e0032 */
[--C-:B------:R-:W-:Y:S01]  /*ff30*/  IMAD.MOV.U32 R9, RZ, RZ, R50.reuse ;  /* 0x000000ffff097224 */ /* 0x100fe200078e0032 */
[----:B------:R-:W-:Y:S01]  /*ff40*/  STL [R55+0x6d0], R50 ;  /* 0x0006d03237007387 */ /* 0x000fe20000100800 */
[--C-:B------:R-:W-:Y:S01]  /*ff50*/  IMAD.MOV.U32 R10, RZ, RZ, R50.reuse ;  /* 0x000000ffff0a7224 */ /* 0x100fe200078e0032 */
[----:B------:R-:W-:Y:S01]  /*ff60*/  ISETP.NE.U32.AND P0, PT, R54, R59, PT ;  /* 0x0000003b3600720c */ /* 0x000fe20003f05070 */
[--C-:B------:R-:W-:Y:S01]  /*ff70*/  IMAD.MOV.U32 R11, RZ, RZ, R50.reuse ;  /* 0x000000ffff0b7224 */ /* 0x100fe200078e0032 */
[----:B------:R-:W-:Y:S01]  /*ff80*/  STL [R55+0x70c], R50 ;  /* 0x00070c3237007387 */ /* 0x000fe20000100800 */
[----:B------:R-:W-:-:S02]  /*ff90*/  IMAD.MOV.U32 R12, RZ, RZ, R50 ;  /* 0x000000ffff0c7224 */ /* 0x000fc400078e0032 */
[--C-:B------:R-:W-:Y:S01]  /*ffa0*/  IMAD.MOV.U32 R13, RZ, RZ, R50.reuse ;  /* 0x000000ffff0d7224 */ /* 0x100fe200078e0032 */
[----:B------:R-:W-:Y:S01]  /*ffb0*/  STL.128 [R55+0x6ec], R8 ;  /* 0x0006ec0837007387 */ /* 0x000fe20000100c00 */
[--C-:B------:R-:W-:Y:S02]  /*ffc0*/  IMAD.MOV.U32 R14, RZ, RZ, R50.reuse ;  /* 0x000000ffff0e7224 */ /* 0x100fe400078e0032 */
[--C-:B------:R-:W-:Y:S02]  /*ffd0*/  IMAD.MOV.U32 R15, RZ, RZ, R50.reuse ;  /* 0x000000ffff0f7224 */ /* 0x100fe400078e0032 */
[----:B------:R-:W-:Y:S02]  /*ffe0*/  IMAD.MOV.U32 R51, RZ, RZ, R50 ;  /* 0x000000ffff337224 */ /* 0x000fe400078e0032 */
[----:B------:R-:W-:Y:S01]  /*fff0*/  IMAD.X R57, RZ, RZ, R56, P3 ;  /* 0x000000ffff397224 */ /* 0x000fe200018e0638 */
[----:B------:R-:W-:Y:S01]  /*10000*/  STL.128 [R55+0x6fc], R12 ;  /* 0x0006fc0c37007387 */ /* 0x000fe20000100c00 */
[--C-:B------:R-:W-:Y:S01]  /*10010*/  IMAD.MOV.U32 R4, RZ, RZ, R50.reuse ;  /* 0x000000ffff047224 */ /* 0x100fe200078e0032 */
[----:B------:R-:W-:Y:S01]  /*10020*/  IADD3 R42, P3, PT, R42, 0x10, RZ ;  /* 0x000000102a2a7810 */ /* 0x000fe20007f7e0ff */
[--C-:B--2-4-:R-:W-:Y:S01]  /*10030*/  IMAD.MOV.U32 R5, RZ, RZ, R50.reuse ;  /* 0x000000ffff057224 */ /* 0x114fe200078e0032 */
[----:B------:R-:W-:Y:S01]  /*10040*/  STL.64 [R55+0x6d4], R50 ;  /* 0x0006d43237007387 */ /* 0x000fe20000100a00 */
[----:B------:R-:W-:Y:S01]  /*10050*/  ISETP.NE.AND.EX P0, PT, R57, R48, PT, P0 ;  /* 0x000000303900720c */ /* 0x000fe20003f05300 */
[----:B------:R-:W-:-:S02]  /*10060*/  IMAD.MOV.U32 R6, RZ, RZ, R50 ;  /* 0x000000ffff067224 */ /* 0x000fc400078e0032 */
[----:B------:R-:W-:-:S05]  /*10070*/  IMAD.MOV.U32 R7, RZ, RZ, R50 ;  /* 0x000000ffff077224 */ /* 0x000fca00078e0032 */
[----:B------:R0:W-:Y:S02]  /*10080*/  STL.128 [R55+0x6dc], R4 ;  /* 0x0006dc0437007387 */ /* 0x0001e40000100c00 */
[----:B0-----:R-:W-:-:S04]  /*10090*/  IMAD.X R4, RZ, RZ, R56, P3 ;  /* 0x000000ffff047224 */ /* 0x001fc800018e0638 */
[----:B------:R-:W-:Y:S01]  /*100a0*/  IMAD.MOV.U32 R56, RZ, RZ, R4 ;  /* 0x000000ffff387224 */ /* 0x000fe200078e0004 */
[----:B------:R-:W-:Y:S06]  /*100b0*/  @P0 BRA `(.L_x_152) ;  /* 0xfffffffc00900947 */ /* 0x000fec000383ffff */
[----:B------:R-:W-:Y:S05]  /*100c0*/  BSYNC.RECONVERGENT B4 ;  /* 0x0000000000047941 */ /* 0x000fea0003800200 */
.L_x_151:
[----:B------:R-:W-:-:S07]  /*100d0*/  IMAD.MOV.U32 R4, RZ, RZ, R42 ;  /* 0x000000ffff047224 */ /* 0x000fce00078e002a */
.L_x_150:
[----:B------:R-:W-:Y:S05]  /*100e0*/  BSYNC.RECONVERGENT B3 ;  /* 0x0000000000037941 */ /* 0x000fea0003800200 */
.L_x_149:
[----:B------:R-:W-:-:S04]  /*100f0*/  ISETP.NE.U32.AND P0, PT, R49, RZ, PT ;  /* 0x000000ff3100720c */ /* 0x000fc80003f05070 */
[----:B------:R-:W-:-:S13]  /*10100*/  ISETP.NE.AND.EX P0, PT, RZ, RZ, PT, P0 ;  /* 0x000000ffff00720c */ /* 0x000fda0003f05300 */
[----:B------:R-:W-:Y:S05]  /*10110*/  @!P0 BRA `(.L_x_148) ;  /* 0x0000000000a08947 */ /* 0x000fea0003800000 */
[----:B------:R-:W-:Y:S01]  /*10120*/  ISETP.GE.U32.AND P0, PT, R49, 0x8, PT ;  /* 0x000000083100780c */ /* 0x000fe20003f06070 */
[----:B------:R-:W-:Y:S01]  /*10130*/  BSSY.RECONVERGENT B3, `(.L_x_153) ;  /* 0x0000010000037945 */ /* 0x000fe20003800200 */
[----:B--2---:R-:W-:Y:S02]  /*10140*/  LOP3.LUT R6, R43, 0x7, RZ, 0xc0, !PT ;  /* 0x000000072b067812 */ /* 0x004fe400078ec0ff */
[----:B------:R-:W-:Y:S02]  /*10150*/  ISETP.GE.U32.AND.EX P0, PT, RZ, RZ, PT, P0 ;  /* 0x000000ffff00720c */ /* 0x000fe40003f06100 */
[----:B------:R-:W-:-:S04]  /*10160*/  ISETP.NE.U32.AND P3, PT, R6, RZ, PT ;  /* 0x000000ff0600720c */ /* 0x000fc80003f65070 */
[----:B------:R-:W-:-:S07]  /*10170*/  ISETP.NE.AND.EX P3, PT, RZ, RZ, PT, P3 ;  /* 0x000000ffff00720c */ /* 0x000fce0003f65330 */
[----:B------:R-:W-:Y:S06]  /*10180*/  @!P0 BRA `(.L_x_154) ;  /* 0x0000000000288947 */ /* 0x000fec0003800000 */
[C---:B----4-:R-:W-:Y:S02]  /*10190*/  IMAD.U32 R5, R4.reuse, 0x4, R1 ;  /* 0x0000000404057824 */ /* 0x050fe400078e0001 */
[----:B------:R-:W-:-:S03]  /*101a0*/  VIADD R4, R4, 0x8 ;  /* 0x0000000804047836 */ /* 0x000fc60000000000 */
[----:B-----5:R0:W-:Y:S04]  /*101b0*/  STL [R5+0x6d0], R50 ;  /* 0x0006d03205007387 */ /* 0x0201e80000100800 */
[----:B------:R0:W-:Y:S04]  /*101c0*/  STL [R5+0x6d4], R50 ;  /* 0x0006d43205007387 */ /* 0x0001e80000100800 */
[----:B------:R0:W-:Y:S04]  /*101d0*/  STL [R5+0x6d8], R50 ;  /* 0x0006d83205007387 */ /* 0x0001e80000100800 */
[----:B------:R0:W-:Y:S04]  /*101e0*/  STL [R5+0x6dc], R50 ;  /* 0x0006dc3205007387 */ /* 0x0001e80000100800 */
[----:B------:R0:W-:Y:S04]  /*101f0*/  STL [R5+0x6e0], R50 ;  /* 0x0006e03205007387 */ /* 0x0001e80000100800 */
[----:B------:R0:W-:Y:S04]  /*10200*/  STL [R5+0x6e4], R50 ;  /* 0x0006e43205007387 */ /* 0x0001e80000100800 */
[----:B------:R0:W-:Y:S04]  /*10210*/  STL [R5+0x6e8], R50 ;  /* 0x0006e83205007387 */ /* 0x0001e80000100800 */
[----:B------:R0:W-:Y:S02]  /*10220*/  STL [R5+0x6ec], R50 ;  /* 0x0006ec3205007387 */ /* 0x0001e40000100800 */
.L_x_154:
[----:B------:R-:W-:Y:S05]  /*10230*/  BSYNC.RECONVERGENT B3 ;  /* 0x0000000000037941 */ /* 0x000fea0003800200 */
.L_x_153:
[----:B------:R-:W-:Y:S05]  /*10240*/  @!P3 BRA `(.L_x_148) ;  /* 0x000000000054b947 */ /* 0x000fea0003800000 */
[----:B------:R-:W-:Y:S02]  /*10250*/  ISETP.GE.U32.AND P0, PT, R6, 0x4, PT ;  /* 0x000000040600780c */ /* 0x000fe40003f06070 */
[----:B------:R-:W-:Y:S02]  /*10260*/  LOP3.LUT R43, R43, 0x3, RZ, 0xc0, !PT ;  /* 0x000000032b2b7812 */ /* 0x000fe400078ec0ff */
[----:B------:R-:W-:Y:S02]  /*10270*/  ISETP.GE.U32.AND.EX P0, PT, RZ, RZ, PT, P0 ;  /* 0x000000ffff00720c */ /* 0x000fe40003f06100 */
[----:B------:R-:W-:-:S04]  /*10280*/  ISETP.NE.U32.AND P3, PT, R43, RZ, PT ;  /* 0x000000ff2b00720c */ /* 0x000fc80003f65070 */
[----:B------:R-:W-:-:S07]  /*10290*/  ISETP.NE.AND.EX P3, PT, RZ, RZ, PT, P3 ;  /* 0x000000ffff00720c */ /* 0x000fce0003f65330 */
[C---:B0---4-:R-:W-:Y:S02]  /*102a0*/  @P0 IMAD.U32 R5, R4.reuse, 0x4, R1 ;  /* 0x0000000404050824 */ /* 0x051fe400078e0001 */
[----:B------:R-:W-:-:S03]  /*102b0*/  @P0 VIADD R4, R4, 0x4 ;  /* 0x0000000404040836 */ /* 0x000fc60000000000 */
[----:B-----5:R0:W-:Y:S04]  /*102c0*/  @P0 STL [R5+0x6d0], R50 ;  /* 0x0006d03205000387 */ /* 0x0201e80000100800 */
[----:B------:R0:W-:Y:S04]  /*102d0*/  @P0 STL [R5+0x6d4], R50 ;  /* 0x0006d43205000387 */ /* 0x0001e80000100800 */
[----:B------:R0:W-:Y:S04]  /*102e0*/  @P0 STL [R5+0x6d8], R50 ;  /* 0x0006d83205000387 */ /* 0x0001e80000100800 */
[----:B------:R0:W-:Y:S01]  /*102f0*/  @P0 STL [R5+0x6dc], R50 ;  /* 0x0006dc3205000387 */ /* 0x0001e20000100800 */
[----:B------:R-:W-:Y:S05]  /*10300*/  @!P3 BRA `(.L_x_148) ;  /* 0x000000000024b947 */ /* 0x000fea0003800000 */
[----:B0-----:R-:W-:Y:S01]  /*10310*/  IMAD.U32 R5, R4, 0x4, R1 ;  /* 0x0000000404057824 */ /* 0x001fe200078e0001 */
[----:B------:R-:W-:-:S04]  /*10320*/  ISETP.NE.U32.AND P0, PT, R43, 0x1, PT ;  /* 0x000000012b00780c */ /* 0x000fc80003f05070 */
[----:B------:R0:W-:Y:S01]  /*10330*/  STL [R5+0x6d0], R50 ;  /* 0x0006d03205007387 */ /* 0x0001e20000100800 */
[----:B------:R-:W-:-:S13]  /*10340*/  ISETP.NE.AND.EX P0, PT, RZ, RZ, PT, P0 ;  /* 0x000000ffff00720c */ /* 0x000fda0003f05300 */
[----:B0-----:R-:W-:Y:S05]  /*10350*/  @!P0 BRA `(.L_x_148) ;  /* 0x0000000000108947 */ /* 0x001fea0003800000 */
[----:B------:R-:W-:Y:S01]  /*10360*/  ISETP.NE.U32.AND P0, PT, R43, 0x2, PT ;  /* 0x000000022b00780c */ /* 0x000fe20003f05070 */
[----:B------:R0:W-:Y:S03]  /*10370*/  STL [R5+0x6d4], R50 ;  /* 0x0006d43205007387 */ /* 0x0001e60000100800 */
[----:B------:R-:W-:-:S13]  /*10380*/  ISETP.NE.AND.EX P0, PT, RZ, RZ, PT, P0 ;  /* 0x000000ffff00720c */ /* 0x000fda0003f05300 */
[----:B------:R0:W-:Y:S02]  /*10390*/  @P0 STL [R5+0x6d8], R50 ;  /* 0x0006d83205000387 */ /* 0x0001e40000100800 */
.L_x_148:
[----:B------:R-:W-:Y:S05]  /*103a0*/  BSYNC.RECONVERGENT B0 ;  /* 0x0000000000007941 */ /* 0x000fea0003800200 */
.L_x_147:
[--C-:B------:R-:W-:Y:S01]  /*103b0*/  SHF.R.S32.HI R15, RZ, 0x1f, R20.reuse ;  /* 0x0000001fff0f7819 */ /* 0x100fe20000011414 */
[----:B------:R-:W-:Y:S01]  /*103c0*/  BSSY.RECONVERGENT B0, `(.L_x_155) ;  /* 0x0000035000007945 */ /* 0x000fe20003800200 */
[----:B------:R-:W-:Y:S02]  /*103d0*/  IMAD.MOV.U32 R14, RZ, RZ, RZ ;  /* 0x000000ffff0e7224 */ /* 0x000fe400078e00ff */
[----:B------:R-:W-:Y:S02]  /*103e0*/  IMAD.MOV.U32 R42, RZ, RZ, R20 ;  /* 0x000000ffff2a7224 */ /* 0x000fe400078e0014 */
[----:B------:R-:W-:Y:S01]  /*103f0*/  IMAD.MOV.U32 R61, RZ, RZ, R15 ;  /* 0x000000ffff3d7224 */ /* 0x000fe200078e000f */
[----:B------:R-:W-:Y:S06]  /*10400*/  @!P1 BRA `(.L_x_156) ;  /* 0x0000000000c09947 */ /* 0x000fec0003800000 */
[----:B------:R-:W-:Y:S01]  /*10410*/  LOP3.LUT R14, R33, 0x7ffffff0, RZ, 0xc0, !PT ;  /* 0x7ffffff0210e7812 */ /* 0x000fe200078ec0ff */
[----:B------:R-:W-:Y:S02]  /*10420*/  IMAD.MOV.U32 R60, RZ, RZ, RZ ;  /* 0x000000ffff3c7224 */ /* 0x000fe400078e00ff */
[----:B------:R-:W-:Y:S02]  /*10430*/  IMAD.MOV.U32 R12, RZ, RZ, RZ ;  /* 0x000000ffff0c7224 */ /* 0x000fe400078e00ff */
[----:B------:R-:W-:Y:S02]  /*10440*/  IMAD.MOV.U32 R55, RZ, RZ, RZ ;  /* 0x000000ffff377224 */ /* 0x000fe400078e00ff */
[----:B------:R-:W-:Y:S02]  /*10450*/  IMAD.MOV.U32 R42, RZ, RZ, R20 ;  /* 0x000000ffff2a7224 */ /* 0x000fe400078e0014 */
[----:B------:R-:W-:-:S07]  /*10460*/  IMAD.MOV.U32 R61, RZ, RZ, R15 ;  /* 0x000000ffff3d7224 */ /* 0x000fce00078e000f */
.L_x_157:
[----:B------:R-:W-:-:S05]  /*10470*/  IMAD.U32 R43, R12, 0x4, R1 ;  /* 0x000000040c2b7824 */ /* 0x000fca00078e0001 */
[----:B0-234-:R-:W2:Y:S04]  /*10480*/  LDL.128 R4, [R43+0x6d0] ;  /* 0x0006d0002b047983 */ /* 0x01dea80000100c00 */
[----:B------:R-:W3:Y:S04]  /*10490*/  LDL.128 R8, [R43+0x6e0] ;  /* 0x0006e0002b087983 */ /* 0x000ee80000100c00 */
[----:B-----5:R-:W4:Y:S04]  /*104a0*/  LDL.128 R48, [R43+0x6f0] ;  /* 0x0006f0002b307983 */ /* 0x020f280000100c00 */
[----:B------:R-:W4:Y:S01]  /*104b0*/  LDL.128 R56, [R43+0x700] ;  /* 0x000700002b387983 */ /* 0x000f220000100c00 */
[----:B--2---:R-:W-:-:S02]  /*104c0*/  SHF.R.S32.HI R13, RZ, 0x1f, R4 ;  /* 0x0000001fff0d7819 */ /* 0x004fc40000011404 */
[--C-:B------:R-:W-:Y:S02]  /*104d0*/  IADD3 R54, P0, P1, R6, R4, R5.reuse ;  /* 0x0000000406367210 */ /* 0x100fe4000791e005 */
[----:B------:R-:W-:Y:S02]  /*104e0*/  SHF.R.S32.HI R4, RZ, 0x1f, R5 ;  /* 0x0000001fff047819 */ /* 0x000fe40000011405 */
[----:B------:R-:W-:Y:S02]  /*104f0*/  SHF.R.S32.HI R6, RZ, 0x1f, R6 ;  /* 0x0000001fff067819 */ /* 0x000fe40000011406 */
[--C-:B---3--:R-:W-:Y:S02]  /*10500*/  IADD3 R5, P3, P4, R8, R54, R7.reuse ;  /* 0x0000003608057210 */ /* 0x108fe40007c7e007 */
[----:B------:R-:W-:Y:S02]  /*10510*/  SHF.R.S32.HI R7, RZ, 0x1f, R7 ;  /* 0x0000001fff077819 */ /* 0x000fe40000011407 */
[----:B------:R-:W-:-:S02]  /*10520*/  IADD3.X R4, PT, PT, R6, R13, R4, P0, P1 ;  /* 0x0000000d06047210 */ /* 0x000fc400007e2404 */
[----:B------:R-:W-:Y:S02]  /*10530*/  SHF.R.S32.HI R8, RZ, 0x1f, R8 ;  /* 0x0000001fff087819 */ /* 0x000fe40000011408 */
[----:B------:R-:W-:Y:S02]  /*10540*/  IADD3 R5, P0, P1, R10, R5, R9 ;  /* 0x000000050a057210 */ /* 0x000fe4000791e009 */
[----:B------:R-:W-:Y:S02]  /*10550*/  IADD3.X R7, PT, PT, R8, R4, R7, P3, P4 ;  /* 0x0000000408077210 */ /* 0x000fe40001fe8407 */
[----:B------:R-:W-:Y:S02]  /*10560*/  SHF.R.S32.HI R9, RZ, 0x1f, R9 ;  /* 0x0000001fff097819 */ /* 0x000fe40000011409 */
[----:B------:R-:W-:Y:S02]  /*10570*/  SHF.R.S32.HI R10, RZ, 0x1f, R10 ;  /* 0x0000001fff0a7819 */ /* 0x000fe4000001140a */
[----:B----4-:R-:W-:-:S02]  /*10580*/  IADD3 R5, P3, P4, R48, R5, R11 ;  /* 0x0000000530057210 */ /* 0x010fc40007c7e00b */
[----:B------:R-:W-:Y:S02]  /*10590*/  SHF.R.S32.HI R11, RZ, 0x1f, R11 ;  /* 0x0000001fff0b7819 */ /* 0x000fe4000001140b */
[----:B------:R-:W-:Y:S02]  /*105a0*/  IADD3.X R9, PT, PT, R10, R7, R9, P0, P1 ;  /* 0x000000070a097210 */ /* 0x000fe400007e2409 */
[----:B------:R-:W-:Y:S02]  /*105b0*/  SHF.R.S32.HI R48, RZ, 0x1f, R48 ;  /* 0x0000001fff307819 */ /* 0x000fe40000011430 */
[----:B------:R-:W-:Y:S02]  /*105c0*/  IADD3 R5, P0, P1, R50, R5, R49 ;  /* 0x0000000532057210 */ /* 0x000fe4000791e031 */
[----:B------:R-:W-:Y:S02]  /*105d0*/  IADD3.X R11, PT, PT, R48, R9, R11, P3, P4 ;  /* 0x00000009300b7210 */ /* 0x000fe40001fe840b */
[----:B------:R-:W-:-:S02]  /*105e0*/  SHF.R.S32.HI R49, RZ, 0x1f, R49 ;  /* 0x0000001fff317819 */ /* 0x000fc40000011431 */
[----:B------:R-:W-:Y:S02]  /*105f0*/  SHF.R.S32.HI R50, RZ, 0x1f, R50 ;  /* 0x0000001fff327819 */ /* 0x000fe40000011432 */
[----:B------:R-:W-:Y:S02]  /*10600*/  SHF.R.S32.HI R4, RZ, 0x1f, R51 ;  /* 0x0000001fff047819 */ /* 0x000fe40000011433 */
[----:B------:R-:W-:Y:S02]  /*10610*/  IADD3.X R49, PT, PT, R50, R11, R49, P0, P1 ;  /* 0x0000000b32317210 */ /* 0x000fe400007e2431 */
[----:B------:R-:W-:Y:S02]  /*10620*/  IADD3 R51, P0, P1, R56, R5, R51 ;  /* 0x0000000538337210 */ /* 0x000fe4000791e033 */
[----:B------:R-:W-:Y:S02]  /*10630*/  IADD3 R12, P3, PT, R12, 0x10, RZ ;  /* 0x000000100c0c7810 */ /* 0x000fe40007f7e0ff */
[----:B------:R-:W-:-:S03]  /*10640*/  SHF.R.S32.HI R5, RZ, 0x1f, R56 ;  /* 0x0000001fff057819 */ /* 0x000fc60000011438 */
[----:B------:R-:W-:Y:S01]  /*10650*/  IMAD.X R55, RZ, RZ, R55, P3 ;  /* 0x000000ffff377224 */ /* 0x000fe200018e0637 */
[----:B------:R-:W-:Y:S02]  /*10660*/  IADD3.X R5, PT, PT, R5, R49, R4, P0, P1 ;  /* 0x0000003105057210 */ /* 0x000fe400007e2404 */
[----:B------:R-:W-:Y:S02]  /*10670*/  ISETP.NE.U32.AND P0, PT, R12, R14, PT ;  /* 0x0000000e0c00720c */ /* 0x000fe40003f05070 */
[--C-:B------:R-:W-:Y:S02]  /*10680*/  IADD3 R4, P3, P1, R58, R51, R57.reuse ;  /* 0x000000333a047210 */ /* 0x100fe4000797e039 */
[----:B------:R-:W-:Y:S02]  /*10690*/  ISETP.NE.AND.EX P0, PT, R55, R60, PT, P0 ;  /* 0x0000003c3700720c */ /* 0x000fe40003f05300 */
[----:B------:R-:W-:Y:S02]  /*106a0*/  SHF.R.S32.HI R57, RZ, 0x1f, R57 ;  /* 0x0000001fff397819 */ /* 0x000fe40000011439 */
[----:B------:R-:W-:-:S02]  /*106b0*/  SHF.R.S32.HI R58, RZ, 0x1f, R58 ;  /* 0x0000001fff3a7819 */ /* 0x000fc4000001143a */
[--C-:B------:R-:W-:Y:S02]  /*106c0*/  IADD3 R42, P4, P5, R42, -R4, -R59.reuse ;  /* 0x800000042a2a7210 */ /* 0x100fe40007d9e83b */
[----:B------:R-:W-:Y:S02]  /*106d0*/  SHF.R.S32.HI R59, RZ, 0x1f, R59 ;  /* 0x0000001fff3b7819 */ /* 0x000fe4000001143b */
[----:B------:R-:W-:-:S04]  /*106e0*/  IADD3.X R58, PT, PT, R58, R5, R57, P3, P1 ;  /* 0x000000053a3a7210 */ /* 0x000fc80001fe2439 */
[----:B------:R-:W-:Y:S01]  /*106f0*/  IADD3.X R61, PT, PT, R61, ~R58, ~R59, P4, P5 ;  /* 0x8000003a3d3d7210 */ /* 0x000fe200027eac3b */
[----:B------:R-:W-:Y:S06]  /*10700*/  @P0 BRA `(.L_x_157) ;  /* 0xfffffffc00580947 */ /* 0x000fec000383ffff */
.L_x_156:
[----:B------:R-:W-:Y:S05]  /*10710*/  BSYNC.RECONVERGENT B0 ;  /* 0x0000000000007941 */ /* 0x000fea0003800200 */
.L_x_155:
[----:B------:R-:W-:Y:S04]  /*10720*/  BSSY.RECONVERGENT B0, `(.L_x_158) ;  /* 0x0000043000007945 */ /* 0x000fe80003800200 */
[----:B------:R-:W-:Y:S05]  /*10730*/  @!P2 BRA `(.L_x_159) ;  /* 0x000000040004a947 */ /* 0x000fea0003800000 */
[----:B------:R-:W-:Y:S01]  /*10740*/  IADD3 R62, P1, PT, R62, -0x1, RZ ;  /* 0xffffffff3e3e7810 */ /* 0x000fe20007f3e0ff */
[----:B------:R-:W-:Y:S03]  /*10750*/  BSSY.RECONVERGENT B3, `(.L_x_160) ;  /* 0x000001a000037945 */ /* 0x000fe60003800200 */
[----:B------:R-:W-:Y:S01]  /*10760*/  ISETP.GE.U32.AND P0, PT, R62, 0x7, PT ;  /* 0x000000073e00780c */ /* 0x000fe20003f06070 */
[----:B---3--:R-:W-:Y:S01]  /*10770*/  IMAD.X R4, RZ, RZ, -0x1, P1 ;  /* 0xffffffffff047424 */ /* 0x008fe200008e06ff */
[----:B------:R-:W-:-:S04]  /*10780*/  LOP3.LUT P1, RZ, R33, 0x7, RZ, 0xc0, !PT ;  /* 0x0000000721ff7812 */ /* 0x000fc8000782c0ff */
[----:B------:R-:W-:-:S13]  /*10790*/  ISETP.GE.U32.AND.EX P0, PT, R4, RZ, PT, P0 ;  /* 0x000000ff0400720c */ /* 0x000fda0003f06100 */
[----:B------:R-:W-:Y:S05]  /*107a0*/  @!P0 BRA `(.L_x_161) ;  /* 0x0000000000508947 */ /* 0x000fea0003800000 */
[----:B------:R-:W-:-:S05]  /*107b0*/  IMAD.U32 R13, R14, 0x4, R1 ;  /* 0x000000040e0d7824 */ /* 0x000fca00078e0001 */
[----:B0-2-4-:R-:W2:Y:S04]  /*107c0*/  LDL.128 R4, [R13+0x6d0] ;  /* 0x0006d0000d047983 */ /* 0x015ea80000100c00 */
[----:B------:R-:W3:Y:S01]  /*107d0*/  LDL.128 R8, [R13+0x6e0] ;  /* 0x0006e0000d087983 */ /* 0x000ee20000100c00 */
[----:B------:R-:W-:Y:S01]  /*107e0*/  VIADD R14, R14, 0x8 ;  /* 0x000000080e0e7836 */ /* 0x000fe20000000000 */
[----:B--2---:R-:W-:Y:S02]  /*107f0*/  SHF.R.S32.HI R12, RZ, 0x1f, R4 ;  /* 0x0000001fff0c7819 */ /* 0x004fe40000011404 */
[--C-:B------:R-:W-:Y:S02]  /*10800*/  IADD3 R4, P3, P4, R6, R4, R5.reuse ;  /* 0x0000000406047210 */ /* 0x100fe40007c7e005 */
[----:B------:R-:W-:-:S02]  /*10810*/  SHF.R.S32.HI R5, RZ, 0x1f, R5 ;  /* 0x0000001fff057819 */ /* 0x000fc40000011405 */
[----:B------:R-:W-:Y:S02]  /*10820*/  SHF.R.S32.HI R6, RZ, 0x1f, R6 ;  /* 0x0000001fff067819 */ /* 0x000fe40000011406 */
[--C-:B---3--:R-:W-:Y:S02]  /*10830*/  IADD3 R4, P0, P2, R8, R4, R7.reuse ;  /* 0x0000000408047210 */ /* 0x108fe40007a1e007 */
[----:B------:R-:W-:Y:S02]  /*10840*/  SHF.R.S32.HI R7, RZ, 0x1f, R7 ;  /* 0x0000001fff077819 */ /* 0x000fe40000011407 */
[----:B------:R-:W-:Y:S02]  /*10850*/  IADD3.X R5, PT, PT, R6, R12, R5, P3, P4 ;  /* 0x0000000c06057210 */ /* 0x000fe40001fe8405 */
[----:B------:R-:W-:Y:S02]  /*10860*/  SHF.R.S32.HI R8, RZ, 0x1f, R8 ;  /* 0x0000001fff087819 */ /* 0x000fe40000011408 */
[----:B------:R-:W-:-:S02]  /*10870*/  IADD3 R4, P4, P3, R10, R4, R9 ;  /* 0x000000040a047210 */ /* 0x000fc40007b9e009 */
[----:B------:R-:W-:Y:S02]  /*10880*/  SHF.R.S32.HI R9, RZ, 0x1f, R9 ;  /* 0x0000001fff097819 */ /* 0x000fe40000011409 */
[----:B------:R-:W-:Y:S02]  /*10890*/  IADD3.X R7, PT, PT, R8, R5, R7, P0, P2 ;  /* 0x0000000508077210 */ /* 0x000fe400007e4407 */
[----:B------:R-:W-:Y:S02]  /*108a0*/  SHF.R.S32.HI R10, RZ, 0x1f, R10 ;  /* 0x0000001fff0a7819 */ /* 0x000fe4000001140a */
[--C-:B------:R-:W-:Y:S02]  /*108b0*/  IADD3 R42, P0, P2, R42, -R4, -R11.reuse ;  /* 0x800000042a2a7210 */ /* 0x100fe40007a1e80b */
[----:B------:R-:W-:Y:S02]  /*108c0*/  SHF.R.S32.HI R11, RZ, 0x1f, R11 ;  /* 0x0000001fff0b7819 */ /* 0x000fe4000001140b */
[----:B------:R-:W-:-:S04]  /*108d0*/  IADD3.X R10, PT, PT, R10, R7, R9, P4, P3 ;  /* 0x000000070a0a7210 */ /* 0x000fc800027e6409 */
[----:B------:R-:W-:-:S07]  /*108e0*/  IADD3.X R61, PT, PT, R61, ~R10, ~R11, P0, P2 ;  /* 0x8000000a3d3d7210 */ /* 0x000fce00007e4c0b */
.L_x_161:
[----:B------:R-:W-:Y:S05]  /*108f0*/  BSYNC.RECONVERGENT B3 ;  /* 0x0000000000037941 */ /* 0x000fea0003800200 */
.L_x_160:
[----:B------:R-:W-:Y:S05]  /*10900*/  @!P1 BRA `(.L_x_159) ;  /* 0x0000000000909947 */ /* 0x000fea0003800000 */
[C---:B------:R-:W-:Y:S01]  /*10910*/  LOP3.LUT R4, R33.reuse, 0x7, RZ, 0xc0, !PT ;  /* 0x0000000721047812 */ /* 0x040fe200078ec0ff */
[----:B------:R-:W-:Y:S01]  /*10920*/  BSSY.RECONVERGENT B3, `(.L_x_162) ;  /* 0x0000012000037945 */ /* 0x000fe20003800200 */
[----:B------:R-:W-:Y:S02]  /*10930*/  LOP3.LUT P4, R10, R33, 0x3, RZ, 0xc0, !PT ;  /* 0x00000003210a7812 */ /* 0x000fe4000788c0ff */
[----:B------:R-:W-:-:S04]  /*10940*/  IADD3 R4, P1, PT, R4, -0x1, RZ ;  /* 0xffffffff04047810 */ /* 0x000fc80007f3e0ff */
[----:B------:R-:W-:Y:S01]  /*10950*/  ISETP.GE.U32.AND P0, PT, R4, 0x3, PT ;  /* 0x000000030400780c */ /* 0x000fe20003f06070 */
[----:B------:R-:W-:-:S05]  /*10960*/  IMAD.X R4, RZ, RZ, -0x1, P1 ;  /* 0xffffffffff047424 */ /* 0x000fca00008e06ff */
[----:B------:R-:W-:-:S13]  /*10970*/  ISETP.GE.U32.AND.EX P0, PT, R4, RZ, PT, P0 ;  /* 0x000000ff0400720c */ /* 0x000fda0003f06100 */
[----:B------:R-:W-:Y:S05]  /*10980*/  @!P0 BRA `(.L_x_163) ;  /* 0x00000000002c8947 */ /* 0x000fea0003800000 */
[----:B------:R-:W-:-:S06]  /*10990*/  IMAD.U32 R4, R14, 0x4, R1 ;  /* 0x000000040e047824 */ /* 0x000fcc00078e0001 */
[----:B0-2-4-:R-:W2:Y:S01]  /*109a0*/  LDL.128 R4, [R4+0x6d0] ;  /* 0x0006d00004047983 */ /* 0x015ea20000100c00 */
[----:B------:R-:W-:Y:S01]  /*109b0*/  VIADD R14, R14, 0x4 ;  /* 0x000000040e0e7836 */ /* 0x000fe20000000000 */
[--C-:B--2---:R-:W-:Y:S02]  /*109c0*/  IADD3 R9, P2, P3, R6, R4, R5.reuse ;  /* 0x0000000406097210 */ /* 0x104fe40007b5e005 */
[----:B------:R-:W-:Y:S02]  /*109d0*/  SHF.R.S32.HI R8, RZ, 0x1f, R4 ;  /* 0x0000001fff087819 */ /* 0x000fe40000011404 */
[----:B------:R-:W-:Y:S02]  /*109e0*/  SHF.R.S32.HI R5, RZ, 0x1f, R5 ;  /* 0x0000001fff057819 */ /* 0x000fe40000011405 */
[----:B------:R-:W-:Y:S02]  /*109f0*/  SHF.R.S32.HI R6, RZ, 0x1f, R6 ;  /* 0x0000001fff067819 */ /* 0x000fe40000011406 */
[----:B------:R-:W-:-:S02]  /*10a00*/  IADD3 R42, P0, P1, R42, -R9, -R7 ;  /* 0x800000092a2a7210 */ /* 0x000fc4000791e807 */
[----:B------:R-:W-:Y:S02]  /*10a10*/  SHF.R.S32.HI R7, RZ, 0x1f, R7 ;  /* 0x0000001fff077819 */ /* 0x000fe40000011407 */
[----:B------:R-:W-:-:S04]  /*10a20*/  IADD3.X R6, PT, PT, R6, R8, R5, P2, P3 ;  /* 0x0000000806067210 */ /* 0x000fc800017e6405 */
[----:B------:R-:W-:-:S07]  /*10a30*/  IADD3.X R61, PT, PT, R61, ~R6, ~R7, P0, P1 ;  /* 0x800000063d3d7210 */ /* 0x000fce00007e2c07 */
.L_x_163:
[----:B------:R-:W-:Y:S05]  /*10a40*/  BSYNC.RECONVERGENT B3 ;  /* 0x0000000000037941 */ /* 0x000fea0003800200 */
.L_x_162:
[----:B------:R-:W-:Y:S05]  /*10a50*/  @!P4 BRA `(.L_x_159) ;  /* 0x00000000003cc947 */ /* 0x000fea0003800000 */
[----:B------:R-:W-:-:S05]  /*10a60*/  IMAD.U32 R14, R14, 0x4, R1 ;  /* 0x000000040e0e7824 */ /* 0x000fca00078e0001 */
[----:B0-2-4-:R-:W2:Y:S01]  /*10a70*/  LDL.64 R4, [R14+0x6d0] ;  /* 0x0006d0000e047983 */ /* 0x015ea20000100a00 */
[----:B------:R-:W-:Y:S02]  /*10a80*/  ISETP.NE.AND P0, PT, R10, 0x1, PT ;  /* 0x000000010a00780c */ /* 0x000fe40003f05270 */
[----:B--2---:R-:W-:Y:S02]  /*10a90*/  IADD3 R42, P1, PT, -R4, R42, RZ ;  /* 0x0000002a042a7210 */ /* 0x004fe40007f3e1ff */
[----:B------:R-:W-:-:S05]  /*10aa0*/  SHF.R.S32.HI R4, RZ, 0x1f, R4 ;  /* 0x0000001fff047819 */ /* 0x000fca0000011404 */
[----:B------:R-:W-:-:S04]  /*10ab0*/  IMAD.X R61, R61, 0x1, ~R4, P1 ;  /* 0x000000013d3d7824 */ /* 0x000fc800008e0e04 */
[----:B------:R-:W-:Y:S05]  /*10ac0*/  @!P0 BRA `(.L_x_159) ;  /* 0x0000000000208947 */ /* 0x000fea0003800000 */
[----:B------:R-:W2:Y:S01]  /*10ad0*/  LDL R7, [R14+0x6d8] ;  /* 0x0006d8000e077983 */ /* 0x000ea20000100800 */
[----:B------:R-:W-:Y:S02]  /*10ae0*/  ISETP.NE.AND P0, PT, R10, 0x2, PT ;  /* 0x000000020a00780c */ /* 0x000fe40003f05270 */
[----:B------:R-:W-:Y:S02]  /*10af0*/  IADD3 R42, P1, PT, R42, -R5, RZ ;  /* 0x800000052a2a7210 */ /* 0x000fe40007f3e0ff */
[----:B------:R-:W-:-:S05]  /*10b00*/  SHF.R.S32.HI R5, RZ, 0x1f, R5 ;  /* 0x0000001fff057819 */ /* 0x000fca0000011405 */
[----:B------:R-:W-:-:S04]  /*10b10*/  IMAD.X R61, R61, 0x1, ~R5, P1 ;  /* 0x000000013d3d7824 */ /* 0x000fc800008e0e05 */
[----:B--2---:R-:W-:Y:S02]  /*10b20*/  @P0 IADD3 R42, P2, PT, R42, -R7, RZ ;  /* 0x800000072a2a0210 */ /* 0x004fe40007f5e0ff */
[----:B------:R-:W-:-:S05]  /*10b30*/  @P0 SHF.R.S32.HI R4, RZ, 0x1f, R7 ;  /* 0x0000001fff040819 */ /* 0x000fca0000011407 */
[----:B------:R-:W-:-:S07]  /*10b40*/  @P0 IMAD.X R61, R61, 0x1, ~R4, P2 ;  /* 0x000000013d3d0824 */ /* 0x000fce00010e0e04 */
.L_x_159:
[----:B------:R-:W-:Y:S05]  /*10b50*/  BSYNC.RECONVERGENT B0 ;  /* 0x0000000000007941 */ /* 0x000fea0003800200 */
.L_x_158:
[----:B------:R-:W2:Y:S01]  /*10b60*/  LDL R14, [R1+0x6d0] ;  /* 0x0006d000010e7983 */ /* 0x000ea20000100800 */
[----:B---3--:R-:W-:Y:S01]  /*10b70*/  IMAD.MOV.U32 R4, RZ, RZ, 0x1 ;  /* 0x00000001ff047424 */ /* 0x008fe200078e00ff */
[----:B------:R-:W-:Y:S01]  /*10b80*/  BSSY.RECONVERGENT B3, `(.L_x_164) ;  /* 0x000001a000037945 */ /* 0x000fe20003800200 */
[----:B------:R-:W-:-:S04]  /*10b90*/  IMAD.MOV.U32 R43, RZ, RZ, R61 ;  /* 0x000000ffff2b7224 */ /* 0x000fc800078e003d */
[----:B------:R-:W3:Y:S02]  /*10ba0*/  I2F.F64.U64 R8, R42 ;  /* 0x0000002a00087312 */ /* 0x000ee40000301800 */
[----:B---3--:R-:W-:Y:S01]  /*10bb0*/  FSETP.GEU.AND P1, PT, |R9|, 6.5827683646048100446e-37, PT ;  /* 0x036000000900780b */ /* 0x008fe20003f2e200 */
[----:B--2---:R-:W-:-:S05]  /*10bc0*/  IMAD.IADD R14, R21, 0x1, -R14 ;  /* 0x00000001150e7824 */ /* 0x004fca00078e0a0e */
[----:B------:R-:W0:Y:S08]  /*10bd0*/  I2F.F64 R10, R14 ;  /* 0x0000000e000a7312 */ /* 0x000e300000201c00 */
[----:B0---4-:R-:W0:Y:S02]  /*10be0*/  MUFU.RCP64H R5, R11 ;  /* 0x0000000b00057308 */ /* 0x011e240000001800 */
        /* <DEDUP_REMOVED lines=16> */
[----:B-1---5:R-:W-:Y:S05]  /*10cf0*/  CALL.REL.NOINC `($__internal_1_$__cuda_sm20_div_rn_f64_full) ;  /* 0x000007a400d07944 */ /* 0x022fea0003c00000 */
[----:B------:R-:W-:Y:S02]  /*10d00*/  IMAD.MOV.U32 R4, RZ, RZ, R64 ;  /* 0x000000ffff047224 */ /* 0x000fe400078e0040 */
[----:B------:R-:W-:-:S07]  /*10d10*/  IMAD.MOV.U32 R5, RZ, RZ, R65 ;  /* 0x000000ffff057224 */ /* 0x000fce00078e0041 */
.L_x_165:
[----:B------:R-:W-:Y:S05]  /*10d20*/  BSYNC.RECONVERGENT B3 ;  /* 0x0000000000037941 */ /* 0x000fea0003800200 */
.L_x_164:
[----:B------:R-:W0:Y:S01]  /*10d30*/  F2I.U64.F64.FLOOR R6, R4 ;  /* 0x0000000400067311 */ /* 0x000e220000305800 */
[----:B------:R-:W-:Y:S01]  /*10d40*/  BSSY.RECONVERGENT B0, `(.L_x_166) ;  /* 0x0000062000007945 */ /* 0x000fe20003800200 */
[----:B0-----:R-:W-:Y:S01]  /*10d50*/  IADD3 R8, P1, PT, R6, -0x1, RZ ;  /* 0xffffffff06087810 */ /* 0x001fe20007f3e0ff */
[----:B------:R-:W-:-:S03]  /*10d60*/  IMAD.MOV R9, RZ, RZ, -R6 ;  /* 0x000000ffff097224 */ /* 0x000fc600078e0a06 */
[----:B------:R-:W-:Y:S01]  /*10d70*/  ISETP.GE.U32.AND P0, PT, R8, R33, PT ;  /* 0x000000210800720c */ /* 0x000fe20003f06070 */
[----:B------:R-:W-:Y:S01]  /*10d80*/  IMAD R11, R14, R9, R42 ;  /* 0x000000090e0b7224 */ /* 0x000fe200078e022a */
[----:B------:R-:W-:Y:S02]  /*10d90*/  IADD3.X R8, PT, PT, R7, -0x1, RZ, P1, !PT ;  /* 0xffffffff07087810 */ /* 0x000fe40000ffe4ff */
[----:B------:R-:W-:Y:S02]  /*10da0*/  IADD3 R10, P1, PT, -R6, R33, RZ ;  /* 0x00000021060a7210 */ /* 0x000fe40007f3e1ff */
[----:B------:R-:W-:-:S03]  /*10db0*/  ISETP.GE.U32.AND.EX P0, PT, R8, RZ, PT, P0 ;  /* 0x000000ff0800720c */ /* 0x000fc60003f06100 */
[----:B------:R-:W-:-:S10]  /*10dc0*/  IMAD.X R8, RZ, RZ, ~R7, P1 ;  /* 0x000000ffff087224 */ /* 0x000fd400008e0e07 */
[----:B------:R-:W-:Y:S05]  /*10dd0*/  @P0 BRA `(.L_x_167) ;  /* 0x0000000400600947 */ /* 0x000fea0003800000 */
[----:B------:R-:W-:Y:S01]  /*10de0*/  IADD3 R4, P0, PT, R10, 0x1, RZ ;  /* 0x000000010a047810 */ /* 0x000fe20007f1e0ff */
[----:B------:R-:W-:Y:S04]  /*10df0*/  BSSY.RECONVERGENT B3, `(.L_x_168) ;  /* 0x000002d000037945 */ /* 0x000fe80003800200 */
[----:B------:R-:W-:Y:S01]  /*10e00*/  IMAD.X R8, RZ, RZ, R8, P0 ;  /* 0x000000ffff087224 */ /* 0x000fe200000e0608 */
[----:B------:R-:W-:-:S04]  /*10e10*/  ISETP.GT.U32.AND P0, PT, R4, R33, PT ;  /* 0x000000210400720c */ /* 0x000fc80003f04070 */
[----:B------:R-:W-:-:S04]  /*10e20*/  ISETP.GT.U32.AND.EX P0, PT, R8, RZ, PT, P0 ;  /* 0x000000ff0800720c */ /* 0x000fc80003f04100 */
[----:B------:R-:W-:-:S04]  /*10e30*/  SEL R5, R4, R33, P0 ;  /* 0x0000002104057207 */ /* 0x000fc80000000000 */
[----:B------:R-:W-:Y:S02]  /*10e40*/  IADD3 R4, P1, PT, R6, R5, RZ ;  /* 0x0000000506047210 */ /* 0x000fe40007f3e0ff */
[----:B------:R-:W-:Y:S02]  /*10e50*/  SEL R5, R8, RZ, P0 ;  /* 0x000000ff08057207 */ /* 0x000fe40000000000 */
[CC--:B------:R-:W-:Y:S02]  /*10e60*/  IADD3 R12, P2, PT, -R33.reuse, R4.reuse, RZ ;  /* 0x00000004210c7210 */ /* 0x0c0fe40007f5e1ff */
[----:B------:R-:W-:Y:S01]  /*10e70*/  IADD3 R4, P3, PT, R33, -R4, RZ ;  /* 0x8000000421047210 */ /* 0x000fe20007f7e0ff */
[----:B------:R-:W-:Y:S01]  /*10e80*/  IMAD.X R5, R7, 0x1, R5, P1 ;  /* 0x0000000107057824 */ /* 0x000fe200008e0605 */
[----:B------:R-:W-:Y:S02]  /*10e90*/  LOP3.LUT R13, R12, 0xf, RZ, 0xc0, !PT ;  /* 0x0000000f0c0d7812 */ /* 0x000fe400078ec0ff */
[----:B------:R-:W-:Y:S01]  /*10ea0*/  ISETP.GT.U32.AND P0, PT, R4, -0x10, PT ;  /* 0xfffffff00400780c */ /* 0x000fe20003f04070 */
[----:B------:R-:W-:Y:S01]  /*10eb0*/  IMAD.X R4, RZ, RZ, ~R5, P3 ;  /* 0x000000ffff047224 */ /* 0x000fe200018e0e05 */
[----:B------:R-:W-:-:S04]  /*10ec0*/  ISETP.NE.U32.AND P1, PT, R13, RZ, PT ;  /* 0x000000ff0d00720c */ /* 0x000fc80003f25070 */
[----:B------:R-:W-:Y:S01]  /*10ed0*/  ISETP.GT.U32.AND.EX P0, PT, R4, -0x1, PT, P0 ;  /* 0xffffffff0400780c */ /* 0x000fe20003f04100 */
[----:B------:R-:W-:Y:S01]  /*10ee0*/  IMAD.MOV.U32 R4, RZ, RZ, R10 ;  /* 0x000000ffff047224 */ /* 0x000fe200078e000a */
[----:B------:R-:W-:Y:S02]  /*10ef0*/  ISETP.NE.AND.EX P1, PT, RZ, RZ, PT, P1 ;  /* 0x000000ffff00720c */ /* 0x000fe40003f25310 */
[----:B------:R-:W-:-:S09]  /*10f00*/  IADD3.X R10, PT, PT, R5, -0x1, RZ, P2, !PT ;  /* 0xffffffff050a7810 */ /* 0x000fd200017fe4ff */
[----:B------:R-:W-:Y:S05]  /*10f10*/  @P0 BRA `(.L_x_169) ;  /* 0x0000000000680947 */ /* 0x000fea0003800000 */
[----:B------:R-:W-:Y:S01]  /*10f20*/  LOP3.LUT R14, R12, 0xfffffff0, RZ, 0xc0, !PT ;  /* 0xfffffff00c0e7812 */ /* 0x000fe200078ec0ff */
[----:B------:R-:W-:Y:S02]  /*10f30*/  IMAD.MOV.U32 R5, RZ, RZ, RZ ;  /* 0x000000ffff057224 */ /* 0x000fe400078e00ff */
[----:B------:R-:W-:-:S07]  /*10f40*/  IMAD.MOV.U32 R9, RZ, RZ, RZ ;  /* 0x000000ffff097224 */ /* 0x000fce00078e00ff */
.L_x_170:
[C---:B0-----:R-:W-:Y:S01]  /*10f50*/  IMAD.U32 R8, R4.reuse, 0x4, R1 ;  /* 0x0000000404087824 */ /* 0x041fe200078e0001 */
[----:B------:R-:W-:Y:S01]  /*10f60*/  IADD3 R5, P0, PT, R5, 0x10, RZ ;  /* 0x0000001005057810 */ /* 0x000fe20007f1e0ff */
[----:B------:R-:W-:-:S03]  /*10f70*/  VIADD R4, R4, 0x10 ;  /* 0x0000001004047836 */ /* 0x000fc60000000000 */
[----:B------:R0:W-:Y:S01]  /*10f80*/  STL [R8+0x6d0], R21 ;  /* 0x0006d01508007387 */ /* 0x0001e20000100800 */
[----:B------:R-:W-:Y:S01]  /*10f90*/  IMAD.X R9, RZ, RZ, R9, P0 ;  /* 0x000000ffff097224 */ /* 0x000fe200000e0609 */
[----:B------:R-:W-:Y:S02]  /*10fa0*/  ISETP.NE.U32.AND P0, PT, R5, R14, PT ;  /* 0x0000000e0500720c */ /* 0x000fe40003f05070 */
[----:B------:R0:W-:Y:S02]  /*10fb0*/  STL [R8+0x6d4], R21 ;  /* 0x0006d41508007387 */ /* 0x0001e40000100800 */
[----:B------:R-:W-:Y:S02]  /*10fc0*/  ISETP.NE.AND.EX P0, PT, R9, R10, PT, P0 ;  /* 0x0000000a0900720c */ /* 0x000fe40003f05300 */
[----:B------:R0:W-:Y:S04]  /*10fd0*/  STL [R8+0x6d8], R21 ;  /* 0x0006d81508007387 */ /* 0x0001e80000100800 */
        /* <DEDUP_REMOVED lines=12> */
[----:B------:R0:W-:Y:S01]  /*110a0*/  STL [R8+0x70c], R21 ;  /* 0x00070c1508007387 */ /* 0x0001e20000100800 */
[----:B------:R-:W-:Y:S05]  /*110b0*/  @P0 BRA `(.L_x_170) ;  /* 0xfffffffc00a40947 */ /* 0x000fea000383ffff */
.L_x_169:
[----:B------:R-:W-:Y:S05]  /*110c0*/  BSYNC.RECONVERGENT B3 ;  /* 0x0000000000037941 */ /* 0x000fea0003800200 */
.L_x_168:
[----:B------:R-:W-:Y:S05]  /*110d0*/  @!P1 BRA `(.L_x_167) ;  /* 0x0000000000a09947 */ /* 0x000fea0003800000 */
[----:B------:R-:W-:Y:S01]  /*110e0*/  ISETP.GE.U32.AND P0, PT, R13, 0x8, PT ;  /* 0x000000080d00780c */ /* 0x000fe20003f06070 */
[----:B------:R-:W-:Y:S01]  /*110f0*/  BSSY.RECONVERGENT B3, `(.L_x_171) ;  /* 0x0000010000037945 */ /* 0x000fe20003800200 */
[----:B------:R-:W-:Y:S02]  /*11100*/  LOP3.LUT R5, R12, 0x7, RZ, 0xc0, !PT ;  /* 0x000000070c057812 */ /* 0x000fe400078ec0ff */
[----:B------:R-:W-:Y:S02]  /*11110*/  ISETP.GE.U32.AND.EX P0, PT, RZ, RZ, PT, P0 ;  /* 0x000000ffff00720c */ /* 0x000fe40003f06100 */
[----:B------:R-:W-:-:S04]  /*11120*/  ISETP.NE.U32.AND P1, PT, R5, RZ, PT ;  /* 0x000000ff0500720c */ /* 0x000fc80003f25070 */
[----:B------:R-:W-:-:S07]  /*11130*/  ISETP.NE.AND.EX P1, PT, RZ, RZ, PT, P1 ;  /* 0x000000ffff00720c */ /* 0x000fce0003f25310 */
[----:B------:R-:W-:Y:S06]  /*11140*/  @!P0 BRA `(.L_x_172) ;  /* 0x0000000000288947 */ /* 0x000fec0003800000 */
[C---:B0-----:R-:W-:Y:S02]  /*11150*/  IMAD.U32 R8, R4.reuse, 0x4, R1 ;  /* 0x0000000404087824 */ /* 0x041fe400078e0001 */
[----:B------:R-:W-:-:S03]  /*11160*/  VIADD R4, R4, 0x8 ;  /* 0x0000000804047836 */ /* 0x000fc60000000000 */
[----:B------:R2:W-:Y:S04]  /*11170*/  STL [R8+0x6d0], R21 ;  /* 0x0006d01508007387 */ /* 0x0005e80000100800 */
[----:B------:R2:W-:Y:S04]  /*11180*/  STL [R8+0x6d4], R21 ;  /* 0x0006d41508007387 */ /* 0x0005e80000100800 */
[----:B------:R2:W-:Y:S04]  /*11190*/  STL [R8+0x6d8], R21 ;  /* 0x0006d81508007387 */ /* 0x0005e80000100800 */
[----:B------:R2:W-:Y:S04]  /*111a0*/  STL [R8+0x6dc], R21 ;  /* 0x0006dc1508007387 */ /* 0x0005e80000100800 */
[----:B------:R2:W-:Y:S04]  /*111b0*/  STL [R8+0x6e0], R21 ;  /* 0x0006e01508007387 */ /* 0x0005e80000100800 */
[----:B------:R2:W-:Y:S04]  /*111c0*/  STL [R8+0x6e4], R21 ;  /* 0x0006e41508007387 */ /* 0x0005e80000100800 */
[----:B------:R2:W-:Y:S04]  /*111d0*/  STL [R8+0x6e8], R21 ;  /* 0x0006e81508007387 */ /* 0x0005e80000100800 */
[----:B------:R2:W-:Y:S02]  /*111e0*/  STL [R8+0x6ec], R21 ;  /* 0x0006ec1508007387 */ /* 0x0005e40000100800 */
.L_x_172:
[----:B------:R-:W-:Y:S05]  /*111f0*/  BSYNC.RECONVERGENT B3 ;  /* 0x0000000000037941 */ /* 0x000fea0003800200 */
.L_x_171:
[----:B------:R-:W-:Y:S05]  /*11200*/  @!P1 BRA `(.L_x_167) ;  /* 0x0000000000549947 */ /* 0x000fea0003800000 */
[----:B------:R-:W-:Y:S02]  /*11210*/  ISETP.GE.U32.AND P0, PT, R5, 0x4, PT ;  /* 0x000000040500780c */ /* 0x000fe40003f06070 */
[----:B------:R-:W-:Y:S02]  /*11220*/  LOP3.LUT R12, R12, 0x3, RZ, 0xc0, !PT ;  /* 0x000000030c0c7812 */ /* 0x000fe400078ec0ff */
[----:B------:R-:W-:Y:S02]  /*11230*/  ISETP.GE.U32.AND.EX P0, PT, RZ, RZ, PT, P0 ;  /* 0x000000ffff00720c */ /* 0x000fe40003f06100 */
[----:B------:R-:W-:-:S04]  /*11240*/  ISETP.NE.U32.AND P1, PT, R12, RZ, PT ;  /* 0x000000ff0c00720c */ /* 0x000fc80003f25070 */
[----:B------:R-:W-:-:S07]  /*11250*/  ISETP.NE.AND.EX P1, PT, RZ, RZ, PT, P1 ;  /* 0x000000ffff00720c */ /* 0x000fce0003f25310 */
[C---:B0-2---:R-:W-:Y:S02]  /*11260*/  @P0 IMAD.U32 R8, R4.reuse, 0x4, R1 ;  /* 0x0000000404080824 */ /* 0x045fe400078e0001 */
[----:B------:R-:W-:-:S03]  /*11270*/  @P0 VIADD R4, R4, 0x4 ;  /* 0x0000000404040836 */ /* 0x000fc60000000000 */
[----:B------:R3:W-:Y:S04]  /*11280*/  @P0 STL [R8+0x6d0], R21 ;  /* 0x0006d01508000387 */ /* 0x0007e80000100800 */
[----:B------:R3:W-:Y:S04]  /*11290*/  @P0 STL [R8+0x6d4], R21 ;  /* 0x0006d41508000387 */ /* 0x0007e80000100800 */
[----:B------:R3:W-:Y:S04]  /*112a0*/  @P0 STL [R8+0x6d8], R21 ;  /* 0x0006d81508000387 */ /* 0x0007e80000100800 */
[----:B------:R3:W-:Y:S01]  /*112b0*/  @P0 STL [R8+0x6dc], R21 ;  /* 0x0006dc1508000387 */ /* 0x0007e20000100800 */
[----:B------:R-:W-:Y:S05]  /*112c0*/  @!P1 BRA `(.L_x_167) ;  /* 0x0000000000249947 */ /* 0x000fea0003800000 */
[----:B------:R-:W-:Y:S01]  /*112d0*/  IMAD.U32 R4, R4, 0x4, R1 ;  /* 0x0000000404047824 */ /* 0x000fe200078e0001 */
[----:B------:R-:W-:-:S04]  /*112e0*/  ISETP.NE.U32.AND P0, PT, R12, 0x1, PT ;  /* 0x000000010c00780c */ /* 0x000fc80003f05070 */
[----:B------:R4:W-:Y:S01]  /*112f0*/  STL [R4+0x6d0], R21 ;  /* 0x0006d01504007387 */ /* 0x0009e20000100800 */
[----:B------:R-:W-:-:S13]  /*11300*/  ISETP.NE.AND.EX P0, PT, RZ, RZ, PT, P0 ;  /* 0x000000ffff00720c */ /* 0x000fda0003f05300 */
[----:B----4-:R-:W-:Y:S05]  /*11310*/  @!P0 BRA `(.L_x_167) ;  /* 0x0000000000108947 */ /* 0x010fea0003800000 */
[----:B------:R-:W-:Y:S01]  /*11320*/  ISETP.NE.U32.AND P0, PT, R12, 0x2, PT ;  /* 0x000000020c00780c */ /* 0x000fe20003f05070 */
[----:B------:R4:W-:Y:S03]  /*11330*/  STL [R4+0x6d4], R21 ;  /* 0x0006d41504007387 */ /* 0x0009e60000100800 */
[----:B------:R-:W-:-:S13]  /*11340*/  ISETP.NE.AND.EX P0, PT, RZ, RZ, PT, P0 ;  /* 0x000000ffff00720c */ /* 0x000fda0003f05300 */
[----:B------:R4:W-:Y:S02]  /*11350*/  @P0 STL [R4+0x6d8], R21 ;  /* 0x0006d81504000387 */ /* 0x0009e40000100800 */
.L_x_167:
[----:B------:R-:W-:Y:S05]  /*11360*/  BSYNC.RECONVERGENT B0 ;  /* 0x0000000000007941 */ /* 0x000fea0003800200 */
.L_x_166:
[----:B------:R-:W-:Y:S01]  /*11370*/  ISETP.GT.U32.AND P0, PT, R33, R6, PT ;  /* 0x000000062100720c */ /* 0x000fe20003f04070 */
[----:B------:R-:W-:Y:S03]  /*11380*/  BSSY.RECONVERGENT B0, `(.L_x_173) ;  /* 0x0000009000007945 */ /* 0x000fe60003800200 */
[----:B------:R-:W-:-:S13]  /*11390*/  ISETP.GT.U32.AND.EX P0, PT, RZ, R7, PT, P0 ;  /* 0x00000007ff00720c */ /* 0x000fda0003f04100 */
[----:B------:R-:W-:Y:S05]  /*113a0*/  @!P0 BRA `(.L_x_174) ;  /* 0x0000000000188947 */ /* 0x000fea0003800000 */
[----:B----4-:R-:W-:-:S05]  /*113b0*/  LOP3.LUT R4, RZ, R6, RZ, 0x33, !PT ;  /* 0x00000006ff047212 */ /* 0x010fca00078e33ff */
[----:B------:R-:W-:-:S04]  /*113c0*/  IMAD.IADD R4, R33, 0x1, R4 ;  /* 0x0000000121047824 */ /* 0x000fc800078e0204 */
[----:B------:R-:W-:-:S05]  /*113d0*/  IMAD.U32 R5, R4, 0x4, R1 ;  /* 0x0000000404057824 */ /* 0x000fca00078e0001 */
[----:B------:R-:W4:Y:S02]  /*113e0*/  LDL R4, [R5+0x6d0] ;  /* 0x0006d00005047983 */ /* 0x000f240000100800 */
[----:B----4-:R-:W-:-:S05]  /*113f0*/  IMAD.IADD R4, R4, 0x1, R11 ;  /* 0x0000000104047824 */ /* 0x010fca00078e020b */
[----:B------:R4:W-:Y:S02]  /*11400*/  STL [R5+0x6d0], R4 ;  /* 0x0006d00405007387 */ /* 0x0009e40000100800 */
.L_x_174:
[----:B------:R-:W-:Y:S05]  /*11410*/  BSYNC.RECONVERGENT B0 ;  /* 0x0000000000007941 */ /* 0x000fea0003800200 */
.L_x_173:
[----:B------:R-:W0:Y:S01]  /*11420*/  LDCU UR4, c[0x0][0x3b0] ;  /* 0x00007600ff0477ac */ /* 0x000e220008000800 */
[----:B------:R-:W-:Y:S01]  /*11430*/  BSSY.RECONVERGENT B0, `(.L_x_175) ;  /* 0x000003f000007945 */ /* 0x000fe20003800200 */
[----:B0-----:R-:W-:-:S05]  /*11440*/  IMAD.U32 R11, RZ, RZ, UR4 ;  /* 0x00000004ff0b7e24 */ /* 0x001fca000f8e00ff */
[----:B------:R-:W-:-:S13]  /*11450*/  ISETP.NE.AND P1, PT, R11, RZ, PT ;  /* 0x000000ff0b00720c */ /* 0x000fda0003f25270 */
[----:B------:R-:W-:Y:S05]  /*11460*/  @!P1 BRA `(.L_x_176) ;  /* 0x0000000000ec9947 */ /* 0x000fea0003800000 */
[----:B----4-:R-:W-:Y:S02]  /*11470*/  IMAD.U32 R4, RZ, RZ, UR54 ;  /* 0x00000036ff047e24 */ /* 0x010fe4000f8e00ff */
[----:B------:R-:W-:-:S03]  /*11480*/  IMAD.U32 R5, RZ, RZ, UR50 ;  /* 0x00000032ff057e24 */ /* 0x000fc6000f8e00ff */
[----:B------:R-:W-:Y:S01]  /*11490*/  ISETP.GE.U32.AND P0, PT, R4, 0xf, PT ;  /* 0x0000000f0400780c */ /* 0x000fe20003f06070 */
[----:B------:R-:W-:-:S03]  /*114a0*/  IMAD.MOV.U32 R4, RZ, RZ, RZ ;  /* 0x000000ffff047224 */ /* 0x000fc600078e00ff */
[----:B------:R-:W-:-:S13]  /*114b0*/  ISETP.GE.U32.AND.EX P0, PT, R5, RZ, PT, P0 ;  /* 0x000000ff0500720c */ /* 0x000fda0003f06100 */
[----:B------:R-:W-:Y:S05]  /*114c0*/  @!P0 BRA `(.L_x_177) ;  /* 0x0000000000308947 */ /* 0x000fea0003800000 */
[----:B------:R-:W-:Y:S01]  /*114d0*/  BSSY.RECONVERGENT B3, `(.L_x_178) ;  /* 0x000000a000037945 */ /* 0x000fe20003800200 */
[----:B------:R-:W-:Y:S02]  /*114e0*/  IMAD.MOV.U32 R4, RZ, RZ, RZ ;  /* 0x000000ffff047224 */ /* 0x000fe400078e00ff */
[----:B------:R-:W-:-:S07]  /*114f0*/  IMAD.MOV.U32 R6, RZ, RZ, RZ ;  /* 0x000000ffff067224 */ /* 0x000fce00078e00ff */
.L_x_179:
[----:B------:R-:W-:Y:S01]  /*11500*/  IMAD.IADD R5, R1, 0x1, R4 ;  /* 0x0000000101057824 */ /* 0x000fe200078e0204 */
[----:B------:R-:W-:-:S04]  /*11510*/  IADD3 R4, P0, PT, R4, 0x10, RZ ;  /* 0x0000001004047810 */ /* 0x000fc80007f1e0ff */
[----:B------:R0:W-:Y:S01]  /*11520*/  STL.128 [R5+0x630], RZ ;  /* 0x000630ff05007387 */ /* 0x0001e20000100c00 */
[----:B------:R-:W-:Y:S01]  /*11530*/  IMAD.X R6, RZ, RZ, R6, P0 ;  /* 0x000000ffff067224 */ /* 0x000fe200000e0606 */
[----:B------:R-:W-:-:S04]  /*11540*/  ISETP.NE.U32.AND P0, PT, R4, UR51, PT ;  /* 0x0000003304007c0c */ /* 0x000fc8000bf05070 */
[----:B------:R-:W-:-:S13]  /*11550*/  ISETP.NE.AND.EX P0, PT, R6, UR60, PT, P0 ;  /* 0x0000003c06007c0c */ /* 0x000fda000bf05300 */
[----:B0-----:R-:W-:Y:S05]  /*11560*/  @P0 BRA `(.L_x_179) ;  /* 0xfffffffc00e40947 */ /* 0x001fea000383ffff */
[----:B------:R-:W-:Y:S05]  /*11570*/  BSYNC.RECONVERGENT B3 ;  /* 0x0000000000037941 */ /* 0x000fea0003800200 */
.L_x_178:
[----:B------:R-:W-:-:S07]  /*11580*/  IMAD.U32 R4, RZ, RZ, UR51 ;  /* 0x00000033ff047e24 */ /* 0x000fce000f8e00ff */
.L_x_177:
[----:B------:R-:W-:-:S09]  /*11590*/  UISETP.NE.AND UP0, UPT, UR53, URZ, UPT ;  /* 0x000000ff3500728c */ /* 0x000fd2000bf05270 */
[----:B------:R-:W-:Y:S05]  /*115a0*/  BRA.U !UP0, `(.L_x_176) ;  /* 0x00000001089c7547 */ /* 0x000fea000b800000 */
[----:B------:R-:W-:Y:S02]  /*115b0*/  ISETP.GE.U32.AND P0, PT, R46, 0x7, PT ;  /* 0x000000072e00780c */ /* 0x000fe40003f06070 */
[----:B------:R-:W-:Y:S02]  /*115c0*/  ISETP.NE.U32.AND P2, PT, R45, RZ, PT ;  /* 0x000000ff2d00720c */ /* 0x000fe40003f45070 */
[----:B------:R-:W-:Y:S02]  /*115d0*/  ISETP.GE.U32.AND.EX P0, PT, R44, RZ, PT, P0 ;  /* 0x000000ff2c00720c */ /* 0x000fe40003f06100 */
[----:B------:R-:W-:-:S11]  /*115e0*/  ISETP.NE.AND.EX P2, PT, RZ, RZ, PT, P2 ;  /* 0x000000ffff00720c */ /* 0x000fd60003f45320 */
[----:B------:R-:W-:Y:S05]  /*115f0*/  @!P0 BRA `(.L_x_180) ;  /* 0x0000000000288947 */ /* 0x000fea0003800000 */
[----:B------:R-:W-:Y:S02]  /*11600*/  IMAD.IADD R5, R1, 0x1, R4 ;  /* 0x0000000101057824 */ /* 0x000fe400078e0204 */
[----:B------:R-:W-:-:S03]  /*11610*/  VIADD R4, R4, 0x8 ;  /* 0x0000000804047836 */ /* 0x000fc60000000000 */
[----:B------:R0:W-:Y:S04]  /*11620*/  STL.U8 [R5+0x630], RZ ;  /* 0x000630ff05007387 */ /* 0x0001e80000100000 */
[----:B------:R0:W-:Y:S04]  /*11630*/  STL.U8 [R5+0x631], RZ ;  /* 0x000631ff05007387 */ /* 0x0001e80000100000 */
[----:B------:R0:W-:Y:S04]  /*11640*/  STL.U8 [R5+0x632], RZ ;  /* 0x000632ff05007387 */ /* 0x0001e80000100000 */
[----:B------:R0:W-:Y:S04]  /*11650*/  STL.U8 [R5+0x633], RZ ;  /* 0x000633ff05007387 */ /* 0x0001e80000100000 */
[----:B------:R0:W-:Y:S04]  /*11660*/  STL.U8 [R5+0x634], RZ ;  /* 0x000634ff05007387 */ /* 0x0001e80000100000 */
[----:B------:R0:W-:Y:S04]  /*11670*/  STL.U8 [R5+0x635], RZ ;  /* 0x000635ff05007387 */ /* 0x0001e80000100000 */
[----:B------:R0:W-:Y:S04]  /*11680*/  STL.U8 [R5+0x636], RZ ;  /* 0x000636ff05007387 */ /* 0x0001e80000100000 */
[----:B------:R0:W-:Y:S02]  /*11690*/  STL.U8 [R5+0x637], RZ ;  /* 0x000637ff05007387 */ /* 0x0001e40000100000 */
.L_x_180:
[----:B------:R-:W-:Y:S05]  /*116a0*/  @!P2 BRA `(.L_x_176) ;  /* 0x00000000005ca947 */ /* 0x000fea0003800000 */
[----:B0-----:R-:W-:Y:S01]  /*116b0*/  IMAD.U32 R5, RZ, RZ, UR49 ;  /* 0x00000031ff057e24 */ /* 0x001fe2000f8e00ff */
[----:B------:R-:W-:-:S04]  /*116c0*/  UISETP.NE.U32.AND UP0, UPT, UR45, URZ, UPT ;  /* 0x000000ff2d00728c */ /* 0x000fc8000bf05070 */
[----:B------:R-:W-:Y:S01]  /*116d0*/  ISETP.GE.U32.AND P0, PT, R5, 0x3, PT ;  /* 0x000000030500780c */ /* 0x000fe20003f06070 */
[----:B------:R-:W-:-:S03]  /*116e0*/  UISETP.NE.AND.EX UP0, UPT, URZ, URZ, UPT, UP0 ;  /* 0x000000ffff00728c */ /* 0x000fc6000bf05300 */
[----:B------:R-:W-:-:S13]  /*116f0*/  ISETP.GE.U32.AND.EX P0, PT, R39, RZ, PT, P0 ;  /* 0x000000ff2700720c */ /* 0x000fda0003f06100 */
[----:B------:R-:W-:Y:S02]  /*11700*/  @P0 IMAD.IADD R5, R1, 0x1, R4 ;  /* 0x0000000101050824 */ /* 0x000fe400078e0204 */
[----:B------:R-:W-:-:S03]  /*11710*/  @P0 VIADD R4, R4, 0x4 ;  /* 0x0000000404040836 */ /* 0x000fc60000000000 */
[----:B------:R0:W-:Y:S04]  /*11720*/  @P0 STL.U8 [R5+0x630], RZ ;  /* 0x000630ff05000387 */ /* 0x0001e80000100000 */
[----:B------:R0:W-:Y:S04]  /*11730*/  @P0 STL.U8 [R5+0x631], RZ ;  /* 0x000631ff05000387 */ /* 0x0001e80000100000 */
[----:B------:R0:W-:Y:S04]  /*11740*/  @P0 STL.U8 [R5+0x632], RZ ;  /* 0x000632ff05000387 */ /* 0x0001e80000100000 */
[----:B------:R0:W-:Y:S01]  /*11750*/  @P0 STL.U8 [R5+0x633], RZ ;  /* 0x000633ff05000387 */ /* 0x0001e20000100000 */
[----:B------:R-:W-:Y:S05]  /*11760*/  BRA.U !UP0, `(.L_x_176) ;  /* 0x00000001082c7547 */ /* 0x000fea000b800000 */
[----:B------:R-:W-:Y:S02]  /*11770*/  IMAD.IADD R4, R1, 0x1, R4 ;  /* 0x0000000101047824 */ /* 0x000fe400078e0204 */
[----:B0-----:R-:W-:-:S03]  /*11780*/  IMAD.U32 R5, RZ, RZ, UR45 ;  /* 0x0000002dff057e24 */ /* 0x001fc6000f8e00ff */
[----:B------:R0:W-:Y:S02]  /*11790*/  STL.U8 [R4+0x630], RZ ;  /* 0x000630ff04007387 */ /* 0x0001e40000100000 */
[----:B------:R-:W-:-:S04]  /*117a0*/  ISETP.NE.U32.AND P0, PT, R5, 0x1, PT ;  /* 0x000000010500780c */ /* 0x000fc80003f05070 */
[----:B------:R-:W-:-:S13]  /*117b0*/  ISETP.NE.AND.EX P0, PT, RZ, RZ, PT, P0 ;  /* 0x000000ffff00720c */ /* 0x000fda0003f05300 */
[----:B0-----:R-:W-:Y:S05]  /*117c0*/  @!P0 BRA `(.L_x_176) ;  /* 0x0000000000148947 */ /* 0x001fea0003800000 */
[----:B------:R-:W-:Y:S01]  /*117d0*/  IMAD.U32 R5, RZ, RZ, UR45 ;  /* 0x0000002dff057e24 */ /* 0x000fe2000f8e00ff */
[----:B------:R0:W-:Y:S04]  /*117e0*/  STL.U8 [R4+0x631], RZ ;  /* 0x000631ff04007387 */ /* 0x0001e80000100000 */
[----:B------:R-:W-:-:S04]  /*117f0*/  ISETP.NE.U32.AND P0, PT, R5, 0x2, PT ;  /* 0x000000020500780c */ /* 0x000fc80003f05070 */
[----:B------:R-:W-:-:S13]  /*11800*/  ISETP.NE.AND.EX P0, PT, RZ, RZ, PT, P0 ;  /* 0x000000ffff00720c */ /* 0x000fda0003f05300 */
[----:B------:R0:W-:Y:S02]  /*11810*/  @P0 STL.U8 [R4+0x632], RZ ;  /* 0x000632ff04000387 */ /* 0x0001e40000100000 */
.L_x_176:
[----:B------:R-:W-:Y:S05]  /*11820*/  BSYNC.RECONVERGENT B0 ;  /* 0x0000000000007941 */ /* 0x000fea0003800200 */
.L_x_175:
[C---:B------:R-:W-:Y:S01]  /*11830*/  ISETP.GE.U32.AND P0, PT, R33.reuse, 0x4, PT ;  /* 0x000000042100780c */ /* 0x040fe20003f06070 */
[----:B------:R-:W-:Y:S01]  /*11840*/  BSSY.RECONVERGENT B0, `(.L_x_181) ;  /* 0x000001a000007945 */ /* 0x000fe20003800200 */
[----:B------:R-:W-:Y:S01]  /*11850*/  LOP3.LUT P2, R14, R33, 0x3, RZ, 0xc0, !PT ;  /* 0x00000003210e7812 */ /* 0x000fe2000784c0ff */
[----:B0---4-:R-:W-:-:S10]  /*11860*/  IMAD.MOV.U32 R5, RZ, RZ, RZ ;  /* 0x000000ffff057224 */ /* 0x011fd400078e00ff */
[----:B------:R-:W-:Y:S05]  /*11870*/  @!P0 BRA `(.L_x_182) ;  /* 0x0000000000588947 */ /* 0x000fea0003800000 */
[----:B------:R-:W-:Y:S02]  /*11880*/  CS2R R12, SRZ ;  /* 0x00000000000c7805 */ /* 0x000fe4000001ff00 */
[----:B------:R-:W-:Y:S01]  /*11890*/  LOP3.LUT R5, R33, 0x7ffffffc, RZ, 0xc0, !PT ;  /* 0x7ffffffc21057812 */ /* 0x000fe200078ec0ff */
[----:B------:R-:W-:-:S07]  /*118a0*/  IMAD.MOV.U32 R6, RZ, RZ, RZ ;  /* 0x000000ffff067224 */ /* 0x000fce00078e00ff */
.L_x_183:
[----:B------:R-:W-:-:S05]  /*118b0*/  IMAD.U32 R10, R6, 0x4, R1 ;  /* 0x00000004060a7824 */ /* 0x000fca00078e0001 */
[----:B------:R-:W4:Y:S01]  /*118c0*/  LDL R4, [R10+0x6d0] ;  /* 0x0006d0000a047983 */ /* 0x000f220000100800 */
[----:B------:R-:W-:Y:S01]  /*118d0*/  IMAD.MOV.U32 R42, RZ, RZ, 0x1 ;  /* 0x00000001ff2a7424 */ /* 0x000fe200078e00ff */
[----:B----4-:R-:W-:-:S05]  /*118e0*/  IADD3 R9, PT, PT, R1, R4, R6 ;  /* 0x0000000401097210 */ /* 0x010fca0007ffe006 */
[----:B------:R0:W-:Y:S04]  /*118f0*/  STL.U8 [R9+0x630], R42 ;  /* 0x0006302a09007387 */ /* 0x0001e80000100000 */
[----:B------:R-:W2:Y:S02]  /*11900*/  LDL R4, [R10+0x6d4] ;  /* 0x0006d4000a047983 */ /* 0x000ea40000100800 */
[----:B--23--:R-:W-:-:S05]  /*11910*/  IADD3 R8, PT, PT, R1, R4, R6 ;  /* 0x0000000401087210 */ /* 0x00cfca0007ffe006 */
[----:B------:R0:W-:Y:S04]  /*11920*/  STL.U8 [R8+0x631], R42 ;  /* 0x0006312a08007387 */ /* 0x0001e80000100000 */
[----:B------:R-:W2:Y:S02]  /*11930*/  LDL R4, [R10+0x6d8] ;  /* 0x0006d8000a047983 */ /* 0x000ea40000100800 */
[----:B--2---:R-:W-:-:S05]  /*11940*/  IADD3 R7, PT, PT, R1, R4, R6 ;  /* 0x0000000401077210 */ /* 0x004fca0007ffe006 */
[----:B------:R0:W-:Y:S04]  /*11950*/  STL.U8 [R7+0x632], R42 ;  /* 0x0006322a07007387 */ /* 0x0001e80000100000 */
[----:B------:R-:W2:Y:S02]  /*11960*/  LDL R4, [R10+0x6dc] ;  /* 0x0006dc000a047983 */ /* 0x000ea40000100800 */
[----:B--2---:R-:W-:Y:S02]  /*11970*/  IADD3 R4, PT, PT, R1, R4, R6 ;  /* 0x0000000401047210 */ /* 0x004fe40007ffe006 */
[----:B------:R-:W-:-:S03]  /*11980*/  IADD3 R6, P0, PT, R6, 0x4, RZ ;  /* 0x0000000406067810 */ /* 0x000fc60007f1e0ff */
[----:B------:R0:W-:Y:S02]  /*11990*/  STL.U8 [R4+0x633], R42 ;  /* 0x0006332a04007387 */ /* 0x0001e40000100000 */
[----:B------:R-:W-:Y:S01]  /*119a0*/  IMAD.X R12, RZ, RZ, R12, P0 ;  /* 0x000000ffff0c7224 */ /* 0x000fe200000e060c */
[----:B------:R-:W-:-:S04]  /*119b0*/  ISETP.NE.U32.AND P0, PT, R6, R5, PT ;  /* 0x000000050600720c */ /* 0x000fc80003f05070 */
[----:B------:R-:W-:-:S13]  /*119c0*/  ISETP.NE.AND.EX P0, PT, R12, R13, PT, P0 ;  /* 0x0000000d0c00720c */ /* 0x000fda0003f05300 */
[----:B0-----:R-:W-:Y:S05]  /*119d0*/  @P0 BRA `(.L_x_183) ;  /* 0xfffffffc00b40947 */ /* 0x001fea000383ffff */
.L_x_182:
[----:B------:R-:W-:Y:S05]  /*119e0*/  BSYNC.RECONVERGENT B0 ;  /* 0x0000000000007941 */ /* 0x000fea0003800200 */
.L_x_181:
[----:B------:R-:W-:Y:S04]  /*119f0*/  BSSY.RECONVERGENT B0, `(.L_x_184) ;  /* 0x0000011000007945 */ /* 0x000fe80003800200 */
[----:B------:R-:W-:Y:S05]  /*11a00*/  @!P2 BRA `(.L_x_185) ;  /* 0x00000000003ca947 */ /* 0x000fea0003800000 */
[----:B------:R-:W-:-:S05]  /*11a10*/  IMAD.U32 R6, R5, 0x4, R1 ;  /* 0x0000000405067824 */ /* 0x000fca00078e0001 */
[----:B------:R-:W4:Y:S01]  /*11a20*/  LDL R4, [R6+0x6d0] ;  /* 0x0006d00006047983 */ /* 0x000f220000100800 */
[----:B------:R-:W-:Y:S01]  /*11a30*/  IMAD.MOV.U32 R7, RZ, RZ, 0x1 ;  /* 0x00000001ff077424 */ /* 0x000fe200078e00ff */
[----:B------:R-:W-:Y:S02]  /*11a40*/  ISETP.NE.AND P0, PT, R14, 0x1, PT ;  /* 0x000000010e00780c */ /* 0x000fe40003f05270 */
[----:B----4-:R-:W-:-:S05]  /*11a50*/  IADD3 R4, PT, PT, R1, R4, R5 ;  /* 0x0000000401047210 */ /* 0x010fca0007ffe005 */
[----:B------:R0:W-:Y:S06]  /*11a60*/  STL.U8 [R4+0x630], R7 ;  /* 0x0006300704007387 */ /* 0x0001ec0000100000 */
[----:B------:R-:W-:Y:S05]  /*11a70*/  @!P0 BRA `(.L_x_185) ;  /* 0x0000000000208947 */ /* 0x000fea0003800000 */
[----:B0-----:R-:W4:Y:S01]  /*11a80*/  LDL R4, [R6+0x6d4] ;  /* 0x0006d40006047983 */ /* 0x001f220000100800 */
[----:B------:R-:W-:Y:S02]  /*11a90*/  ISETP.NE.AND P0, PT, R14, 0x2, PT ;  /* 0x000000020e00780c */ /* 0x000fe40003f05270 */
[----:B----4-:R-:W-:-:S05]  /*11aa0*/  IADD3 R4, PT, PT, R1, R4, R5 ;  /* 0x0000000401047210 */ /* 0x010fca0007ffe005 */
[----:B------:R4:W-:Y:S06]  /*11ab0*/  STL.U8 [R4+0x631], R7 ;  /* 0x0006310704007387 */ /* 0x0009ec0000100000 */
[----:B------:R-:W-:Y:S05]  /*11ac0*/  @!P0 BRA `(.L_x_185) ;  /* 0x00000000000c8947 */ /* 0x000fea0003800000 */
[----:B----4-:R-:W4:Y:S02]  /*11ad0*/  LDL R4, [R6+0x6d8] ;  /* 0x0006d80006047983 */ /* 0x010f240000100800 */
[----:B----4-:R-:W-:-:S05]  /*11ae0*/  IADD3 R4, PT, PT, R1, R4, R5 ;  /* 0x0000000401047210 */ /* 0x010fca0007ffe005 */
[----:B------:R0:W-:Y:S02]  /*11af0*/  STL.U8 [R4+0x632], R7 ;  /* 0x0006320704007387 */ /* 0x0001e40000100000 */
.L_x_185:
[----:B------:R-:W-:Y:S05]  /*11b00*/  BSYNC.RECONVERGENT B0 ;  /* 0x0000000000007941 */ /* 0x000fea0003800200 */
.L_x_184:
[----:B------:R-:W-:Y:S04]  /*11b10*/  BSSY.RECONVERGENT B0, `(.L_x_186) ;  /* 0x00000f1000007945 */ /* 0x000fe80003800200 */
[----:B------:R-:W-:Y:S05]  /*11b20*/  @!P1 BRA `(.L_x_187) ;  /* 0x0000000c00bc9947 */ /* 0x000fea0003800000 */
[----:B0---4-:R-:W-:Y:S02]  /*11b30*/  IMAD.U32 R4, RZ, RZ, UR54 ;  /* 0x00000036ff047e24 */ /* 0x011fe4000f8e00ff */
[----:B------:R-:W-:Y:S02]  /*11b40*/  IMAD.U32 R5, RZ, RZ, UR50 ;  /* 0x00000032ff057e24 */ /* 0x000fe4000f8e00ff */
[----:B------:R-:W-:Y:S01]  /*11b50*/  IMAD.MOV.U32 R6, RZ, RZ, RZ ;  /* 0x000000ffff067224 */ /* 0x000fe200078e00ff */
[----:B------:R-:W-:-:S04]  /*11b60*/  ISETP.GE.U32.AND P0, PT, R4, 0xf, PT ;  /* 0x0000000f0400780c */ /* 0x000fc80003f06070 */
[----:B------:R-:W-:-:S13]  /*11b70*/  ISETP.GE.U32.AND.EX P0, PT, R5, RZ, PT, P0 ;  /* 0x000000ff0500720c */ /* 0x000fda0003f06100 */
[----:B------:R-:W-:Y:S05]  /*11b80*/  @!P0 BRA `(.L_x_188) ;  /* 0x0000000400b48947 */ /* 0x000fea0003800000 */
[----:B------:R-:W-:Y:S01]  /*11b90*/  BSSY.RECONVERGENT B3, `(.L_x_189) ;  /* 0x000006b000037945 */ /* 0x000fe20003800200 */
[----:B------:R-:W-:Y:S02]  /*11ba0*/  IMAD.MOV.U32 R6, RZ, RZ, RZ ;  /* 0x000000ffff067224 */ /* 0x000fe400078e00ff */
[----:B------:R-:W-:-:S07]  /*11bb0*/  IMAD.MOV.U32 R43, RZ, RZ, RZ ;  /* 0x000000ffff2b7224 */ /* 0x000fce00078e00ff */
.L_x_190:
[----:B------:R-:W-:-:S05]  /*11bc0*/  IMAD.U32 R42, R6, 0x8, R1 ;  /* 0x00000008062a7824 */ /* 0x000fca00078e0001 */
[----:B----4-:R-:W4:Y:S01]  /*11bd0*/  LDL R4, [R42+0x5a0] ;  /* 0x0005a0002a047983 */ /* 0x010f220000100800 */
[----:B------:R-:W-:-:S04]  /*11be0*/  VIADD R5, R42, 0x5a0 ;  /* 0x000005a02a057836 */ /* 0x000fc80000000000 */
[----:B------:R-:W-:-:S05]  /*11bf0*/  IMAD R48, R6, -0x7, R5 ;  /* 0xfffffff906307824 */ /* 0x000fca00078e0205 */
[----:B------:R-:W2:Y:S01]  /*11c00*/  LDL.U8 R5, [R48+0x90] ;  /* 0x0000900030057983 */ /* 0x000ea20000100000 */
[----:B----4-:R-:W-:-:S05]  /*11c10*/  IMAD.IADD R12, R1, 0x1, R4 ;  /* 0x00000001010c7824 */ /* 0x010fca00078e0204 */
[----:B------:R-:W2:Y:S02]  /*11c20*/  LDL.U8 R4, [R12+0x620] ;  /* 0x000620000c047983 */ /* 0x000ea40000100000 */
[----:B--2---:R-:W-:-:S05]  /*11c30*/  LOP3.LUT R5, R5, R4, RZ, 0x3c, !PT ;  /* 0x0000000405057212 */ /* 0x004fca00078e3cff */
[----:B------:R0:W-:Y:S04]  /*11c40*/  STL.U8 [R12+0x640], R5 ;  /* 0x000640050c007387 */ /* 0x0001e80000100000 */
[----:B------:R-:W2:Y:S04]  /*11c50*/  LDL R4, [R42+0x5a8] ;  /* 0x0005a8002a047983 */ /* 0x000ea80000100800 */
[----:B------:R-:W4:Y:S01]  /*11c60*/  LDL.U8 R7, [R48+0x91] ;  /* 0x0000910030077983 */ /* 0x000f220000100000 */
[----:B--2---:R-:W-:-:S05]  /*11c70*/  IMAD.IADD R10, R1, 0x1, R4 ;  /* 0x00000001010a7824 */ /* 0x004fca00078e0204 */
[----:B------:R-:W4:Y:S02]  /*11c80*/  LDL.U8 R4, [R10+0x620] ;  /* 0x000620000a047983 */ /* 0x000f240000100000 */
[----:B----4-:R-:W-:-:S05]  /*11c90*/  LOP3.LUT R7, R7, R4, RZ, 0x3c, !PT ;  /* 0x0000000407077212 */ /* 0x010fca00078e3cff */
[----:B------:R2:W-:Y:S04]  /*11ca0*/  STL.U8 [R10+0x640], R7 ;  /* 0x000640070a007387 */ /* 0x0005e80000100000 */
[----:B------:R-:W3:Y:S04]  /*11cb0*/  LDL R4, [R42+0x5b0] ;  /* 0x0005b0002a047983 */ /* 0x000ee80000100800 */
[----:B------:R-:W4:Y:S01]  /*11cc0*/  LDL.U8 R9, [R48+0x92] ;  /* 0x0000920030097983 */ /* 0x000f220000100000 */
[----:B---3--:R-:W-:-:S05]  /*11cd0*/  IMAD.IADD R8, R1, 0x1, R4 ;  /* 0x0000000101087824 */ /* 0x008fca00078e0204 */
[----:B------:R-:W4:Y:S02]  /*11ce0*/  LDL.U8 R4, [R8+0x620] ;  /* 0x0006200008047983 */ /* 0x000f240000100000 */
[----:B----4-:R-:W-:-:S05]  /*11cf0*/  LOP3.LUT R9, R9, R4, RZ, 0x3c, !PT ;  /* 0x0000000409097212 */ /* 0x010fca00078e3cff */
[----:B------:R3:W-:Y:S04]  /*11d00*/  STL.U8 [R8+0x640], R9 ;  /* 0x0006400908007387 */ /* 0x0007e80000100000 */
[----:B------:R-:W4:Y:S04]  /*11d10*/  LDL R4, [R42+0x5b8] ;  /* 0x0005b8002a047983 */ /* 0x000f280000100800 */
[----:B0-----:R-:W2:Y:S01]  /*11d20*/  LDL.U8 R5, [R48+0x93] ;  /* 0x0000930030057983 */ /* 0x001ea20000100000 */
        /* <DEDUP_REMOVED lines=10> */
[----:B------:R-:W4:Y:S04]  /*11dd0*/  LDL R4, [R42+0x5c8] ;  /* 0x0005c8002a047983 */ /* 0x000f280000100800 */
[----:B---3--:R-:W3:Y:S01]  /*11de0*/  LDL.U8 R9, [R48+0x95] ;  /* 0x0000950030097983 */ /* 0x008ee20000100000 */
[----:B----4-:R-:W-:-:S05]  /*11df0*/  IMAD.IADD R8, R1, 0x1, R4 ;  /* 0x0000000101087824 */ /* 0x010fca00078e0204 */
[----:B------:R-:W3:Y:S02]  /*11e00*/  LDL.U8 R4, [R8+0x620] ;  /* 0x0006200008047983 */ /* 0x000ee40000100000 */
[----:B---3--:R-:W-:-:S05]  /*11e10*/  LOP3.LUT R9, R9, R4, RZ, 0x3c, !PT ;  /* 0x0000000409097212 */ /* 0x008fca00078e3cff */
        /* <DEDUP_REMOVED lines=49> */
[----:B------:R-:W2:Y:S04]  /*12130*/  LDL R4, [R42+0x610] ;  /* 0x000610002a047983 */ /* 0x000ea80000100800 */
[----:B---3--:R-:W3:Y:S01]  /*12140*/  LDL.U8 R9, [R48+0x9e] ;  /* 0x00009e0030097983 */ /* 0x008ee20000100000 */
        /* <DEDUP_REMOVED lines=15> */
[----:B------:R-:W-:Y:S05]  /*12240*/  BSYNC.RECONVERGENT B3 ;  /* 0x0000000000037941 */ /* 0x000fea0003800200 */
.L_x_189:
[----:B------:R-:W-:-:S07]  /*12250*/  IMAD.U32 R6, RZ, RZ, UR51 ;  /* 0x00000033ff067e24 */ /* 0x000fce000f8e00ff */
.L_x_188:
        /* <DEDUP_REMOVED lines=8> */
[----:B----4-:R-:W2:Y:S01]  /*122e0*/  LDL R4, [R42+0x5a0] ;  /* 0x0005a0002a047983 */ /* 0x010ea20000100800 */
[----:B------:R-:W-:-:S04]  /*122f0*/  VIADD R5, R42, 0x5a0 ;  /* 0x000005a02a057836 */ /* 0x000fc80000000000 */
[----:B------:R-:W-:-:S05]  /*12300*/  IMAD R43, R6, -0x7, R5 ;  /* 0xfffffff9062b7824 */ /* 0x000fca00078e0205 */
[----:B------:R-:W4:Y:S01]  /*12310*/  LDL.U8 R5, [R43+0x90] ;  /* 0x000090002b057983 */ /* 0x000f220000100000 */
[----:B--23--:R-:W-:-:S05]  /*12320*/  IMAD.IADD R8, R1, 0x1, R4 ;  /* 0x0000000101087824 */ /* 0x00cfca00078e0204 */
[----:B------:R-:W4:Y:S02]  /*12330*/  LDL.U8 R4, [R8+0x620] ;  /* 0x0006200008047983 */ /* 0x000f240000100000 */
[----:B----4-:R-:W-:-:S05]  /*12340*/  LOP3.LUT R5, R5, R4, RZ, 0x3c, !PT ;  /* 0x0000000405057212 */ /* 0x010fca00078e3cff */
        /* <DEDUP_REMOVED lines=40> */
[----:B------:R-:W4:Y:S01]  /*125d0*/  LDL.U8 R4, [R13+0x620] ;  /* 0x000620000d047983 */ /* 0x000f220000100000 */
[----:B------:R-:W-:Y:S01]  /*125e0*/  VIADD R6, R6, 0x8 ;  /* 0x0000000806067836 */ /* 0x000fe20000000000 */
[----:B----4-:R-:W-:-:S05]  /*125f0*/  LOP3.LUT R4, R7, R4, RZ, 0x3c, !PT ;  /* 0x0000000407047212 */ /* 0x010fca00078e3cff */
[----:B------:R3:W-:Y:S02]  /*12600*/  STL.U8 [R13+0x640], R4 ;  /* 0x000640040d007387 */ /* 0x0007e40000100000 */
.L_x_191:
[----:B------:R-:W-:Y:S05]  /*12610*/  @!P2 BRA `(.L_x_187) ;  /* 0x000000040000a947 */ /* 0x000fea0003800000 */
[----:B---34-:R-:W-:Y:S01]  /*12620*/  IMAD.U32 R4, RZ, RZ, UR49 ;  /* 0x00000031ff047e24 */ /* 0x018fe2000f8e00ff */
[----:B------:R-:W-:-:S04]  /*12630*/  UISETP.NE.U32.AND UP0, UPT, UR45, URZ, UPT ;  /* 0x000000ff2d00728c */ /* 0x000fc8000bf05070 */
[----:B------:R-:W-:Y:S01]  /*12640*/  ISETP.GE.U32.AND P0, PT, R4, 0x3, PT ;  /* 0x000000030400780c */ /* 0x000fe20003f06070 */
[----:B------:R-:W-:-:S03]  /*12650*/  UISETP.NE.AND.EX UP0, UPT, URZ, URZ, UPT, UP0 ;  /* 0x000000ffff00728c */ /* 0x000fc6000bf05300 */
[----:B------:R-:W-:-:S13]  /*12660*/  ISETP.GE.U32.AND.EX P0, PT, R39, RZ, PT, P0 ;  /* 0x000000ff2700720c */ /* 0x000fda0003f06100 */
[----:B------:R-:W-:Y:S05]  /*12670*/  @!P0 BRA `(.L_x_192) ;  /* 0x0000000000708947 */ /* 0x000fea0003800000 */
[----:B------:R-:W-:-:S05]  /*12680*/  IMAD.U32 R42, R6, 0x8, R1 ;  /* 0x00000008062a7824 */ /* 0x000fca00078e0001 */
[----:B------:R-:W3:Y:S01]  /*12690*/  LDL R4, [R42+0x5a0] ;  /* 0x0005a0002a047983 */ /* 0x000ee20000100800 */
[----:B------:R-:W-:-:S04]  /*126a0*/  VIADD R5, R42, 0x5a0 ;  /* 0x000005a02a057836 */ /* 0x000fc80000000000 */
[----:B------:R-:W-:-:S05]  /*126b0*/  IMAD R43, R6, -0x7, R5 ;  /* 0xfffffff9062b7824 */ /* 0x000fca00078e0205 */
[----:B------:R-:W4:Y:S01]  /*126c0*/  LDL.U8 R5, [R43+0x90] ;  /* 0x000090002b057983 */ /* 0x000f220000100000 */
[----:B---3--:R-:W-:-:S05]  /*126d0*/  IMAD.IADD R12, R1, 0x1, R4 ;  /* 0x00000001010c7824 */ /* 0x008fca00078e0204 */
        /* <DEDUP_REMOVED lines=16> */
[----:B0-----:R-:W4:Y:S01]  /*127e0*/  LDL.U8 R5, [R43+0x93] ;  /* 0x000093002b057983 */ /* 0x001f220000100000 */
[----:B--2---:R-:W-:-:S05]  /*127f0*/  IMAD.IADD R13, R1, 0x1, R4 ;  /* 0x00000001010d7824 */ /* 0x004fca00078e0204 */
[----:B------:R-:W4:Y:S01]  /*12800*/  LDL.U8 R4, [R13+0x620] ;  /* 0x000620000d047983 */ /* 0x000f220000100000 */
[----:B------:R-:W-:Y:S01]  /*12810*/  VIADD R6, R6, 0x4 ;  /* 0x0000000406067836 */ /* 0x000fe20000000000 */
[----:B----4-:R-:W-:-:S05]  /*12820*/  LOP3.LUT R4, R5, R4, RZ, 0x3c, !PT ;  /* 0x0000000405047212 */ /* 0x010fca00078e3cff */
[----:B------:R3:W-:Y:S02]  /*12830*/  STL.U8 [R13+0x640], R4 ;  /* 0x000640040d007387 */ /* 0x0007e40000100000 */
.L_x_192:
[----:B------:R-:W-:Y:S05]  /*12840*/  BRA.U !UP0, `(.L_x_187) ;  /* 0x0000000108747547 */ /* 0x000fea000b800000 */
[----:B--23--:R-:W-:-:S05]  /*12850*/  IMAD.U32 R8, R6, 0x8, R1 ;  /* 0x0000000806087824 */ /* 0x00cfca00078e0001 */
        /* <DEDUP_REMOVED lines=28> */
.L_x_187:
[----:B------:R-:W-:Y:S05]  /*12a20*/  BSYNC.RECONVERGENT B0 ;  /* 0x0000000000007941 */ /* 0x000fea0003800200 */
.L_x_186:
[----:B------:R-:W-:Y:S01]  /*12a30*/  BSSY.RECONVERGENT B0, `(.L_x_193) ;  /* 0x0000145000007945 */ /* 0x000fe20003800200 */
[----:B------:R-:W-:Y:S01]  /*12a40*/  DADD R2, R2, 1 ;  /* 0x3ff0000002027429 */ /* 0x000fe20000000000 */
[----:B------:R-:W-:Y:S02]  /*12a50*/  IMAD.MOV.U32 R6, RZ, RZ, R16 ;  /* 0x000000ffff067224 */ /* 0x000fe400078e0010 */
[----:B0--34-:R-:W-:Y:S01]  /*12a60*/  IMAD.MOV.U32 R7, RZ, RZ, R17 ;  /* 0x000000ffff077224 */ /* 0x019fe200078e0011 */
[----:B------:R-:W-:Y:S07]  /*12a70*/  @!P1 BRA `(.L_x_194) ;  /* 0x0000001400009947 */ /* 0x000fee0003800000 */
[----:B------:R-:W-:Y:S01]  /*12a80*/  CS2R R4, SRZ ;  /* 0x0000000000047805 */ /* 0x000fe2000001ff00 */
[----:B------:R-:W-:Y:S02]  /*12a90*/  IMAD.MOV.U32 R6, RZ, RZ, R16 ;  /* 0x000000ffff067224 */ /* 0x000fe400078e0010 */
[----:B------:R-:W-:-:S07]  /*12aa0*/  IMAD.MOV.U32 R7, RZ, RZ, R17 ;  /* 0x000000ffff077224 */ /* 0x000fce00078e0011 */
.L_x_207:
[----:B--2---:R-:W-:-:S05]  /*12ab0*/  IMAD.IADD R8, R1, 0x1, R4 ;  /* 0x0000000101087824 */ /* 0x004fca00078e0204 */
        /* <DEDUP_REMOVED lines=62> */
[C---:B-----5:R-:W-:Y:S02]  /*12ea0*/  DADD R50, R8.reuse, +INF ;  /* 0x7ff0000008327429 */ /* 0x060fe40000000000 */
        /* <DEDUP_REMOVED lines=10> */
.L_x_200:
[----:B------:R-:W-:Y:S05]  /*12f50*/  BSYNC.RECONVERGENT B5 ;  /* 0x0000000000057941 */ /* 0x000fea0003800200 */
.L_x_199:
        /* <DEDUP_REMOVED lines=35> */
[----:B0----5:R-:W-:-:S08]  /*13190*/  DFMA R50, -R42, R48, 1 ;  /* 0x3ff000002a32742b */ /* 0x021fd00000000130 */
        /* <DEDUP_REMOVED lines=39> */
.L_x_201:
[----:B------:R-:W-:Y:S01]  /*13410*/  IMAD.MOV.U32 R10, RZ, RZ, 0x0 ;  /* 0x00000000ff0a7424 */ /* 0x000fe200078e00ff */
[----:B------:R-:W-:Y:S01]  /*13420*/  LOP3.LUT P0, RZ, R43, 0x7fffffff, RZ, 0xc0, !PT ;  /* 0x7fffffff2bff7812 */ /* 0x000fe2000780c0ff */
[----:B------:R-:W-:-:S06]  /*13430*/  IMAD.MOV.U32 R11, RZ, RZ, 0x7ff00000 ;  /* 0x7ff00000ff0b7424 */ /* 0x000fcc00078e00ff */
[----:B------:R-:W-:-:S10]  /*13440*/  DFMA R10, R42, R10, +INF ;  /* 0x7ff000002a0a742b */ /* 0x000fd4000000000a */
[----:B------:R-:W-:Y:S02]  /*13450*/  FSEL R10, R10, RZ, P0 ;  /* 0x000000ff0a0a7208 */ /* 0x000fe40000000000 */
[----:B------:R-:W-:-:S07]  /*13460*/  FSEL R11, R11, -QNAN , P0 ;  /* 0xfff000000b0b7808 */ /* 0x000fce0000000000 */
.L_x_198:
[----:B------:R-:W-:Y:S05]  /*13470*/  BSYNC.RECONVERGENT B4 ;  /* 0x0000000000047941 */ /* 0x000fea0003800200 */
.L_x_197:
[----:B------:R-:W-:Y:S01]  /*13480*/  DSETP.GEU.AND P1, PT, R8, -50, PT ;  /* 0xc04900000800742a */ /* 0x000fe20003f2e000 */
[----:B------:R-:W-:Y:S01]  /*13490*/  BSSY.RECONVERGENT B4, `(.L_x_202) ;  /* 0x0000094000047945 */ /* 0x000fe20003800200 */
[----:B------:R-:W-:-:S04]  /*134a0*/  DADD R54, -RZ, -R8 ;  /* 0x00000000ff367229 */ /* 0x000fc80000000908 */
[----:B------:R-:W-:-:S06]  /*134b0*/  DSETP.GT.OR P0, PT, R8, 50, !P1 ;  /* 0x404900000800742a */ /* 0x000fcc0004f04400 */
[----:B------:R-:W-:Y:S02]  /*134c0*/  FSEL R12, R54, RZ, !P1 ;  /* 0x000000ff360c7208 */ /* 0x000fe40004800000 */
[----:B------:R-:W-:-:S06]  /*134d0*/  FSEL R13, R55, RZ, !P1 ;  /* 0x000000ff370d7208 */ /* 0x000fcc0004800000 */
[----:B------:R-:W-:Y:S05]  /*134e0*/  @P0 BRA `(.L_x_203) ;  /* 0x0000000800380947 */ /* 0x000fea0003800000 */
[----:B-----5:R-:W-:Y:S01]  /*134f0*/  IMAD.MOV.U32 R50, RZ, RZ, 0x652b82fe ;  /* 0x652b82feff327424 */ /* 0x020fe200078e00ff */
        /* <DEDUP_REMOVED lines=58> */
.L_x_205:
[----:B------:R-:W-:Y:S05]  /*138a0*/  BSYNC.RECONVERGENT B5 ;  /* 0x0000000000057941 */ /* 0x000fea0003800200 */
.L_x_204:
        /* <DEDUP_REMOVED lines=76> */
.L_x_206:
[----:B------:R-:W-:Y:S01]  /*13d70*/  IMAD.MOV.U32 R12, RZ, RZ, 0x0 ;  /* 0x00000000ff0c7424 */ /* 0x000fe200078e00ff */
[----:B------:R-:W-:Y:S01]  /*13d80*/  LOP3.LUT P0, RZ, R9, 0x7fffffff, RZ, 0xc0, !PT ;  /* 0x7fffffff09ff7812 */ /* 0x000fe2000780c0ff */
[----:B------:R-:W-:-:S06]  /*13d90*/  IMAD.MOV.U32 R13, RZ, RZ, 0x7ff00000 ;  /* 0x7ff00000ff0d7424 */ /* 0x000fcc00078e00ff */
[----:B------:R-:W-:-:S10]  /*13da0*/  DFMA R12, R8, R12, +INF ;  /* 0x7ff00000080c742b */ /* 0x000fd4000000000c */
[----:B------:R-:W-:Y:S02]  /*13db0*/  FSEL R12, R12, RZ, P0 ;  /* 0x000000ff0c0c7208 */ /* 0x000fe40000000000 */
[----:B------:R-:W-:-:S07]  /*13dc0*/  FSEL R13, R13, -QNAN , P0 ;  /* 0xfff000000d0d7808 */ /* 0x000fce0000000000 */
.L_x_203:
[----:B------:R-:W-:Y:S05]  /*13dd0*/  BSYNC.RECONVERGENT B4 ;  /* 0x0000000000047941 */ /* 0x000fea0003800200 */
.L_x_202:
[----:B------:R-:W-:-:S08]  /*13de0*/  DADD R10, -R12, R10 ;  /* 0x000000000c0a7229 */ /* 0x000fd0000000010a */
[----:B------:R-:W-:-:S11]  /*13df0*/  DADD R6, R6, R10 ;  /* 0x0000000006067229 */ /* 0x000fd6000000000a */
.L_x_196:
[----:B------:R-:W-:Y:S05]  /*13e00*/  BSYNC.RECONVERGENT B3 ;  /* 0x0000000000037941 */ /* 0x000fea0003800200 */
.L_x_195:
[----:B------:R-:W0:Y:S01]  /*13e10*/  LDCU UR4, c[0x0][0x3b0] ;  /* 0x00007600ff0477ac */ /* 0x000e220008000800 */
[----:B------:R-:W-:-:S05]  /*13e20*/  IADD3 R4, P0, PT, R4, 0x1, RZ ;  /* 0x0000000104047810 */ /* 0x000fca0007f1e0ff */
[----:B------:R-:W-:Y:S02]  /*13e30*/  IMAD.X R5, RZ, RZ, R5, P0 ;  /* 0x000000ffff057224 */ /* 0x000fe400000e0605 */
[----:B0-----:R-:W-:-:S05]  /*13e40*/  IMAD.U32 R11, RZ, RZ, UR4 ;  /* 0x00000004ff0b7e24 */ /* 0x001fca000f8e00ff */
[----:B------:R-:W-:-:S04]  /*13e50*/  ISETP.NE.U32.AND P0, PT, R4, R11, PT ;  /* 0x0000000b0400720c */ /* 0x000fc80003f05070 */
[----:B------:R-:W-:-:S13]  /*13e60*/  ISETP.NE.AND.EX P0, PT, R5, UR60, PT, P0 ;  /* 0x0000003c05007c0c */ /* 0x000fda000bf05300 */
[----:B------:R-:W-:Y:S05]  /*13e70*/  @P0 BRA `(.L_x_207) ;  /* 0xffffffec000c0947 */ /* 0x000fea000383ffff */
.L_x_194:
[----:B------:R-:W-:Y:S05]  /*13e80*/  BSYNC.RECONVERGENT B0 ;  /* 0x0000000000007941 */ /* 0x000fea0003800200 */
.L_x_193:
[----:B------:R-:W-:Y:S01]  /*13e90*/  IMAD.MOV.U32 R12, RZ, RZ, 0x652b82fe ;  /* 0x652b82feff0c7424 */ /* 0x000fe200078e00ff */
[----:B------:R-:W-:Y:S01]  /*13ea0*/  UMOV UR4, 0xfefa39ef ;  /* 0xfefa39ef00047882 */ /* 0x000fe20000000000 */
[----:B------:R-:W-:Y:S01]  /*13eb0*/  IMAD.MOV.U32 R13, RZ, RZ, 0x3ff71547 ;  /* 0x3ff71547ff0d7424 */ /* 0x000fe200078e00ff */
[----:B------:R-:W-:Y:S01]  /*13ec0*/  UMOV UR5, 0x3fe62e42 ;  /* 0x3fe62e4200057882 */ /* 0x000fe20000000000 */
[----:B------:R-:W-:Y:S01]  /*13ed0*/  DADD R42, -RZ, -R6 ;  /* 0x00000000ff2a7229 */ /* 0x000fe20000000906 */
[----:B------:R-:W-:Y:S01]  /*13ee0*/  BSSY.RECONVERGENT B0, `(.L_x_208) ;  /* 0x0000038000007945 */ /* 0x000fe20003800200 */
[----:B------:R-:W-:Y:S02]  /*13ef0*/  ISETP.NE.AND P2, PT, RZ, UR56, PT ;  /* 0x00000038ff007c0c */ /* 0x000fe4000bf45270 */
[----:B------:R-:W-:-:S06]  /*13f00*/  DFMA R12, R6, -R12, 6.75539944105574400000e+15 ;  /* 0x43380000060c742b */ /* 0x000fcc000000080c */
[----:B------:R-:W-:Y:S02]  /*13f10*/  FSETP.GEU.AND P0, PT, |R43|, 4.1917929649353027344, PT ;  /* 0x4086232b2b00780b */ /* 0x000fe40003f0e200 */
[----:B------:R-:W-:-:S08]  /*13f20*/  DADD R4, R12, -6.75539944105574400000e+15 ;  /* 0xc33800000c047429 */ /* 0x000fd00000000000 */
[----:B--2---:R-:W-:Y:S01]  /*13f30*/  DFMA R8, R4, -UR4, -R6 ;  /* 0x8000000404087c2b */ /* 0x004fe20008000806 */
        /* <DEDUP_REMOVED lines=50> */
.L_x_209:
[----:B------:R-:W-:Y:S05]  /*14260*/  BSYNC.RECONVERGENT B0 ;  /* 0x0000000000007941 */ /* 0x000fea0003800200 */
.L_x_208:
[----:B------:R-:W-:Y:S01]  /*14270*/  BSSY.RELIABLE B3, `(.L_x_210) ;  /* 0x0000424000037945 */ /* 0x000fe20003800100 */
[----:B------:R-:W-:-:S03]  /*14280*/  DADD R18, R18, -R4 ;  /* 0x0000000012127229 */ /* 0x000fc60000000804 */
[----:B------:R-:W-:Y:S08]  /*14290*/  @!P2 BRA `(.L_x_211) ;  /* 0x000000140064a947 */ /* 0x000ff00003800000 */
[----:B------:R-:W-:Y:S02]  /*142a0*/  IMAD.MOV.U32 R10, RZ, RZ, RZ ;  /* 0x000000ffff0a7224 */ /* 0x000fe400078e00ff */
[----:B------:R-:W-:-:S07]  /*142b0*/  IMAD.MOV.U32 R9, RZ, RZ, RZ ;  /* 0x000000ffff097224 */ /* 0x000fce00078e00ff */
.L_x_224:
[----:B------:R-:W0:Y:S01]  /*142c0*/  LDCU UR4, c[0x0][0x3b0] ;  /* 0x00007600ff0477ac */ /* 0x000e220008000800 */
[----:B------:R-:W-:Y:S01]  /*142d0*/  BSSY.RECONVERGENT B0, `(.L_x_212) ;  /* 0x00000a0000007945 */ /* 0x000fe20003800200 */
[----:B------:R-:W-:Y:S01]  /*142e0*/  IMAD.MOV.U32 R4, RZ, RZ, RZ ;  /* 0x000000ffff047224 */ /* 0x000fe200078e00ff */
[----:B------:R-:W-:Y:S01]  /*142f0*/  PRMT R12, RZ, 0x7610, R12 ;  /* 0x00007610ff0c7816 */ /* 0x000fe2000000000c */
[----:B------:R-:W-:Y:S02]  /*14300*/  IMAD.MOV.U32 R6, RZ, RZ, RZ ;  /* 0x000000ffff067224 */ /* 0x000fe400078e00ff */
[----:B0-----:R-:W-:-:S05]  /*14310*/  IMAD.U32 R11, RZ, RZ, UR4 ;  /* 0x00000004ff0b7e24 */ /* 0x001fca000f8e00ff */
[----:B------:R-:W-:-:S13]  /*14320*/  ISETP.GE.U32.AND P0, PT, R11, 0x4, PT ;  /* 0x000000040b00780c */ /* 0x000fda0003f06070 */
[----:B------:R-:W-:Y:S05]  /*14330*/  @!P0 BRA `(.L_x_213) ;  /* 0x0000000800648947 */ /* 0x000fea0003800000 */
[----:B------:R-:W-:Y:S01]  /*14340*/  IMAD.U32 R4, RZ, RZ, UR59 ;  /* 0x0000003bff047e24 */ /* 0x000fe2000f8e00ff */
[----:B------:R-:W-:Y:S01]  /*14350*/  ISETP.NE.U32.AND P3, PT, R37, RZ, PT ;  /* 0x000000ff2500720c */ /* 0x000fe20003f65070 */
[----:B------:R-:W-:Y:S01]  /*14360*/  IMAD.U32 R5, RZ, RZ, UR58 ;  /* 0x0000003aff057e24 */ /* 0x000fe2000f8e00ff */
[----:B------:R-:W-:Y:S01]  /*14370*/  PRMT R12, RZ, 0x7610, R12 ;  /* 0x00007610ff0c7816 */ /* 0x000fe2000000000c */
[----:B------:R-:W-:Y:S01]  /*14380*/  IMAD R69, R10, R11, RZ ;  /* 0x0000000b0a457224 */ /* 0x000fe200078e02ff */
[----:B------:R-:W-:Y:S01]  /*14390*/  ISETP.GE.U32.AND P0, PT, R4, 0xc, PT ;  /* 0x0000000c0400780c */ /* 0x000fe20003f06070 */
[----:B------:R-:W-:Y:S02]  /*143a0*/  IMAD.MOV.U32 R8, RZ, RZ, RZ ;  /* 0x000000ffff087224 */ /* 0x000fe400078e00ff */
[----:B------:R-:W-:Y:S01]  /*143b0*/  IMAD.MOV.U32 R66, RZ, RZ, RZ ;  /* 0x000000ffff427224 */ /* 0x000fe200078e00ff */
[----:B------:R-:W-:Y:S02]  /*143c0*/  ISETP.GE.U32.AND.EX P1, PT, R5, RZ, PT, P0 ;  /* 0x000000ff0500720c */ /* 0x000fe40003f26100 */
[----:B------:R-:W-:-:S11]  /*143d0*/  ISETP.NE.AND.EX P0, PT, RZ, RZ, PT, P3 ;  /* 0x000000ffff00720c */ /* 0x000fd60003f05330 */
[----:B------:R-:W-:Y:S05]  /*143e0*/  @!P1 BRA `(.L_x_214) ;  /* 0x0000000400449947 */ /* 0x000fea0003800000 */
[----:B------:R-:W-:Y:S01]  /*143f0*/  BSSY.RECONVERGENT B4, `(.L_x_214) ;  /* 0x0000050000047945 */ /* 0x000fe20003800200 */
[----:B------:R-:W-:Y:S01]  /*14400*/  PRMT R12, RZ, 0x7610, R12 ;  /* 0x00007610ff0c7816 */ /* 0x000fe2000000000c */
[----:B------:R-:W-:Y:S01]  /*14410*/  IMAD.MOV.U32 R8, RZ, RZ, RZ ;  /* 0x000000ffff087224 */ /* 0x000fe200078e00ff */
[----:B------:R-:W-:Y:S01]  /*14420*/  CS2R R66, SRZ ;  /* 0x0000000000427805 */ /* 0x000fe2000001ff00 */
[----:B------:R-:W-:-:S07]  /*14430*/  IMAD.MOV.U32 R65, RZ, RZ, RZ ;  /* 0x000000ffff417224 */ /* 0x000fce00078e00ff */
.L_x_215:
        /* <DEDUP_REMOVED lines=10> */
[----:B------:R-:W3:Y:S08]  /*144e0*/  LDC.U8 R13, c[0x3][R64] ;  /* 0x00c00000400d7b82 */ /* 0x000ef00000000000 */
[----:B------:R-:W4:Y:S08]  /*144f0*/  LDC.U8 R43, c[0x3][R64+0x2] ;  /* 0x00c00080402b7b82 */ /* 0x000f300000000000 */
[----:B------:R-:W1:Y:S08]  /*14500*/  LDC.U8 R48, c[0x3][R64+0x3] ;  /* 0x00c000c040307b82 */ /* 0x000e700000000000 */
[----:B-----5:R-:W1:Y:S08]  /*14510*/  LDC.U8 R50, c[0x3][R64+0x5] ;  /* 0x00c0014040327b82 */ /* 0x020e700000000000 */
[----:B------:R-:W1:Y:S08]  /*14520*/  LDC.U8 R49, c[0x3][R64+0x4] ;  /* 0x00c0010040317b82 */ /* 0x000e700000000000 */
[----:B------:R-:W1:Y:S08]  /*14530*/  LDC.U8 R54, c[0x3][R64+0x7] ;  /* 0x00c001c040367b82 */ /* 0x000e700000000000 */
[----:B------:R-:W1:Y:S08]  /*14540*/  LDC.U8 R51, c[0x3][R64+0x6] ;  /* 0x00c0018040337b82 */ /* 0x000e700000000000 */
[----:B------:R-:W1:Y:S08]  /*14550*/  LDC.U8 R56, c[0x3][R64+0x9] ;  /* 0x00c0024040387b82 */ /* 0x000e700000000000 */
[----:B------:R-:W1:Y:S08]  /*14560*/  LDC.U8 R55, c[0x3][R64+0x8] ;  /* 0x00c0020040377b82 */ /* 0x000e700000000000 */
[----:B------:R-:W1:Y:S08]  /*14570*/  LDC.U8 R57, c[0x3][R64+0xa] ;  /* 0x00c0028040397b82 */ /* 0x000e700000000000 */
[----:B------:R-:W1:Y:S08]  /*14580*/  LDC.U8 R58, c[0x3][R64+0xb] ;  /* 0x00c002c0403a7b82 */ /* 0x000e700000000000 */
[----:B------:R-:W1:Y:S08]  /*14590*/  LDC.U8 R60, c[0x3][R64+0xd] ;  /* 0x00c00340403c7b82 */ /* 0x000e700000000000 */
[----:B------:R-:W1:Y:S01]  /*145a0*/  LDC.U8 R61, c[0x3][R64+0xe] ;  /* 0x00c00380403d7b82 */ /* 0x000e620000000000 */
[----:B--2---:R-:W-:-:S02]  /*145b0*/  PRMT R59, R4, 0x7771, RZ ;  /* 0x00007771043b7816 */ /* 0x004fc400000000ff */
[C---:B------:R-:W-:Y:S02]  /*145c0*/  LOP3.LUT R62, R4.reuse, 0xff, RZ, 0xc0, !PT ;  /* 0x000000ff043e7812 */ /* 0x040fe400078ec0ff */
[----:B------:R-:W-:Y:S01]  /*145d0*/  PRMT R63, R4, 0x7772, RZ ;  /* 0x00007772043f7816 */ /* 0x000fe200000000ff */
[----:B0-----:R-:W-:Y:S01]  /*145e0*/  IMAD R42, R42, R59, RZ ;  /* 0x0000003b2a2a7224 */ /* 0x001fe200078e02ff */
[----:B------:R-:W-:Y:S01]  /*145f0*/  PRMT R68, R4, 0x7773, RZ ;  /* 0x0000777304447816 */ /* 0x000fe200000000ff */
[----:B------:R-:W0:Y:S01]  /*14600*/  LDC.U8 R59, c[0x3][R64+0xc] ;  /* 0x00c00300403b7b82 */ /* 0x000e220000000000 */
[----:B---3--:R-:W-:Y:S02]  /*14610*/  IMAD R13, R13, R62, RZ ;  /* 0x0000003e0d0d7224 */ /* 0x008fe400078e02ff */
[----:B------:R-:W-:Y:S02]  /*14620*/  IMAD.MOV.U32 R4, RZ, RZ, R63 ;  /* 0x000000ffff047224 */ /* 0x000fe400078e003f */
[----:B------:R-:W-:Y:S01]  /*14630*/  IMAD.MOV.U32 R63, RZ, RZ, R68 ;  /* 0x000000ffff3f7224 */ /* 0x000fe200078e0044 */
[----:B------:R-:W-:Y:S01]  /*14640*/  LOP3.LUT R13, R42, R13, R12, 0x96, !PT ;  /* 0x0000000d2a0d7212 */ /* 0x000fe200078e960c */
[----:B----4-:R-:W-:Y:S01]  /*14650*/  IMAD R43, R43, R4, RZ ;  /* 0x000000042b2b7224 */ /* 0x010fe200078e02ff */
[----:B------:R-:W2:Y:S01]  /*14660*/  LDC.U8 R62, c[0x3][R64+0xf] ;  /* 0x00c003c0403e7b82 */ /* 0x000ea20000000000 */
[C---:B------:R-:W-:Y:S01]  /*14670*/  PRMT R4, R5.reuse, 0x7771, RZ ;  /* 0x0000777105047816 */ /* 0x040fe200000000ff */
[----:B-1----:R-:W-:Y:S01]  /*14680*/  IMAD R48, R48, R63, RZ ;  /* 0x0000003f30307224 */ /* 0x002fe200078e02ff */
[----:B------:R-:W-:-:S02]  /*14690*/  PRMT R12, R5, 0x7772, RZ ;  /* 0x00007772050c7816 */ /* 0x000fc400000000ff */
[----:B------:R-:W-:Y:S01]  /*146a0*/  LOP3.LUT R42, R7, 0xff, RZ, 0xc0, !PT ;  /* 0x000000ff072a7812 */ /* 0x000fe200078ec0ff */
[----:B------:R-:W-:Y:S01]  /*146b0*/  IMAD.MOV.U32 R63, RZ, RZ, R4 ;  /* 0x000000ffff3f7224 */ /* 0x000fe200078e0004 */
[----:B------:R-:W-:Y:S01]  /*146c0*/  LOP3.LUT R4, R5, 0xff, RZ, 0xc0, !PT ;  /* 0x000000ff05047812 */ /* 0x000fe200078ec0ff */
[----:B------:R-:W-:Y:S01]  /*146d0*/  IMAD R51, R51, R12, RZ ;  /* 0x0000000c33337224 */ /* 0x000fe200078e02ff */
[----:B------:R-:W-:Y:S01]  /*146e0*/  PRMT R5, R5, 0x7773, RZ ;  /* 0x0000777305057816 */ /* 0x000fe200000000ff */
[----:B------:R-:W-:Y:S01]  /*146f0*/  IMAD R50, R50, R63, RZ ;  /* 0x0000003f32327224 */ /* 0x000fe200078e02ff */
[----:B------:R-:W-:Y:S01]  /*14700*/  LOP3.LUT R13, R48, R13, R43, 0x96, !PT ;  /* 0x0000000d300d7212 */ /* 0x000fe200078e962b */
[----:B------:R-:W-:Y:S01]  /*14710*/  IMAD R4, R49, R4, RZ ;  /* 0x0000000431047224 */ /* 0x000fe200078e02ff */
[----:B------:R-:W-:Y:S01]  /*14720*/  LOP3.LUT R12, R6, 0xff, RZ, 0xc0, !PT ;  /* 0x000000ff060c7812 */ /* 0x000fe200078ec0ff */
[----:B------:R-:W-:Y:S01]  /*14730*/  IMAD R54, R54, R5, RZ ;  /* 0x0000000536367224 */ /* 0x000fe200078e02ff */
[----:B------:R-:W-:-:S02]  /*14740*/  PRMT R5, R6, 0x7771, RZ ;  /* 0x0000777106057816 */ /* 0x000fc400000000ff */
[----:B------:R-:W-:Y:S01]  /*14750*/  LOP3.LUT R4, R50, R4, R13, 0x96, !PT ;  /* 0x0000000432047212 */ /* 0x000fe200078e960d */
[----:B------:R-:W-:Y:S01]  /*14760*/  IMAD R55, R55, R12, RZ ;  /* 0x0000000c37377224 */ /* 0x000fe200078e02ff */
[----:B------:R-:W-:Y:S01]  /*14770*/  PRMT R13, R6, 0x7772, RZ ;  /* 0x00007772060d7816 */ /* 0x000fe200000000ff */
[----:B------:R-:W-:Y:S01]  /*14780*/  IMAD R56, R56, R5, RZ ;  /* 0x0000000538387224 */ /* 0x000fe200078e02ff */
[----:B------:R-:W-:Y:S02]  /*14790*/  PRMT R43, R6, 0x7773, RZ ;  /* 0x00007773062b7816 */ /* 0x000fe400000000ff */
[C---:B------:R-:W-:Y:S01]  /*147a0*/  PRMT R48, R7.reuse, 0x7771, RZ ;  /* 0x0000777107307816 */ /* 0x040fe200000000ff */
[----:B------:R-:W-:Y:S01]  /*147b0*/  IMAD.MOV.U32 R6, RZ, RZ, R13 ;  /* 0x000000ffff067224 */ /* 0x000fe200078e000d */
[----:B------:R-:W-:Y:S01]  /*147c0*/  LOP3.LUT R4, R54, R4, R51, 0x96, !PT ;  /* 0x0000000436047212 */ /* 0x000fe200078e9633 */
[----:B------:R-:W-:Y:S01]  /*147d0*/  IMAD.MOV.U32 R5, RZ, RZ, R43 ;  /* 0x000000ffff057224 */ /* 0x000fe200078e002b */
[----:B------:R-:W-:Y:S01]  /*147e0*/  PRMT R49, R7, 0x7772, RZ ;  /* 0x0000777207317816 */ /* 0x000fe200000000ff */
[----:B------:R-:W-:Y:S01]  /*147f0*/  IMAD R57, R57, R6, RZ ;  /* 0x0000000639397224 */ /* 0x000fe200078e02ff */
[----:B------:R-:W-:Y:S01]  /*14800*/  PRMT R50, R7, 0x7773, RZ ;  /* 0x0000777307327816 */ /* 0x000fe200000000ff */
[----:B------:R-:W-:Y:S01]  /*14810*/  IMAD.MOV.U32 R7, RZ, RZ, R48 ;  /* 0x000000ffff077224 */ /* 0x000fe200078e0030 */
[----:B------:R-:W-:Y:S01]  /*14820*/  LOP3.LUT R4, R56, R55, R4, 0x96, !PT ;  /* 0x0000003738047212 */ /* 0x000fe200078e9604 */
[----:B------:R-:W-:-:S02]  /*14830*/  IMAD R58, R58, R5, RZ ;  /* 0x000000053a3a7224 */ /* 0x000fc400078e02ff */
[----:B------:R-:W-:Y:S02]  /*14840*/  IMAD.MOV.U32 R12, RZ, RZ, R49 ;  /* 0x000000ffff0c7224 */ /* 0x000fe400078e0031 */
[----:B------:R-:W-:Y:S01]  /*14850*/  IMAD R60, R60, R7, RZ ;  /* 0x000000073c3c7224 */ /* 0x000fe200078e02ff */
[----:B------:R-:W-:Y:S01]  /*14860*/  LOP3.LUT R4, R58, R4, R57, 0x96, !PT ;  /* 0x000000043a047212 */ /* 0x000fe200078e9639 */
[----:B------:R-:W-:Y:S02]  /*14870*/  IMAD.MOV.U32 R5, RZ, RZ, R50 ;  /* 0x000000ffff057224 */ /* 0x000fe400078e0032 */
[----:B0-----:R-:W-:Y:S02]  /*14880*/  IMAD R59, R59, R42, RZ ;  /* 0x0000002a3b3b7224 */ /* 0x001fe400078e02ff */
[----:B------:R-:W-:-:S03]  /*14890*/  IMAD R61, R61, R12, RZ ;  /* 0x0000000c3d3d7224 */ /* 0x000fc600078e02ff */
[----:B------:R-:W-:Y:S01]  /*148a0*/  LOP3.LUT R4, R60, R59, R4, 0x96, !PT ;  /* 0x0000003b3c047212 */ /* 0x000fe200078e9604 */
[----:B--2---:R-:W-:-:S05]  /*148b0*/  IMAD R62, R62, R5, RZ ;  /* 0x000000053e3e7224 */ /* 0x004fca00078e02ff */
[----:B------:R-:W-:-:S04]  /*148c0*/  LOP3.LUT R4, R62, R4, R61, 0x96, !PT ;  /* 0x000000043e047212 */ /* 0x000fc800078e963d */
[----:B------:R-:W-:Y:S01]  /*148d0*/  PRMT R12, R4, 0x7610, R12 ;  /* 0x00007610040c7816 */ /* 0x000fe2000000000c */
[----:B------:R-:W-:Y:S06]  /*148e0*/  @P1 BRA `(.L_x_215) ;  /* 0xfffffff800d41947 */ /* 0x000fec000383ffff */
[----:B------:R-:W-:Y:S05]  /*148f0*/  BSYNC.RECONVERGENT B4 ;  /* 0x0000000000047941 */ /* 0x000fea0003800200 */
.L_x_214:
[----:B------:R-:W-:Y:S02]  /*14900*/  IMAD.MOV.U32 R4, RZ, RZ, R8 ;  /* 0x000000ffff047224 */ /* 0x000fe400078e0008 */
[----:B------:R-:W-:Y:S01]  /*14910*/  IMAD.MOV.U32 R6, RZ, RZ, R66 ;  /* 0x000000ffff067224 */ /* 0x000fe200078e0042 */
[----:B------:R-:W-:Y:S06]  /*14920*/  @!P0 BRA `(.L_x_213) ;  /* 0x0000000000e88947 */ /* 0x000fec0003800000 */
[----:B------:R-:W-:-:S05]  /*14930*/  IMAD.IADD R59, R1, 0x1, R8 ;  /* 0x00000001013b7824 */ /* 0x000fca00078e0208 */
[----:B------:R-:W2:Y:S04]  /*14940*/  LDL.U8 R4, [R59+0x640] ;  /* 0x000640003b047983 */ /* 0x000ea80000100000 */
[----:B------:R-:W3:Y:S04]  /*14950*/  LDL.U8 R5, [R59+0x641] ;  /* 0x000641003b057983 */ /* 0x000ee80000100000 */
[----:B------:R-:W4:Y:S04]  /*14960*/  LDL.U8 R6, [R59+0x642] ;  /* 0x000642003b067983 */ /* 0x000f280000100000 */
[----:B------:R-:W4:Y:S01]  /*14970*/  LDL.U8 R7, [R59+0x643] ;  /* 0x000643003b077983 */ /* 0x000f220000100000 */
[----:B------:R-:W-:Y:S01]  /*14980*/  IMAD.IADD R69, R8, 0x1, R69 ;  /* 0x0000000108457824 */ /* 0x000fe200078e0245 */
[----:B------:R-:W-:-:S03]  /*14990*/  ISETP.NE.U32.AND P0, PT, R37, 0x1, PT ;  /* 0x000000012500780c */ /* 0x000fc60003f05070 */
[----:B------:R-:W2:Y:S01]  /*149a0*/  LDC.U8 R13, c[0x3][R69] ;  /* 0x00c00000450d7b82 */ /* 0x000ea20000000000 */
[----:B------:R-:W-:-:S07]  /*149b0*/  ISETP.NE.AND.EX P0, PT, RZ, RZ, PT, P0 ;  /* 0x000000ffff00720c */ /* 0x000fce0003f05300 */
[----:B------:R-:W3:Y:S08]  /*149c0*/  LDC.U8 R42, c[0x3][R69+0x1] ;  /* 0x00c00040452a7b82 */ /* 0x000ef00000000000 */
[----:B------:R-:W4:Y:S08]  /*149d0*/  LDC.U8 R43, c[0x3][R69+0x2] ;  /* 0x00c00080452b7b82 */ /* 0x000f300000000000 */
[----:B------:R-:W0:Y:S01]  /*149e0*/  LDC.U8 R48, c[0x3][R69+0x3] ;  /* 0x00c000c045307b82 */ /* 0x000e220000000000 */
[----:B--2---:R-:W-:Y:S01]  /*149f0*/  IMAD R13, R4, R13, RZ ;  /* 0x0000000d040d7224 */ /* 0x004fe200078e02ff */
[----:B------:R-:W-:Y:S01]  /*14a00*/  IADD3 R4, P1, PT, R8, 0x4, RZ ;  /* 0x0000000408047810 */ /* 0x000fe20007f3e0ff */
[----:B---3--:R-:W-:-:S02]  /*14a10*/  IMAD R5, R5, R42, RZ ;  /* 0x0000002a05057224 */ /* 0x008fc400078e02ff */
[----:B----4-:R-:W-:-:S03]  /*14a20*/  IMAD R6, R6, R43, RZ ;  /* 0x0000002b06067224 */ /* 0x010fc600078e02ff */
[----:B------:R-:W-:Y:S01]  /*14a30*/  LOP3.LUT R5, R5, R13, R12, 0x96, !PT ;  /* 0x0000000d05057212 */ /* 0x000fe200078e960c */
[----:B0-----:R-:W-:-:S05]  /*14a40*/  IMAD R7, R7, R48, RZ ;  /* 0x0000003007077224 */ /* 0x001fca00078e02ff */
        /* <DEDUP_REMOVED lines=9> */
[----:B------:R-:W4:Y:S04]  /*14ae0*/  LDL.U8 R7, [R59+0x647] ;  /* 0x000647003b077983 */ /* 0x000f280000100000 */
[----:B------:R-:W4:Y:S04]  /*14af0*/  @P0 LDL.U8 R49, [R59+0x648] ;  /* 0x000648003b310983 */ /* 0x000f280000100000 */
[----:B-----5:R-:W4:Y:S04]  /*14b00*/  @P0 LDL.U8 R50, [R59+0x649] ;  /* 0x000649003b320983 */ /* 0x020f280000100000 */
[----:B------:R-:W4:Y:S04]  /*14b10*/  @P0 LDL.U8 R51, [R59+0x64a] ;  /* 0x00064a003b330983 */ /* 0x000f280000100000 */
[----:B------:R-:W4:Y:S01]  /*14b20*/  @P0 LDL.U8 R54, [R59+0x64b] ;  /* 0x00064b003b360983 */ /* 0x000f220000100000 */
[----:B------:R-:W2:Y:S08]  /*14b30*/  LDC.U8 R13, c[0x3][R69+0x4] ;  /* 0x00c00100450d7b82 */ /* 0x000eb00000000000 */
[----:B------:R-:W3:Y:S08]  /*14b40*/  LDC.U8 R42, c[0x3][R69+0x5] ;  /* 0x00c00140452a7b82 */ /* 0x000ef00000000000 */
[----:B------:R-:W4:Y:S08]  /*14b50*/  LDC.U8 R43, c[0x3][R69+0x6] ;  /* 0x00c00180452b7b82 */ /* 0x000f300000000000 */
[----:B------:R-:W0:Y:S08]  /*14b60*/  LDC.U8 R48, c[0x3][R69+0x7] ;  /* 0x00c001c045307b82 */ /* 0x000e300000000000 */
[----:B------:R-:W1:Y:S08]  /*14b70*/  @P0 LDC.U8 R56, c[0x3][R69+0x8] ;  /* 0x00c0020045380b82 */ /* 0x000e700000000000 */
[----:B------:R-:W1:Y:S08]  /*14b80*/  @P0 LDC.U8 R55, c[0x3][R69+0x9] ;  /* 0x00c0024045370b82 */ /* 0x000e700000000000 */
[----:B------:R-:W1:Y:S08]  /*14b90*/  @P0 LDC.U8 R58, c[0x3][R69+0xa] ;  /* 0x00c00280453a0b82 */ /* 0x000e700000000000 */
[----:B------:R-:W1:Y:S01]  /*14ba0*/  @P0 LDC.U8 R57, c[0x3][R69+0xb] ;  /* 0x00c002c045390b82 */ /* 0x000e620000000000 */
[----:B--2---:R-:W-:-:S02]  /*14bb0*/  IMAD R4, R4, R13, RZ ;  /* 0x0000000d04047224 */ /* 0x004fc400078e02ff */
[----:B---3--:R-:W-:Y:S02]  /*14bc0*/  IMAD R5, R5, R42, RZ ;  /* 0x0000002a05057224 */ /* 0x008fe400078e02ff */
[----:B----4-:R-:W-:Y:S02]  /*14bd0*/  IMAD R6, R6, R43, RZ ;  /* 0x0000002b06067224 */ /* 0x010fe400078e02ff */
[----:B0-----:R-:W-:-:S03]  /*14be0*/  IMAD R7, R7, R48, RZ ;  /* 0x0000003007077224 */ /* 0x001fc600078e02ff */
[----:B------:R-:W-:Y:S01]  /*14bf0*/  LOP3.LUT R4, R6, R4, R5, 0x96, !PT ;  /* 0x0000000406047212 */ /* 0x000fe200078e9605 */
[----:B-1----:R-:W-:-:S03]  /*14c00*/  @P0 IMAD R49, R49, R56, RZ ;  /* 0x0000003831310224 */ /* 0x002fc600078e02ff */
[----:B------:R-:W-:Y:S01]  /*14c10*/  LOP3.LUT R7, R12, R4, R7, 0x96, !PT ;  /* 0x000000040c077212 */ /* 0x000fe200078e9607 */
[----:B------:R-:W-:Y:S02]  /*14c20*/  @P0 IMAD R50, R50, R55, RZ ;  /* 0x0000003732320224 */ /* 0x000fe400078e02ff */
[----:B------:R-:W-:Y:S01]  /*14c30*/  @P0 IMAD R51, R51, R58, RZ ;  /* 0x0000003a33330224 */ /* 0x000fe200078e02ff */
[----:B------:R-:W-:Y:S01]  /*14c40*/  PRMT R12, R7, 0x7610, R12 ;  /* 0x00007610070c7816 */ /* 0x000fe2000000000c */
        /* <DEDUP_REMOVED lines=8> */
.L_x_213:
[----:B------:R-:W-:Y:S05]  /*14cd0*/  BSYNC.RECONVERGENT B0 ;  /* 0x0000000000007941 */ /* 0x000fea0003800200 */
.L_x_212:
[----:B------:R-:W-:Y:S01]  /*14ce0*/  ISETP.GE.U32.AND P0, PT, R4, R11, PT ;  /* 0x0000000b0400720c */ /* 0x000fe20003f06070 */
[----:B------:R-:W-:Y:S03]  /*14cf0*/  BSSY.RECONVERGENT B0, `(.L_x_216) ;  /* 0x00000ab000007945 */ /* 0x000fe60003800200 */
[----:B------:R-:W-:-:S13]  /*14d00*/  ISETP.GE.U32.AND.EX P0, PT, R6, UR60, PT, P0 ;  /* 0x0000003c06007c0c */ /* 0x000fda000bf06100 */
[----:B------:R-:W-:Y:S05]  /*14d10*/  @P0 BRA `(.L_x_217) ;  /* 0x0000000800a00947 */ /* 0x000fea0003800000 */
[CC--:B------:R-:W-:Y:S01]  /*14d20*/  IADD3 R5, P0, PT, R4.reuse, -R11.reuse, RZ ;  /* 0x8000000b04057210 */ /* 0x0c0fe20007f1e0ff */
[----:B------:R-:W-:Y:S01]  /*14d30*/  BSSY.RECONVERGENT B4, `(.L_x_218) ;  /* 0x000004e000047945 */ /* 0x000fe20003800200 */
[-C--:B------:R-:W-:Y:S01]  /*14d40*/  IADD3 R78, P3, PT, -R4, R11.reuse, RZ ;  /* 0x0000000b044e7210 */ /* 0x080fe20007f7e1ff */
[----:B------:R-:W-:Y:S01]  /*14d50*/  IMAD R97, R10, R11, RZ ;  /* 0x0000000b0a617224 */ /* 0x000fe200078e02ff */
        /* <DEDUP_REMOVED lines=10> */
.L_x_220:
[----:B------:R-:W-:-:S05]  /*14e00*/  IMAD.IADD R62, R1, 0x1, R4 ;  /* 0x00000001013e7824 */ /* 0x000fca00078e0204 */
[----:B------:R-:W2:Y:S04]  /*14e10*/  LDL.U8 R5, [R62+0x640] ;  /* 0x000640003e057983 */ /* 0x000ea80000100000 */
[----:B------:R-:W3:Y:S04]  /*14e20*/  LDL.U8 R7, [R62+0x641] ;  /* 0x000641003e077983 */ /* 0x000ee80000100000 */
[----:B------:R-:W4:Y:S04]  /*14e30*/  LDL.U8 R13, [R62+0x642] ;  /* 0x000642003e0d7983 */ /* 0x000f280000100000 */
        /* <DEDUP_REMOVED lines=12> */
[----:B------:R0:W4:Y:S01]  /*14f00*/  LDL.U8 R73, [R62+0x64f] ;  /* 0x00064f003e497983 */ /* 0x0001220000100000 */
        /* <DEDUP_REMOVED lines=26> */
[----:B-1----:R-:W-:Y:S02]  /*150b0*/  IMAD R43, R43, R48, RZ ;  /* 0x000000302b2b7224 */ /* 0x002fe400078e02ff */
        /* <DEDUP_REMOVED lines=21> */
.L_x_219:
[----:B------:R-:W-:Y:S05]  /*15210*/  BSYNC.RECONVERGENT B4 ;  /* 0x0000000000047941 */ /* 0x000fea0003800200 */
.L_x_218:
        /* <DEDUP_REMOVED lines=16> */
[----:B------:R-:W4:Y:S01]  /*15320*/  LDL.U8 R57, [R59+0x647] ;  /* 0x000647003b397983 */ /* 0x000f220000100000 */
[----:B------:R-:W-:-:S02]  /*15330*/  IMAD.IADD R60, R4, 0x1, R97 ;  /* 0x00000001043c7824 */ /* 0x000fc400078e0261 */
[----:B------:R-:W-:Y:S02]  /*15340*/  VIADD R4, R4, 0x8 ;  /* 0x0000000804047836 */ /* 0x000fe40000000000 */
[----:B------:R-:W2:Y:S08]  /*15350*/  LDC.U8 R6, c[0x3][R60] ;  /* 0x00c000003c067b82 */ /* 0x000eb00000000000 */
[----:B------:R-:W3:Y:S08]  /*15360*/  LDC.U8 R8, c[0x3][R60+0x1] ;  /* 0x00c000403c087b82 */ /* 0x000ef00000000000 */
[----:B------:R-:W4:Y:S08]  /*15370*/  LDC.U8 R42, c[0x3][R60+0x2] ;  /* 0x00c000803c2a7b82 */ /* 0x000f300000000000 */
[----:B------:R-:W0:Y:S08]  /*15380*/  LDC.U8 R48, c[0x3][R60+0x3] ;  /* 0x00c000c03c307b82 */ /* 0x000e300000000000 */
[----:B-----5:R-:W1:Y:S08]  /*15390*/  LDC.U8 R50, c[0x3][R60+0x4] ;  /* 0x00c001003c327b82 */ /* 0x020e700000000000 */
[----:B------:R-:W1:Y:S08]  /*153a0*/  LDC.U8 R54, c[0x3][R60+0x5] ;  /* 0x00c001403c367b82 */ /* 0x000e700000000000 */
[----:B------:R-:W1:Y:S08]  /*153b0*/  LDC.U8 R56, c[0x3][R60+0x6] ;  /* 0x00c001803c387b82 */ /* 0x000e700000000000 */
[----:B------:R-:W1:Y:S01]  /*153c0*/  LDC.U8 R58, c[0x3][R60+0x7] ;  /* 0x00c001c03c3a7b82 */ /* 0x000e620000000000 */
[----:B--2---:R-:W-:-:S02]  /*153d0*/  IMAD R5, R5, R6, RZ ;  /* 0x0000000605057224 */ /* 0x004fc400078e02ff */
[----:B---3--:R-:W-:Y:S02]  /*153e0*/  IMAD R8, R7, R8, RZ ;  /* 0x0000000807087224 */ /* 0x008fe400078e02ff */
[----:B----4-:R-:W-:Y:S02]  /*153f0*/  IMAD R13, R13, R42, RZ ;  /* 0x0000002a0d0d7224 */ /* 0x010fe400078e02ff */
[----:B0-----:R-:W-:-:S03]  /*15400*/  IMAD R48, R43, R48, RZ ;  /* 0x000000302b307224 */ /* 0x001fc600078e02ff */
[----:B------:R-:W-:Y:S01]  /*15410*/  LOP3.LUT R5, R13, R5, R8, 0x96, !PT ;  /* 0x000000050d057212 */ /* 0x000fe200078e9608 */
[----:B-1----:R-:W-:Y:S02]  /*15420*/  IMAD R49, R49, R50, RZ ;  /* 0x0000003231317224 */ /* 0x002fe400078e02ff */
[----:B------:R-:W-:-:S03]  /*15430*/  IMAD R54, R51, R54, RZ ;  /* 0x0000003633367224 */ /* 0x000fc600078e02ff */
[----:B------:R-:W-:Y:S01]  /*15440*/  LOP3.LUT R5, R49, R5, R48, 0x96, !PT ;  /* 0x0000000531057212 */ /* 0x000fe200078e9630 */
[----:B------:R-:W-:Y:S02]  /*15450*/  IMAD R55, R55, R56, RZ ;  /* 0x0000003837377224 */ /* 0x000fe400078e02ff */
[----:B------:R-:W-:-:S03]  /*15460*/  IMAD R57, R57, R58, RZ ;  /* 0x0000003a39397224 */ /* 0x000fc600078e02ff */
[----:B------:R-:W-:-:S04]  /*15470*/  LOP3.LUT R5, R55, R5, R54, 0x96, !PT ;  /* 0x0000000537057212 */ /* 0x000fc800078e9636 */
[----:B------:R-:W-:-:S04]  /*15480*/  LOP3.LUT R5, R12, R5, R57, 0x96, !PT ;  /* 0x000000050c057212 */ /* 0x000fc800078e9639 */
[----:B------:R-:W-:-:S07]  /*15490*/  PRMT R12, R5, 0x7610, R12 ;  /* 0x00007610050c7816 */ /* 0x000fce000000000c */
.L_x_222:
[----:B------:R-:W-:Y:S05]  /*154a0*/  BSYNC.RECONVERGENT B4 ;  /* 0x0000000000047941 */ /* 0x000fea0003800200 */
.L_x_221:
[----:B------:R-:W-:Y:S05]  /*154b0*/  @!P1 BRA `(.L_x_217) ;  /* 0x0000000000b89947 */ /* 0x000fea0003800000 */
[----:B------:R-:W-:-:S04]  /*154c0*/  ISETP.GE.U32.AND P0, PT, R61, 0x4, PT ;  /* 0x000000043d00780c */ /* 0x000fc80003f06070 */
[----:B------:R-:W-:-:S13]  /*154d0*/  ISETP.GE.U32.AND.EX P0, PT, RZ, RZ, PT, P0 ;  /* 0x000000ffff00720c */ /* 0x000fda0003f06100 */
[----:B------:R-:W-:-:S05]  /*154e0*/  @P0 IMAD.IADD R5, R1, 0x1, R4 ;  /* 0x0000000101050824 */ /* 0x000fca00078e0204 */
[----:B------:R-:W2:Y:S04]  /*154f0*/  @P0 LDL.U8 R6, [R5+0x640] ;  /* 0x0006400005060983 */ /* 0x000ea80000100000 */
[----:B------:R-:W3:Y:S04]  /*15500*/  @P0 LDL.U8 R8, [R5+0x641] ;  /* 0x0006410005080983 */ /* 0x000ee80000100000 */
[----:B------:R-:W4:Y:S04]  /*15510*/  @P0 LDL.U8 R42, [R5+0x642] ;  /* 0x00064200052a0983 */ /* 0x000f280000100000 */
[----:B------:R-:W4:Y:S01]  /*15520*/  @P0 LDL.U8 R48, [R5+0x643] ;  /* 0x0006430005300983 */ /* 0x000f220000100000 */
        /* <DEDUP_REMOVED lines=8> */
[----:B------:R-:W0:Y:S01]  /*155b0*/  @P0 LDC.U8 R51, c[0x3][R7+0x3] ;  /* 0x00c000c007330b82 */ /* 0x000e220000000000 */
[----:B--2---:R-:W-:-:S02]  /*155c0*/  @P0 IMAD R6, R6, R13, RZ ;  /* 0x0000000d06060224 */ /* 0x004fc400078e02ff */
[----:B---3--:R-:W-:Y:S02]  /*155d0*/  @P0 IMAD R43, R8, R43, RZ ;  /* 0x0000002b082b0224 */ /* 0x008fe400078e02ff */
[----:B----4-:R-:W-:Y:S02]  /*155e0*/  @P0 IMAD R42, R42, R49, RZ ;  /* 0x000000312a2a0224 */ /* 0x010fe400078e02ff */
[----:B0-----:R-:W-:-:S03]  /*155f0*/  @P0 IMAD R48, R48, R51, RZ ;  /* 0x0000003330300224 */ /* 0x001fc600078e02ff */
        /* <DEDUP_REMOVED lines=26> */
.L_x_217:
[----:B------:R-:W-:Y:S05]  /*157a0*/  BSYNC.RECONVERGENT B0 ;  /* 0x0000000000007941 */ /* 0x000fea0003800200 */
.L_x_216:
[----:B------:R-:W-:-:S04]  /*157b0*/  LOP3.LUT R12, R12, 0xff, RZ, 0xc0, !PT ;  /* 0x000000ff0c0c7812 */ /* 0x000fc800078ec0ff */
[----:B------:R-:W-:-:S13]  /*157c0*/  ISETP.NE.AND P0, PT, R12, 0x1, PT ;  /* 0x000000010c00780c */ /* 0x000fda0003f05270 */
[----:B------:R-:W-:Y:S05]  /*157d0*/  @!P0 BRA `(.L_x_223) ;  /* 0x0000002c00348947 */ /* 0x000fea0003800000 */
[----:B------:R-:W-:-:S05]  /*157e0*/  IADD3 R10, P0, PT, R10, 0x1, RZ ;  /* 0x000000010a0a7810 */ /* 0x000fca0007f1e0ff */
[----:B------:R-:W-:Y:S01]  /*157f0*/  IMAD.X R9, RZ, RZ, R9, P0 ;  /* 0x000000ffff097224 */ /* 0x000fe200000e0609 */
[----:B------:R-:W-:-:S04]  /*15800*/  ISETP.NE.U32.AND P0, PT, R10, UR42, PT ;  /* 0x0000002a0a007c0c */ /* 0x000fc8000bf05070 */
[----:B------:R-:W-:-:S13]  /*15810*/  ISETP.NE.AND.EX P0, PT, R9, R38, PT, P0 ;  /* 0x000000260900720c */ /* 0x000fda0003f05300 */
[----:B------:R-:W-:Y:S05]  /*15820*/  @P0 BRA `(.L_x_224) ;  /* 0xffffffe800a40947 */ /* 0x000fea000383ffff */
.L_x_211:
[----:B------:R-:W-:Y:S01]  /*15830*/  IMAD.U32 R4, R0, 0x20, R1 ;  /* 0x0000002000047824 */ /* 0x000fe200078e0001 */
[----:B------:R-:W-:Y:S01]  /*15840*/  ISETP.NE.AND P0, PT, R11, RZ, PT ;  /* 0x000000ff0b00720c */ /* 0x000fe20003f05270 */
[----:B------:R-:W-:Y:S01]  /*15850*/  BSSY.RECONVERGENT B0, `(.L_x_225) ;  /* 0x0000146000007945 */ /* 0x000fe20003800200 */
[----:B------:R-:W-:Y:S02]  /*15860*/  IMAD.MOV.U32 R8, RZ, RZ, R16 ;  /* 0x000000ffff087224 */ /* 0x000fe400078e0010 */
[----:B-1----:R0:W-:Y:S01]  /*15870*/  STL.64 [R4+0x180], R82 ;  /* 0x0001805204007387 */ /* 0x0021e20000100a00 */
[----:B------:R-:W-:-:S08]  /*15880*/  IMAD.MOV.U32 R9, RZ, RZ, R17 ;  /* 0x000000ffff097224 */ /* 0x000fd000078e0011 */
[----:B------:R-:W-:Y:S05]  /*15890*/  @!P0 BRA `(.L_x_226) ;  /* 0x0000001400048947 */ /* 0x000fea0003800000 */
[----:B------:R-:W-:Y:S02]  /*158a0*/  IMAD.MOV.U32 R6, RZ, RZ, RZ ;  /* 0x000000ffff067224 */ /* 0x000fe400078e00ff */
[----:B------:R-:W-:Y:S02]  /*158b0*/  IMAD.MOV.U32 R5, RZ, RZ, RZ ;  /* 0x000000ffff057224 */ /* 0x000fe400078e00ff */
[----:B------:R-:W-:Y:S02]  /*158c0*/  IMAD.MOV.U32 R8, RZ, RZ, R16 ;  /* 0x000000ffff087224 */ /* 0x000fe400078e0010 */
[----:B------:R-:W-:-:S07]  /*158d0*/  IMAD.MOV.U32 R9, RZ, RZ, R17 ;  /* 0x000000ffff097224 */ /* 0x000fce00078e0011 */
.L_x_239:
        /* <DEDUP_REMOVED lines=66> */
[----:B------:R-:W-:Y:S02]  /*15d00*/  @!P1 LEA.HI R7, R48, R48, RZ, 0x1 ;  /* 0x0000003030079211 */ /* 0x000fe400078f08ff */
[----:B------:R-:W-:Y:S02]  /*15d10*/  FSEL R29, R29, RZ, P0 ;  /* 0x000000ff1d1d7208 */ /* 0x000fe40000000000 */
[----:B------:R-:W-:-:S05]  /*15d20*/  @!P1 SHF.R.S32.HI R7, RZ, 0x1, R7 ;  /* 0x00000001ff079819 */ /* 0x000fca0000011407 */
[----:B------:R-:W-:Y:S02]  /*15d30*/  @!P1 IMAD.IADD R48, R48, 0x1, -R7 ;  /* 0x0000000130309824 */ /* 0x000fe400078e0a07 */
[----:B------:R-:W-:-:S03]  /*15d40*/  @!P1 IMAD R43, R7, 0x100000, R43 ;  /* 0x00100000072b9824 */ /* 0x000fc600078e022b */
[----:B------:R-:W-:Y:S01]  /*15d50*/  @!P1 LEA R49, R48, 0x3ff00000, 0x14 ;  /* 0x3ff0000030319811 */ /* 0x000fe200078ea0ff */
[----:B------:R-:W-:-:S06]  /*15d60*/  @!P1 IMAD.MOV.U32 R48, RZ, RZ, RZ ;  /* 0x000000ffff309224 */ /* 0x000fcc00078e00ff */
[----:B------:R-:W-:-:S11]  /*15d70*/  @!P1 DMUL R28, R42, R48 ;  /* 0x000000302a1c9228 */ /* 0x000fd60000000000 */
.L_x_232:
[----:B------:R-:W-:Y:S05]  /*15d80*/  BSYNC.RECONVERGENT B8 ;  /* 0x0000000000087941 */ /* 0x000fea0003800200 */
.L_x_231:
        /* <DEDUP_REMOVED lines=33> */
[----:B------:R-:W1:Y:S01]  /*15fa0*/  MUFU.RCP64H R49, R43 ;  /* 0x0000002b00317308 */ /* 0x000e620000001800 */
[----:B------:R-:W-:Y:S01]  /*15fb0*/  UMOV UR7, 0x3fe62e42 ;  /* 0x3fe62e4200077882 */ /* 0x000fe20000000000 */
[----:B-1---5:R-:W-:-:S08]  /*15fc0*/  DFMA R50, -R42, R48, 1 ;  /* 0x3ff000002a32742b */ /* 0x022fd00000000130 */
        /* <DEDUP_REMOVED lines=39> */
.L_x_233:
[----:B------:R-:W-:Y:S01]  /*16240*/  IMAD.MOV.U32 R12, RZ, RZ, 0x0 ;  /* 0x00000000ff0c7424 */ /* 0x000fe200078e00ff */
[----:B------:R-:W-:Y:S01]  /*16250*/  LOP3.LUT P0, RZ, R43, 0x7fffffff, RZ, 0xc0, !PT ;  /* 0x7fffffff2bff7812 */ /* 0x000fe2000780c0ff */
[----:B------:R-:W-:-:S06]  /*16260*/  IMAD.MOV.U32 R13, RZ, RZ, 0x7ff00000 ;  /* 0x7ff00000ff0d7424 */ /* 0x000fcc00078e00ff */
[----:B------:R-:W-:-:S10]  /*16270*/  DFMA R12, R42, R12, +INF ;  /* 0x7ff000002a0c742b */ /* 0x000fd4000000000c */
[----:B------:R-:W-:Y:S02]  /*16280*/  FSEL R12, R12, RZ, P0 ;  /* 0x000000ff0c0c7208 */ /* 0x000fe40000000000 */
[----:B------:R-:W-:-:S07]  /*16290*/  FSEL R13, R13, -QNAN , P0 ;  /* 0xfff000000d0d7808 */ /* 0x000fce0000000000 */
.L_x_230:
[----:B------:R-:W-:Y:S05]  /*162a0*/  BSYNC.RECONVERGENT B5 ;  /* 0x0000000000057941 */ /* 0x000fea0003800200 */
.L_x_229:
        /* <DEDUP_REMOVED lines=66> */
.L_x_237:
[----:B------:R-:W-:Y:S05]  /*166d0*/  BSYNC.RECONVERGENT B8 ;  /* 0x0000000000087941 */ /* 0x000fea0003800200 */
.L_x_236:
        /* <DEDUP_REMOVED lines=22> */
[----:B------:R-:W-:Y:S01]  /*16840*/  IMAD.MOV.U32 R59, RZ, RZ, 0x43300000 ;  /* 0x43300000ff3b7424 */ /* 0x000fe200078e00ff */
[----:B------:R-:W-:Y:S01]  /*16850*/  LEA.HI R58, R7, R58, RZ, 0xc ;  /* 0x0000003a073a7211 */ /* 0x000fe200078f60ff */
[----:B------:R-:W-:Y:S01]  /*16860*/  UMOV UR6, 0x80000000 ;  /* 0x8000000000067882 */ /* 0x000fe20000000000 */
        /* <DEDUP_REMOVED lines=11> */
[----:B-1----:R-:W-:-:S08]  /*16920*/  DFMA R50, -R42, R48, 1 ;  /* 0x3ff000002a32742b */ /* 0x002fd00000000130 */
        /* <DEDUP_REMOVED lines=39> */
.L_x_238:
[----:B------:R-:W-:Y:S01]  /*16ba0*/  IMAD.MOV.U32 R28, RZ, RZ, 0x0 ;  /* 0x00000000ff1c7424 */ /* 0x000fe200078e00ff */
[----:B------:R-:W-:Y:S01]  /*16bb0*/  LOP3.LUT P0, RZ, R11, 0x7fffffff, RZ, 0xc0, !PT ;  /* 0x7fffffff0bff7812 */ /* 0x000fe2000780c0ff */
[----:B------:R-:W-:-:S06]  /*16bc0*/  IMAD.MOV.U32 R29, RZ, RZ, 0x7ff00000 ;  /* 0x7ff00000ff1d7424 */ /* 0x000fcc00078e00ff */
[----:B------:R-:W-:-:S10]  /*16bd0*/  DFMA R28, R10, R28, +INF ;  /* 0x7ff000000a1c742b */ /* 0x000fd4000000001c */
[----:B------:R-:W-:Y:S02]  /*16be0*/  FSEL R28, R28, RZ, P0 ;  /* 0x000000ff1c1c7208 */ /* 0x000fe40000000000 */
[----:B------:R-:W-:-:S07]  /*16bf0*/  FSEL R29, R29, -QNAN , P0 ;  /* 0xfff000001d1d7808 */ /* 0x000fce0000000000 */
.L_x_235:
[----:B------:R-:W-:Y:S05]  /*16c00*/  BSYNC.RECONVERGENT B5 ;  /* 0x0000000000057941 */ /* 0x000fea0003800200 */
.L_x_234:
[----:B------:R-:W-:-:S08]  /*16c10*/  DADD R12, -R28, R12 ;  /* 0x000000001c0c7229 */ /* 0x000fd0000000010c */
[----:B------:R-:W-:-:S11]  /*16c20*/  DADD R8, R8, R12 ;  /* 0x0000000008087229 */ /* 0x000fd6000000000c */
.L_x_228:
[----:B------:R-:W-:Y:S05]  /*16c30*/  BSYNC.RECONVERGENT B4 ;  /* 0x0000000000047941 */ /* 0x000fea0003800200 */
.L_x_227:
[----:B------:R-:W1:Y:S01]  /*16c40*/  LDCU UR4, c[0x0][0x3b0] ;  /* 0x00007600ff0477ac */ /* 0x000e620008000800 */
[----:B------:R-:W-:-:S05]  /*16c50*/  IADD3 R6, P0, PT, R6, 0x1, RZ ;  /* 0x0000000106067810 */ /* 0x000fca0007f1e0ff */
[----:B------:R-:W-:Y:S02]  /*16c60*/  IMAD.X R5, RZ, RZ, R5, P0 ;  /* 0x000000ffff057224 */ /* 0x000fe400000e0605 */
[----:B-1----:R-:W-:-:S05]  /*16c70*/  IMAD.U32 R11, RZ, RZ, UR4 ;  /* 0x00000004ff0b7e24 */ /* 0x002fca000f8e00ff */
[----:B------:R-:W-:-:S04]  /*16c80*/  ISETP.NE.U32.AND P0, PT, R6, R11, PT ;  /* 0x0000000b0600720c */ /* 0x000fc80003f05070 */
[----:B------:R-:W-:-:S13]  /*16c90*/  ISETP.NE.AND.EX P0, PT, R5, UR60, PT, P0 ;  /* 0x0000003c05007c0c */ /* 0x000fda000bf05300 */
[----:B------:R-:W-:Y:S05]  /*16ca0*/  @P0 BRA `(.L_x_239) ;  /* 0xffffffec000c0947 */ /* 0x000fea000383ffff */
.L_x_226:
[----:B------:R-:W-:Y:S05]  /*16cb0*/  BSYNC.RECONVERGENT B0 ;  /* 0x0000000000007941 */ /* 0x000fea0003800200 */
.L_x_225:
[----:B------:R1:W-:Y:S01]  /*16cc0*/  STL.64 [R4+0x188], R8 ;  /* 0x0001880804007387 */ /* 0x0003e20000100a00 */
[----:B------:R-:W-:Y:S01]  /*16cd0*/  ISETP.NE.AND P0, PT, R11, RZ, PT ;  /* 0x000000ff0b00720c */ /* 0x000fe20003f05270 */
[----:B------:R-:W-:-:S12]  /*16ce0*/  BSSY.RECONVERGENT B0, `(.L_x_240) ;  /* 0x0000085000007945 */ /* 0x000fd80003800200 */
[----:B-1----:R-:W-:Y:S05]  /*16cf0*/  @!P0 BRA `(.L_x_241) ;  /* 0x00000008000c8947 */ /* 0x002fea0003800000 */
[----:B------:R-:W-:Y:S02]  /*16d00*/  IMAD.U32 R5, RZ, RZ, UR54 ;  /* 0x00000036ff057e24 */ /* 0x000fe4000f8e00ff */
[----:B------:R-:W-:Y:S02]  /*16d10*/  IMAD.U32 R6, RZ, RZ, UR50 ;  /* 0x00000032ff067e24 */ /* 0x000fe4000f8e00ff */
[----:B------:R-:W-:Y:S01]  /*16d20*/  IMAD R77, R0, R11, RZ ;  /* 0x0000000b004d7224 */ /* 0x000fe200078e02ff */
[----:B------:R-:W-:Y:S01]  /*16d30*/  ISETP.GE.U32.AND P0, PT, R5, 0xf, PT ;  /* 0x0000000f0500780c */ /* 0x000fe20003f06070 */
[----:B------:R-:W-:-:S03]  /*16d40*/  IMAD.MOV.U32 R8, RZ, RZ, RZ ;  /* 0x000000ffff087224 */ /* 0x000fc600078e00ff */
[----:B------:R-:W-:-:S13]  /*16d50*/  ISETP.GE.U32.AND.EX P0, PT, R6, RZ, PT, P0 ;  /* 0x000000ff0600720c */ /* 0x000fda0003f06100 */
[----:B------:R-:W-:Y:S05]  /*16d60*/  @!P0 BRA `(.L_x_242) ;  /* 0x0000000000b48947 */ /* 0x000fea0003800000 */
[----:B------:R-:W-:Y:S01]  /*16d70*/  BSSY.RECONVERGENT B4, `(.L_x_243) ;  /* 0x000002b000047945 */ /* 0x000fe20003800200 */
[----:B------:R-:W-:-:S07]  /*16d80*/  CS2R R12, SRZ ;  /* 0x00000000000c7805 */ /* 0x000fce000001ff00 */
.L_x_244:
[----:B------:R-:W-:-:S06]  /*16d90*/  IMAD.IADD R8, R1, 0x1, R12 ;  /* 0x0000000101087824 */ /* 0x000fcc00078e020c */
[----:B------:R-:W2:Y:S01]  /*16da0*/  LDL.128 R8, [R8+0x640] ;  /* 0x0006400008087983 */ /* 0x000ea20000100c00 */
[C---:B-1----:R-:W-:Y:S01]  /*16db0*/  IMAD.IADD R6, R12.reuse, 0x1, R77 ;  /* 0x000000010c067824 */ /* 0x042fe200078e024d */
[----:B------:R-:W-:-:S03]  /*16dc0*/  IADD3 R12, P0, PT, R12, 0x10, RZ ;  /* 0x000000100c0c7810 */ /* 0x000fc60007f1e0ff */
[----:B------:R-:W-:Y:S02]  /*16dd0*/  IMAD.U32 R5, R6, 0x8, R1 ;  /* 0x0000000806057824 */ /* 0x000fe400078e0001 */
[----:B------:R-:W-:Y:S01]  /*16de0*/  IMAD.X R13, RZ, RZ, R13, P0 ;  /* 0x000000ffff0d7224 */ /* 0x000fe200000e060d */
[----:B------:R-:W-:-:S04]  /*16df0*/  ISETP.NE.U32.AND P0, PT, R12, UR51, PT ;  /* 0x000000330c007c0c */ /* 0x000fc8000bf05070 */
[----:B------:R-:W-:Y:S01]  /*16e00*/  ISETP.NE.AND.EX P0, PT, R13, UR60, PT, P0 ;  /* 0x0000003c0d007c0c */ /* 0x000fe2000bf05300 */
[----:B--2---:R-:W1:Y:S08]  /*16e10*/  I2F.F64.U8 R28, R8 ;  /* 0x00000008001c7312 */ /* 0x004e700000001800 */
[----:B------:R-:W2:Y:S01]  /*16e20*/  I2F.F64.U8 R42, R8.B1 ;  /* 0x10000008002a7312 */ /* 0x000ea20000001800 */
[----:B-1----:R1:W-:Y:S07]  /*16e30*/  STL.64 [R5], R28 ;  /* 0x0000001c05007387 */ /* 0x0023ee0000100a00 */
[----:B------:R-:W3:Y:S01]  /*16e40*/  I2F.F64.U8 R48, R8.B2 ;  /* 0x2000000800307312 */ /* 0x000ee20000001800 */
[----:B--2---:R1:W-:Y:S07]  /*16e50*/  STL.64 [R5+0x8], R42 ;  /* 0x0000082a05007387 */ /* 0x0043ee0000100a00 */
[----:B-----5:R-:W2:Y:S01]  /*16e60*/  I2F.F64.U8 R50, R8.B3 ;  /* 0x3000000800327312 */ /* 0x020ea20000001800 */
[----:B---3--:R1:W-:Y:S07]  /*16e70*/  STL.64 [R5+0x10], R48 ;  /* 0x0000103005007387 */ /* 0x0083ee0000100a00 */
[----:B------:R-:W3:Y:S01]  /*16e80*/  I2F.F64.U8 R54, R9 ;  /* 0x0000000900367312 */ /* 0x000ee20000001800 */
[----:B--2---:R1:W-:Y:S07]  /*16e90*/  STL.64 [R5+0x18], R50 ;  /* 0x0000183205007387 */ /* 0x0043ee0000100a00 */
[----:B------:R-:W2:Y:S01]  /*16ea0*/  I2F.F64.U8 R56, R9.B1 ;  /* 0x1000000900387312 */ /* 0x000ea20000001800 */
[----:B---3--:R1:W-:Y:S07]  /*16eb0*/  STL.64 [R5+0x20], R54 ;  /* 0x0000203605007387 */ /* 0x0083ee0000100a00 */
[----:B------:R-:W3:Y:S01]  /*16ec0*/  I2F.F64.U8 R58, R9.B2 ;  /* 0x20000009003a7312 */ /* 0x000ee20000001800 */
[----:B--2---:R1:W-:Y:S07]  /*16ed0*/  STL.64 [R5+0x28], R56 ;  /* 0x0000283805007387 */ /* 0x0043ee0000100a00 */
[----:B------:R-:W2:Y:S01]  /*16ee0*/  I2F.F64.U8 R60, R9.B3 ;  /* 0x30000009003c7312 */ /* 0x000ea20000001800 */
        /* <DEDUP_REMOVED lines=16> */
[----:B---3--:R1:W-:Y:S04]  /*16ff0*/  STL.64 [R5+0x70], R74 ;  /* 0x0000704a05007387 */ /* 0x0083e80000100a00 */
[----:B--2---:R1:W-:Y:S01]  /*17000*/  STL.64 [R5+0x78], R6 ;  /* 0x0000780605007387 */ /* 0x0043e20000100a00 */
[----:B------:R-:W-:Y:S05]  /*17010*/  @P0 BRA `(.L_x_244) ;  /* 0xfffffffc005c0947 */ /* 0x000fea000383ffff */
[----:B------:R-:W-:Y:S05]  /*17020*/  BSYNC.RECONVERGENT B4 ;  /* 0x0000000000047941 */ /* 0x000fea0003800200 */
.L_x_243:
[----:B------:R-:W-:-:S07]  /*17030*/  IMAD.U32 R8, RZ, RZ, UR51 ;  /* 0x00000033ff087e24 */ /* 0x000fce000f8e00ff */
.L_x_242:
[----:B------:R-:W-:-:S09]  /*17040*/  UISETP.NE.AND UP0, UPT, UR53, URZ, UPT ;  /* 0x000000ff3500728c */ /* 0x000fd2000bf05270 */
[----:B------:R-:W-:Y:S05]  /*17050*/  BRA.U !UP0, `(.L_x_241) ;  /* 0x0000000508347547 */ /* 0x000fea000b800000 */
[----:B------:R-:W-:Y:S02]  /*17060*/  ISETP.GE.U32.AND P0, PT, R46, 0x7, PT ;  /* 0x000000072e00780c */ /* 0x000fe40003f06070 */
[----:B------:R-:W-:Y:S02]  /*17070*/  ISETP.NE.U32.AND P1, PT, R45, RZ, PT ;  /* 0x000000ff2d00720c */ /* 0x000fe40003f25070 */
[----:B------:R-:W-:Y:S02]  /*17080*/  ISETP.GE.U32.AND.EX P0, PT, R44, RZ, PT, P0 ;  /* 0x000000ff2c00720c */ /* 0x000fe40003f06100 */
[----:B------:R-:W-:-:S11]  /*17090*/  ISETP.NE.AND.EX P1, PT, RZ, RZ, PT, P1 ;  /* 0x000000ffff00720c */ /* 0x000fd60003f25310 */
[----:B------:R-:W-:Y:S05]  /*170a0*/  @!P0 BRA `(.L_x_245) ;  /* 0x0000000000708947 */ /* 0x000fea0003800000 */
[----:B-1----:R-:W-:-:S05]  /*170b0*/  IMAD.IADD R48, R1, 0x1, R8 ;  /* 0x0000000101307824 */ /* 0x002fca00078e0208 */
[----:B------:R-:W2:Y:S01]  /*170c0*/  LDL.U8 R10, [R48+0x640] ;  /* 0x00064000300a7983 */ /* 0x000ea20000100000 */
[----:B------:R-:W-:-:S04]  /*170d0*/  IMAD.IADD R6, R8, 0x1, R77 ;  /* 0x0000000108067824 */ /* 0x000fc800078e024d */
[----:B------:R-:W-:Y:S01]  /*170e0*/  IMAD.U32 R49, R6, 0x8, R1 ;  /* 0x0000000806317824 */ /* 0x000fe200078e0001 */
[----:B--2---:R-:W1:Y:S04]  /*170f0*/  I2F.F64.U16 R10, R10 ;  /* 0x0000000a000a7312 */ /* 0x004e680000101800 */
[----:B-1----:R1:W-:Y:S04]  /*17100*/  STL.64 [R49], R10 ;  /* 0x0000000a31007387 */ /* 0x0023e80000100a00 */
[----:B------:R-:W2:Y:S02]  /*17110*/  LDL.U8 R6, [R48+0x641] ;  /* 0x0006410030067983 */ /* 0x000ea40000100000 */
[----:B--2---:R-:W2:Y:S02]  /*17120*/  I2F.F64.U16 R6, R6 ;  /* 0x0000000600067312 */ /* 0x004ea40000101800 */
[----:B--2---:R2:W-:Y:S04]  /*17130*/  STL.64 [R49+0x8], R6 ;  /* 0x0000080631007387 */ /* 0x0045e80000100a00 */
[----:B------:R-:W3:Y:S02]  /*17140*/  LDL.U8 R12, [R48+0x642] ;  /* 0x00064200300c7983 */ /* 0x000ee40000100000 */
[----:B---3--:R-:W3:Y:S02]  /*17150*/  I2F.F64.U16 R12, R12 ;  /* 0x0000000c000c7312 */ /* 0x008ee40000101800 */
[----:B---3--:R3:W-:Y:S04]  /*17160*/  STL.64 [R49+0x10], R12 ;  /* 0x0000100c31007387 */ /* 0x0087e80000100a00 */
[----:B------:R-:W4:Y:S02]  /*17170*/  LDL.U8 R28, [R48+0x643] ;  /* 0x00064300301c7983 */ /* 0x000f240000100000 */
[----:B----4-:R-:W4:Y:S02]  /*17180*/  I2F.F64.U16 R28, R28 ;  /* 0x0000001c001c7312 */ /* 0x010f240000101800 */
[----:B----4-:R4:W-:Y:S04]  /*17190*/  STL.64 [R49+0x18], R28 ;  /* 0x0000181c31007387 */ /* 0x0109e80000100a00 */
[----:B------:R-:W1:Y:S02]  /*171a0*/  LDL.U8 R5, [R48+0x644] ;  /* 0x0006440030057983 */ /* 0x000e640000100000 */
[----:B-1----:R-:W1:Y:S02]  /*171b0*/  I2F.F64.U16 R10, R5 ;  /* 0x00000005000a7312 */ /* 0x002e640000101800 */
[----:B-1----:R1:W-:Y:S04]  /*171c0*/  STL.64 [R49+0x20], R10 ;  /* 0x0000200a31007387 */ /* 0x0023e80000100a00 */
[----:B------:R-:W2:Y:S02]  /*171d0*/  LDL.U8 R9, [R48+0x645] ;  /* 0x0006450030097983 */ /* 0x000ea40000100000 */
[----:B--2---:R-:W2:Y:S02]  /*171e0*/  I2F.F64.U16 R6, R9 ;  /* 0x0000000900067312 */ /* 0x004ea40000101800 */
[----:B--2---:R1:W-:Y:S04]  /*171f0*/  STL.64 [R49+0x28], R6 ;  /* 0x0000280631007387 */ /* 0x0043e80000100a00 */
[----:B------:R-:W3:Y:S02]  /*17200*/  LDL.U8 R42, [R48+0x646] ;  /* 0x00064600302a7983 */ /* 0x000ee40000100000 */
[----:B---3--:R-:W2:Y:S02]  /*17210*/  I2F.F64.U16 R12, R42 ;  /* 0x0000002a000c7312 */ /* 0x008ea40000101800 */
[----:B--2---:R1:W-:Y:S04]  /*17220*/  STL.64 [R49+0x30], R12 ;  /* 0x0000300c31007387 */ /* 0x0043e80000100a00 */
[----:B------:R-:W4:Y:S01]  /*17230*/  LDL.U8 R43, [R48+0x647] ;  /* 0x00064700302b7983 */ /* 0x000f220000100000 */
[----:B------:R-:W-:Y:S01]  /*17240*/  VIADD R8, R8, 0x8 ;  /* 0x0000000808087836 */ /* 0x000fe20000000000 */
[----:B----4-:R-:W2:Y:S02]  /*17250*/  I2F.F64.U16 R28, R43 ;  /* 0x0000002b001c7312 */ /* 0x010ea40000101800 */
[----:B--2---:R1:W-:Y:S04]  /*17260*/  STL.64 [R49+0x38], R28 ;  /* 0x0000381c31007387 */ /* 0x0043e80000100a00 */
.L_x_245:
[----:B------:R-:W-:Y:S05]  /*17270*/  @!P1 BRA `(.L_x_241) ;  /* 0x0000000000ac9947 */ /* 0x000fea0003800000 */
[----:B-1----:R-:W-:Y:S01]  /*17280*/  IMAD.U32 R5, RZ, RZ, UR49 ;  /* 0x00000031ff057e24 */ /* 0x002fe2000f8e00ff */
[----:B------:R-:W-:-:S04]  /*17290*/  UISETP.NE.U32.AND UP0, UPT, UR45, URZ, UPT ;  /* 0x000000ff2d00728c */ /* 0x000fc8000bf05070 */
[----:B------:R-:W-:Y:S01]  /*172a0*/  ISETP.GE.U32.AND P0, PT, R5, 0x3, PT ;  /* 0x000000030500780c */ /* 0x000fe20003f06070 */
[----:B------:R-:W-:-:S03]  /*172b0*/  UISETP.NE.AND.EX UP0, UPT, URZ, URZ, UPT, UP0 ;  /* 0x000000ffff00728c */ /* 0x000fc6000bf05300 */
[----:B------:R-:W-:-:S13]  /*172c0*/  ISETP.GE.U32.AND.EX P0, PT, R39, RZ, PT, P0 ;  /* 0x000000ff2700720c */ /* 0x000fda0003f06100 */
[----:B------:R-:W-:Y:S05]  /*172d0*/  @!P0 BRA `(.L_x_246) ;  /* 0x0000000000408947 */ /* 0x000fea0003800000 */
[----:B------:R-:W-:-:S05]  /*172e0*/  IMAD.IADD R5, R1, 0x1, R8 ;  /* 0x0000000101057824 */ /* 0x000fca00078e0208 */
        /* <DEDUP_REMOVED lines=8> */
[----:B------:R-:W2:Y:S02]  /*17370*/  LDL.U8 R12, [R5+0x642] ;  /* 0x00064200050c7983 */ /* 0x000ea40000100000 */
[----:B--2---:R-:W2:Y:S02]  /*17380*/  I2F.F64.U16 R12, R12 ;  /* 0x0000000c000c7312 */ /* 0x004ea40000101800 */
[----:B--2---:R1:W-:Y:S04]  /*17390*/  STL.64 [R9+0x10], R12 ;  /* 0x0000100c09007387 */ /* 0x0043e80000100a00 */
[----:B------:R-:W2:Y:S01]  /*173a0*/  LDL.U8 R28, [R5+0x643] ;  /* 0x00064300051c7983 */ /* 0x000ea20000100000 */
[----:B------:R-:W-:Y:S01]  /*173b0*/  VIADD R8, R8, 0x4 ;  /* 0x0000000408087836 */ /* 0x000fe20000000000 */
[----:B--2---:R-:W2:Y:S02]  /*173c0*/  I2F.F64.U16 R28, R28 ;  /* 0x0000001c001c7312 */ /* 0x004ea40000101800 */
[----:B--2---:R1:W-:Y:S04]  /*173d0*/  STL.64 [R9+0x18], R28 ;  /* 0x0000181c09007387 */ /* 0x0043e80000100a00 */
.L_x_246:
[----:B------:R-:W-:Y:S05]  /*173e0*/  BRA.U !UP0, `(.L_x_241) ;  /* 0x0000000108507547 */ /* 0x000fea000b800000 */
[----:B------:R-:W-:-:S05]  /*173f0*/  IMAD.IADD R5, R1, 0x1, R8 ;  /* 0x0000000101057824 */ /* 0x000fca00078e0208 */
[----:B-1----:R-:W2:Y:S01]  /*17400*/  LDL.U8 R10, [R5+0x640] ;  /* 0x00064000050a7983 */ /* 0x002ea20000100000 */
[----:B------:R-:W-:-:S04]  /*17410*/  IMAD.IADD R6, R8, 0x1, R77 ;  /* 0x0000000108067824 */ /* 0x000fc800078e024d */
[----:B------:R-:W-:Y:S02]  /*17420*/  IMAD.U32 R9, R6, 0x8, R1 ;  /* 0x0000000806097824 */ /* 0x000fe400078e0001 */
[----:B------:R-:W-:-:S05]  /*17430*/  IMAD.U32 R6, RZ, RZ, UR45 ;  /* 0x0000002dff067e24 */ /* 0x000fca000f8e00ff */
[----:B------:R-:W-:-:S04]  /*17440*/  ISETP.NE.U32.AND P0, PT, R6, 0x1, PT ;  /* 0x000000010600780c */ /* 0x000fc80003f05070 */
[----:B------:R-:W-:Y:S01]  /*17450*/  ISETP.NE.AND.EX P0, PT, RZ, RZ, PT, P0 ;  /* 0x000000ffff00720c */ /* 0x000fe20003f05300 */
[----:B--2---:R-:W1:Y:S02]  /*17460*/  I2F.F64.U16 R10, R10 ;  /* 0x0000000a000a7312 */ /* 0x004e640000101800 */
[----:B-1----:R2:W-:Y:S10]  /*17470*/  STL.64 [R9], R10 ;  /* 0x0000000a09007387 */ /* 0x0025f40000100a00 */
[----:B------:R-:W-:Y:S05]  /*17480*/  @!P0 BRA `(.L_x_241) ;  /* 0x0000000000288947 */ /* 0x000fea0003800000 */
[----:B------:R-:W3:Y:S01]  /*17490*/  LDL.U8 R6, [R5+0x641] ;  /* 0x0006410005067983 */ /* 0x000ee20000100000 */
[----:B------:R-:W-:-:S05]  /*174a0*/  IMAD.U32 R8, RZ, RZ, UR45 ;  /* 0x0000002dff087e24 */ /* 0x000fca000f8e00ff */
[----:B------:R-:W-:-:S04]  /*174b0*/  ISETP.NE.U32.AND P0, PT, R8, 0x2, PT ;  /* 0x000000020800780c */ /* 0x000fc80003f05070 */
[----:B------:R-:W-:Y:S01]  /*174c0*/  ISETP.NE.AND.EX P0, PT, RZ, RZ, PT, P0 ;  /* 0x000000ffff00720c */ /* 0x000fe20003f05300 */
[----:B---3--:R-:W1:Y:S02]  /*174d0*/  I2F.F64.U16 R6, R6 ;  /* 0x0000000600067312 */ /* 0x008e640000101800 */
[----:B-1----:R3:W-:Y:S10]  /*174e0*/  STL.64 [R9+0x8], R6 ;  /* 0x0000080609007387 */ /* 0x0027f40000100a00 */
[----:B------:R-:W-:Y:S05]  /*174f0*/  @!P0 BRA `(.L_x_241) ;  /* 0x00000000000c8947 */ /* 0x000fea0003800000 */
[----:B---3--:R-:W3:Y:S02]  /*17500*/  LDL.U8 R6, [R5+0x642] ;  /* 0x0006420005067983 */ /* 0x008ee40000100000 */
[----:B---3--:R-:W1:Y:S02]  /*17510*/  I2F.F64.U16 R6, R6 ;  /* 0x0000000600067312 */ /* 0x008e640000101800 */
[----:B-1----:R4:W-:Y:S02]  /*17520*/  STL.64 [R9+0x10], R6 ;  /* 0x0000100609007387 */ /* 0x0029e40000100a00 */
.L_x_241:
[----:B------:R-:W-:Y:S05]  /*17530*/  BSYNC.RECONVERGENT B0 ;  /* 0x0000000000007941 */ /* 0x000fea0003800200 */
.L_x_240:
[----:B------:R0:W-:Y:S01]  /*17540*/  STL.64 [R4+0x190], R2 ;  /* 0x0001900204007387 */ /* 0x0001e20000100a00 */
[----:B------:R-:W-:Y:S01]  /*17550*/  ISETP.NE.U32.AND P0, PT, R0, RZ, PT ;  /* 0x000000ff0000720c */ /* 0x000fe20003f05070 */
[----:B------:R-:W-:Y:S01]  /*17560*/  BSSY.RECONVERGENT B0, `(.L_x_247) ;  /* 0x0000077000007945 */ /* 0x000fe20003800200 */
[----:B-1-34-:R-:W-:Y:S01]  /*17570*/  IMAD.MOV.U32 R6, RZ, RZ, 0x1 ;  /* 0x00000001ff067424 */ /* 0x01afe200078e00ff */
[----:B------:R-:W-:Y:S02]  /*17580*/  CS2R R28, SRZ ;  /* 0x00000000001c7805 */ /* 0x000fe4000001ff00 */
[----:B------:R-:W-:-:S13]  /*17590*/  ISETP.NE.AND.EX P0, PT, R35, RZ, PT, P0 ;  /* 0x000000ff2300720c */ /* 0x000fda0003f05300 */
[----:B0-----:R-:W-:Y:S05]  /*175a0*/  @!P0 BRA `(.L_x_248) ;  /* 0x0000000400c88947 */ /* 0x001fea0003800000 */
[----:B------:R-:W-:Y:S01]  /*175b0*/  IADD3 R5, P0, PT, R0, 0x1, RZ ;  /* 0x0000000100057810 */ /* 0x000fe20007f1e0ff */
[----:B------:R-:W-:Y:S01]  /*175c0*/  BSSY.RECONVERGENT B4, `(.L_x_249) ;  /* 0x000006e000047945 */ /* 0x000fe20003800200 */
[----:B------:R-:W-:Y:S02]  /*175d0*/  CS2R R6, SRZ ;  /* 0x0000000000067805 */ /* 0x000fe4000001ff00 */
[----:B------:R-:W-:Y:S02]  /*175e0*/  CS2R R28, SRZ ;  /* 0x00000000001c7805 */ /* 0x000fe4000001ff00 */
[----:B------:R-:W-:Y:S01]  /*175f0*/  LOP3.LUT R67, R5, 0xfffffffe, RZ, 0xc0, !PT ;  /* 0xfffffffe05437812 */ /* 0x000fe200078ec0ff */
[----:B------:R-:W-:-:S07]  /*17600*/  IMAD.X R66, RZ, RZ, R35, P0 ;  /* 0x000000ffff427224 */ /* 0x000fce00000e0623 */
.L_x_254:
[----:B------:R-:W-:-:S05]  /*17610*/  IMAD.U32 R5, R6, 0x20, R1 ;  /* 0x0000002006057824 */ /* 0x000fca00078e0001 */
[----:B------:R-:W3:Y:S04]  /*17620*/  LDL.64 R54, [R5+0x188] ;  /* 0x0001880005367983 */ /* 0x000ee80000100a00 */
[----:B--2---:R-:W2:Y:S01]  /*17630*/  LDL.64 R10, [R5+0x1a8] ;  /* 0x0001a800050a7983 */ /* 0x004ea20000100a00 */
[----:B------:R-:W-:Y:S01]  /*17640*/  IMAD.MOV.U32 R8, RZ, RZ, 0x652b82fe ;  /* 0x652b82feff087424 */ /* 0x000fe200078e00ff */
[----:B------:R-:W-:Y:S01]  /*17650*/  IADD3 R6, P0, PT, R6, 0x2, RZ ;  /* 0x0000000206067810 */ /* 0x000fe20007f1e0ff */
[----:B------:R-:W-:Y:S01]  /*17660*/  IMAD.MOV.U32 R9, RZ, RZ, 0x3ff71547 ;  /* 0x3ff71547ff097424 */ /* 0x000fe200078e00ff */
[----:B------:R-:W-:Y:S01]  /*17670*/  BSSY.RECONVERGENT B5, `(.L_x_250) ;  /* 0x000004d000057945 */ /* 0x000fe20003800200 */
[----:B-----5:R-:W-:Y:S02]  /*17680*/  IMAD.MOV.U32 R50, RZ, RZ, -0x105c611 ;  /* 0xfefa39efff327424 */ /* 0x020fe400078e00ff */
[----:B------:R-:W-:-:S02]  /*17690*/  IMAD.MOV.U32 R51, RZ, RZ, 0x3fe62e42 ;  /* 0x3fe62e42ff337424 */ /* 0x000fc400078e00ff */
[----:B------:R-:W-:Y:S02]  /*176a0*/  IMAD.MOV.U32 R58, RZ, RZ, 0x3b39803f ;  /* 0x3b39803fff3a7424 */ /* 0x000fe400078e00ff */
[----:B------:R-:W-:Y:S02]  /*176b0*/  IMAD.MOV.U32 R59, RZ, RZ, 0x3c7abc9e ;  /* 0x3c7abc9eff3b7424 */ /* 0x000fe400078e00ff */
[----:B------:R-:W-:Y:S02]  /*176c0*/  IMAD.MOV.U32 R60, RZ, RZ, 0x69ce2bdf ;  /* 0x69ce2bdfff3c7424 */ /* 0x000fe400078e00ff */
[----:B------:R-:W-:Y:S02]  /*176d0*/  IMAD.MOV.U32 R61, RZ, RZ, 0x3e5ade15 ;  /* 0x3e5ade15ff3d7424 */ /* 0x000fe400078e00ff */
[----:B------:R-:W-:Y:S02]  /*176e0*/  IMAD.MOV.U32 R62, RZ, RZ, -0x35dec16 ;  /* 0xfca213eaff3e7424 */ /* 0x000fe400078e00ff */
[----:B------:R-:W-:-:S02]  /*176f0*/  IMAD.MOV.U32 R63, RZ, RZ, 0x3e928af3 ;  /* 0x3e928af3ff3f7424 */ /* 0x000fc400078e00ff */
[----:B------:R-:W-:Y:S02]  /*17700*/  IMAD.MOV.U32 R64, RZ, RZ, 0x62401315 ;  /* 0x62401315ff407424 */ /* 0x000fe400078e00ff */
[----:B------:R-:W-:Y:S02]  /*17710*/  IMAD.MOV.U32 R65, RZ, RZ, 0x3ec71dee ;  /* 0x3ec71deeff417424 */ /* 0x000fe400078e00ff */
[----:B------:R-:W-:Y:S01]  /*17720*/  IMAD.X R7, RZ, RZ, R7, P0 ;  /* 0x000000ffff077224 */ /* 0x000fe200000e0607 */
[----:B------:R-:W-:-:S04]  /*17730*/  ISETP.NE.U32.AND P0, PT, R6, R67, PT ;  /* 0x000000430600720c */ /* 0x000fc80003f05070 */
[----:B------:R-:W-:Y:S01]  /*17740*/  ISETP.NE.AND.EX P0, PT, R7, R66, PT, P0 ;  /* 0x000000420700720c */ /* 0x000fe20003f05300 */
[-C--:B---3--:R-:W-:Y:S02]  /*17750*/  DFMA R56, R54, -R8.reuse, 6.75539944105574400000e+15 ;  /* 0x433800003638742b */ /* 0x088fe40000000808 */
[----:B--2---:R-:W-:-:S06]  /*17760*/  DFMA R8, R10, -R8, 6.75539944105574400000e+15 ;  /* 0x433800000a08742b */ /* 0x004fcc0000000808 */
[----:B------:R-:W-:Y:S02]  /*17770*/  DADD R12, R56, -6.75539944105574400000e+15 ;  /* 0xc3380000380c7429 */ /* 0x000fe40000000000 */
[----:B------:R-:W-:-:S06]  /*17780*/  DADD R48, R8, -6.75539944105574400000e+15 ;  /* 0xc338000008307429 */ /* 0x000fcc0000000000 */
[-C--:B------:R-:W-:Y:S02]  /*17790*/  DFMA R42, R12, -R50.reuse, -R54 ;  /* 0x800000320c2a722b */ /* 0x080fe40000000836 */
[----:B------:R-:W-:-:S06]  /*177a0*/  DFMA R50, R48, -R50, -R10 ;  /* 0x800000323032722b */ /* 0x000fcc000000080a */
[-C--:B------:R-:W-:Y:S02]  /*177b0*/  DFMA R42, R12, -R58.reuse, R42 ;  /* 0x8000003a0c2a722b */ /* 0x080fe4000000002a */
[----:B------:R-:W-:Y:S01]  /*177c0*/  DFMA R50, R48, -R58, R50 ;  /* 0x8000003a3032722b */ /* 0x000fe20000000032 */
[----:B------:R-:W-:-:S05]  /*177d0*/  IMAD.MOV.U32 R58, RZ, RZ, 0x7c89eb71 ;  /* 0x7c89eb71ff3a7424 */ /* 0x000fca00078e00ff */
[-CC-:B------:R-:W-:Y:S01]  /*177e0*/  DFMA R12, R42, R60.reuse, R62.reuse ;  /* 0x0000003c2a0c722b */ /* 0x180fe2000000003e */
[----:B------:R-:W-:Y:S01]  /*177f0*/  IMAD.MOV.U32 R59, RZ, RZ, 0x3efa0199 ;  /* 0x3efa0199ff3b7424 */ /* 0x000fe200078e00ff */
[----:B------:R-:W-:Y:S01]  /*17800*/  DFMA R48, R50, R60, R62 ;  /* 0x0000003c3230722b */ /* 0x000fe2000000003e */
[----:B------:R-:W-:-:S05]  /*17810*/  IMAD.MOV.U32 R60, RZ, RZ, 0x14761f65 ;  /* 0x14761f65ff3c7424 */ /* 0x000fca00078e00ff */
[--C-:B------:R-:W-:Y:S01]  /*17820*/  DFMA R12, R42, R12, R64.reuse ;  /* 0x0000000c2a0c722b */ /* 0x100fe20000000040 */
[----:B------:R-:W-:Y:S02]  /*17830*/  IMAD.MOV.U32 R61, RZ, RZ, 0x3f2a01a0 ;  /* 0x3f2a01a0ff3d7424 */ /* 0x000fe400078e00ff */
[----:B------:R-:W-:Y:S01]  /*17840*/  IMAD.MOV.U32 R62, RZ, RZ, 0x1852b7af ;  /* 0x1852b7afff3e7424 */ /* 0x000fe200078e00ff */
[----:B------:R-:W-:Y:S01]  /*17850*/  DFMA R48, R50, R48, R64 ;  /* 0x000000303230722b */ /* 0x000fe20000000040 */
[----:B------:R-:W-:-:S03]  /*17860*/  IMAD.MOV.U32 R63, RZ, RZ, 0x3f56c16c ;  /* 0x3f56c16cff3f7424 */ /* 0x000fc600078e00ff */
[----:B------:R-:W-:-:S04]  /*17870*/  DFMA R12, R42, R12, R58 ;  /* 0x0000000c2a0c722b */ /* 0x000fc8000000003a */
[----:B------:R-:W-:Y:S01]  /*17880*/  DFMA R48, R50, R48, R58 ;  /* 0x000000303230722b */ /* 0x000fe2000000003a */
[----:B------:R-:W-:-:S03]  /*17890*/  IMAD.MOV.U32 R58, RZ, RZ, 0x11122322 ;  /* 0x11122322ff3a7424 */ /* 0x000fc600078e00ff */
        /* <DEDUP_REMOVED lines=14> */
[----:B------:R-:W-:Y:S02]  /*17980*/  DFMA R48, R50, R48, R60 ;  /* 0x000000303230722b */ /* 0x000fe4000000003c */
[----:B------:R-:W-:Y:S02]  /*17990*/  DADD R60, -RZ, -R54 ;  /* 0x00000000ff3c7229 */ /* 0x000fe40000000936 */
[----:B------:R-:W-:-:S04]  /*179a0*/  DFMA R12, R42, R12, R62 ;  /* 0x0000000c2a0c722b */ /* 0x000fc8000000003e */
[----:B------:R-:W-:-:S04]  /*179b0*/  DFMA R48, R50, R48, R62 ;  /* 0x000000303230722b */ /* 0x000fc8000000003e */
[----:B------:R-:W-:Y:S01]  /*179c0*/  DFMA R12, R42, R12, R58 ;  /* 0x0000000c2a0c722b */ /* 0x000fe2000000003a */
[----:B------:R-:W-:-:S03]  /*179d0*/  FSETP.GEU.AND P1, PT, |R61|, 4.1917929649353027344, PT ;  /* 0x4086232b3d00780b */ /* 0x000fc60003f2e200 */
[----:B------:R-:W-:Y:S02]  /*179e0*/  DFMA R48, R50, R48, R58 ;  /* 0x000000303230722b */ /* 0x000fe4000000003a */
[----:B------:R-:W-:Y:S02]  /*179f0*/  DADD R58, -RZ, -R10 ;  /* 0x00000000ff3a7229 */ /* 0x000fe4000000090a */
[----:B------:R-:W-:-:S04]  /*17a00*/  DFMA R12, R42, R12, 1 ;  /* 0x3ff000002a0c742b */ /* 0x000fc8000000000c */
[----:B------:R-:W-:-:S04]  /*17a10*/  DFMA R48, R50, R48, 1 ;  /* 0x3ff000003230742b */ /* 0x000fc80000000030 */
[----:B------:R-:W-:Y:S01]  /*17a20*/  DFMA R42, R42, R12, 1 ;  /* 0x3ff000002a2a742b */ /* 0x000fe2000000000c */
[----:B------:R-:W-:-:S03]  /*17a30*/  FSETP.GEU.AND P4, PT, |R59|, 4.1917929649353027344, PT ;  /* 0x4086232b3b00780b */ /* 0x000fc60003f8e200 */
[----:B------:R-:W-:-:S06]  /*17a40*/  DFMA R50, R50, R48, 1 ;  /* 0x3ff000003232742b */ /* 0x000fcc0000000030 */
        /* <DEDUP_REMOVED lines=15> */
.L_x_251:
[----:B------:R-:W-:Y:S05]  /*17b40*/  BSYNC.RECONVERGENT B5 ;  /* 0x0000000000057941 */ /* 0x000fea0003800200 */
.L_x_250:
[----:B------:R-:W-:Y:S01]  /*17b50*/  BSSY.RECONVERGENT B5, `(.L_x_252) ;  /* 0x0000012000057945 */ /* 0x000fe20003800200 */
[----:B------:R-:W-:Y:S01]  /*17b60*/  DADD R12, R12, R28 ;  /* 0x000000000c0c7229 */ /* 0x000fe2000000001c */
[----:B------:R-:W-:Y:S02]  /*17b70*/  IMAD R29, R8, 0x100000, R51 ;  /* 0x00100000081d7824 */ /* 0x000fe400078e0233 */
[----:B------:R-:W-:Y:S01]  /*17b80*/  IMAD.MOV.U32 R28, RZ, RZ, R50 ;  /* 0x000000ffff1c7224 */ /* 0x000fe200078e0032 */
[----:B------:R-:W-:Y:S07]  /*17b90*/  @!P4 BRA `(.L_x_253) ;  /* 0x000000000034c947 */ /* 0x000fee0003800000 */
[----:B------:R-:W-:Y:S01]  /*17ba0*/  FSETP.GEU.AND P3, PT, |R59|, 4.2275390625, PT ;  /* 0x408748003b00780b */ /* 0x000fe20003f6e200 */
[C---:B------:R-:W-:Y:S02]  /*17bb0*/  DADD R28, -R10.reuse, +INF ;  /* 0x7ff000000a1c7429 */ /* 0x040fe40000000100 */
[----:B------:R-:W-:-:S08]  /*17bc0*/  DSETP.GT.AND P1, PT, R10, RZ, PT ;  /* 0x000000ff0a00722a */ /* 0x000fd00003f24000 */
[----:B------:R-:W-:Y:S02]  /*17bd0*/  FSEL R28, R28, RZ, !P1 ;  /* 0x000000ff1c1c7208 */ /* 0x000fe40004800000 */
[----:B------:R-:W-:Y:S01]  /*17be0*/  @!P3 LEA.HI R5, R8, R8, RZ, 0x1 ;  /* 0x000000080805b211 */ /* 0x000fe200078f08ff */
[----:B------:R-:W-:Y:S01]  /*17bf0*/  @!P3 IMAD.MOV.U32 R10, RZ, RZ, RZ ;  /* 0x000000ffff0ab224 */ /* 0x000fe200078e00ff */
[----:B------:R-:W-:Y:S02]  /*17c00*/  FSEL R29, R29, RZ, !P1 ;  /* 0x000000ff1d1d7208 */ /* 0x000fe40004800000 */
[----:B------:R-:W-:-:S05]  /*17c10*/  @!P3 SHF.R.S32.HI R5, RZ, 0x1, R5 ;  /* 0x00000001ff05b819 */ /* 0x000fca0000011405 */
[----:B------:R-:W-:Y:S02]  /*17c20*/  @!P3 IMAD.IADD R8, R8, 0x1, -R5 ;  /* 0x000000010808b824 */ /* 0x000fe400078e0a05 */
[----:B------:R-:W-:-:S03]  /*17c30*/  @!P3 IMAD R9, R5, 0x100000, R51 ;  /* 0x001000000509b824 */ /* 0x000fc600078e0233 */
[----:B------:R-:W-:Y:S01]  /*17c40*/  @!P3 LEA R11, R8, 0x3ff00000, 0x14 ;  /* 0x3ff00000080bb811 */ /* 0x000fe200078ea0ff */
[----:B------:R-:W-:-:S06]  /*17c50*/  @!P3 IMAD.MOV.U32 R8, RZ, RZ, R50 ;  /* 0x000000ffff08b224 */ /* 0x000fcc00078e0032 */
[----:B------:R-:W-:-:S11]  /*17c60*/  @!P3 DMUL R28, R8, R10 ;  /* 0x0000000a081cb228 */ /* 0x000fd60000000000 */
.L_x_253:
[----:B------:R-:W-:Y:S05]  /*17c70*/  BSYNC.RECONVERGENT B5 ;  /* 0x0000000000057941 */ /* 0x000fea0003800200 */
.L_x_252:
[----:B------:R-:W-:Y:S01]  /*17c80*/  DADD R28, R12, R28 ;  /* 0x000000000c1c7229 */ /* 0x000fe2000000001c */
[----:B------:R-:W-:Y:S10]  /*17c90*/  @P0 BRA `(.L_x_254) ;  /* 0xfffffff8005c0947 */ /* 0x000ff4000383ffff */
[----:B------:R-:W-:Y:S05]  /*17ca0*/  BSYNC.RECONVERGENT B4 ;  /* 0x0000000000047941 */ /* 0x000fea0003800200 */
.L_x_249:
[----:B------:R-:W-:-:S05]  /*17cb0*/  IMAD.SHL.U32 R6, R67, 0x4, RZ ;  /* 0x0000000443067824 */ /* 0x000fca00078e00ff */
[----:B------:R-:W-:-:S07]  /*17cc0*/  LOP3.LUT R6, R6, 0x1, RZ, 0xfc, !PT ;  /* 0x0000000106067812 */ /* 0x000fce00078efcff */
.L_x_248:
[----:B------:R-:W-:Y:S05]  /*17cd0*/  BSYNC.RECONVERGENT B0 ;  /* 0x0000000000007941 */ /* 0x000fea0003800200 */
.L_x_247:
[----:B------:R-:W-:Y:S01]  /*17ce0*/  LOP3.LUT R5, R0, 0x1, RZ, 0xc0, !PT ;  /* 0x0000000100057812 */ /* 0x000fe200078ec0ff */
[----:B------:R-:W-:Y:S03]  /*17cf0*/  BSSY.RECONVERGENT B0, `(.L_x_255) ;  /* 0x0000043000007945 */ /* 0x000fe60003800200 */
[----:B------:R-:W-:-:S04]  /*17d00*/  ISETP.NE.U32.AND P0, PT, R5, 0x1, PT ;  /* 0x000000010500780c */ /* 0x000fc80003f05070 */
[----:B------:R-:W-:-:S13]  /*17d10*/  ISETP.NE.U32.AND.EX P0, PT, RZ, RZ, PT, P0 ;  /* 0x000000ffff00720c */ /* 0x000fda0003f05100 */
[----:B------:R-:W-:Y:S05]  /*17d20*/  @!P0 BRA `(.L_x_256) ;  /* 0x0000000000fc8947 */ /* 0x000fea0003800000 */
[----:B--2---:R-:W-:-:S06]  /*17d30*/  IMAD.U32 R10, R6, 0x8, R1 ;  /* 0x00000008060a7824 */ /* 0x004fcc00078e0001 */
        /* <DEDUP_REMOVED lines=60> */
.L_x_258:
[----:B------:R-:W-:Y:S05]  /*18100*/  BSYNC.RECONVERGENT B4 ;  /* 0x0000000000047941 */ /* 0x000fea0003800200 */
.L_x_257:
[----:B------:R-:W-:-:S11]  /*18110*/  DADD R28, R28, R6 ;  /* 0x000000001c1c7229 */ /* 0x000fd60000000006 */
.L_x_256:
[----:B------:R-:W-:Y:S05]  /*18120*/  BSYNC.RECONVERGENT B0 ;  /* 0x0000000000007941 */ /* 0x000fea0003800200 */
.L_x_255:
[----:B------:R-:W-:Y:S01]  /*18130*/  ISETP.NE.U32.AND P3, PT, RZ, UR55, PT ;  /* 0x00000037ff007c0c */ /* 0x000fe2000bf65070 */
[----:B------:R-:W-:Y:S01]  /*18140*/  DADD R6, -RZ, -UR36 ;  /* 0x80000024ff067e29 */ /* 0x000fe20008000100 */
[----:B------:R-:W-:Y:S01]  /*18150*/  BSSY.RECONVERGENT B0, `(.L_x_259) ;  /* 0x0000006000007945 */ /* 0x000fe20003800200 */
[----:B------:R-:W-:Y:S01]  /*18160*/  IMAD.MOV.U32 R70, RZ, RZ, RZ ;  /* 0x000000ffff467224 */ /* 0x000fe200078e00ff */
[----:B------:R-:W-:Y:S01]  /*18170*/  ISETP.NE.AND.EX P3, PT, R23, RZ, PT, P3 ;  /* 0x000000ff1700720c */ /* 0x000fe20003f65330 */
[----:B------:R-:W-:Y:S01]  /*18180*/  IMAD.MOV.U32 R88, RZ, RZ, 0x40000000 ;  /* 0x40000000ff587424 */ /* 0x000fe200078e00ff */
[----:B------:R-:W-:-:S11]  /*18190*/  MOV R5, 0x181b0 ;  /* 0x000181b000057802 */ /* 0x000fd60000000f00 */
[----:B--2--5:R-:W-:Y:S05]  /*181a0*/  CALL.REL.NOINC `($_Z24optimized_sogrand_kernelPKdPdS1_PiS2_S1_iiimdiii$__internal_accurate_pow) ;  /* 0x0000073800dc7944 */ /* 0x024fea0003c00000 */
[----:B------:R-:W-:Y:S05]  /*181b0*/  BSYNC.RECONVERGENT B0 ;  /* 0x0000000000007941 */ /* 0x000fea0003800200 */
.L_x_259:
        /* <DEDUP_REMOVED lines=30> */
.L_x_261:
[----:B------:R-:W-:Y:S05]  /*183a0*/  BSYNC.RECONVERGENT B4 ;  /* 0x0000000000047941 */ /* 0x000fea0003800200 */
.L_x_260:
[----:B------:R-:W0:Y:S01]  /*183b0*/  LDCU UR4, c[0x0][0x3b8] ;  /* 0x00007700ff0477ac */ /* 0x000e220008000800 */
[----:B------:R-:W-:Y:S02]  /*183c0*/  IADD3 R8, P0, PT, R0, 0x1, RZ ;  /* 0x0000000100087810 */ /* 0x000fe40007f1e0ff */
[----:B------:R-:W-:Y:S01]  /*183d0*/  FSEL R6, R6, RZ, P5 ;  /* 0x000000ff06067208 */ /* 0x000fe20002800000 */
[----:B------:R-:W1:Y:S01]  /*183e0*/  LDCU.64 UR6, c[0x0][0x3c8] ;  /* 0x00007900ff0677ac */ /* 0x000e620008000a00 */
[----:B------:R-:W-:Y:S01]  /*183f0*/  FSEL R7, R7, 1.875, P5 ;  /* 0x3ff0000007077808 */ /* 0x000fe20002800000 */
[----:B------:R-:W-:-:S04]  /*18400*/  IMAD.X R9, RZ, RZ, R35, P0 ;  /* 0x000000ffff097224 */ /* 0x000fc800000e0623 */
[----:B------:R2:W-:Y:S01]  /*18410*/  STL.64 [R4+0x198], R6 ;  /* 0x0001980604007387 */ /* 0x0005e20000100a00 */
[----:B------:R2:W3:Y:S01]  /*18420*/  I2F.F64.U64 R28, R8 ;  /* 0x00000008001c7312 */ /* 0x0004e20000301800 */
[----:B0-----:R-:W-:-:S04]  /*18430*/  ISETP.NE.U32.AND P0, PT, R8, UR4, PT ;  /* 0x0000000408007c0c */ /* 0x001fc8000bf05070 */
[----:B------:R-:W-:-:S13]  /*18440*/  ISETP.NE.AND.EX P0, PT, R9, R47, PT, P0 ;  /* 0x0000002f0900720c */ /* 0x000fda0003f05300 */
[----:B-1----:R-:W-:-:S14]  /*18450*/  DSETP.GT.OR P0, PT, R6, UR6, !P0 ;  /* 0x0000000606007e2a */ /* 0x002fdc000c704400 */
[----:B------:R-:W-:Y:S05]  /*18460*/  @P0 BREAK.RELIABLE B3 ;  /* 0x0000000000030942 */ /* 0x000fea0003800100 */
[----:B------:R-:W-:Y:S05]  /*18470*/  @P0 BREAK.RELIABLE B2 ;  /* 0x0000000000020942 */ /* 0x000fea0003800100 */
[----:B--23--:R-:W-:Y:S05]  /*18480*/  @P0 BRA `(.L_x_136) ;  /* 0x0000009400800947 */ /* 0x00cfea0003800000 */
[----:B------:R-:W-:Y:S02]  /*18490*/  IMAD.MOV.U32 R0, RZ, RZ, R8 ;  /* 0x000000ffff007224 */ /* 0x000fe400078e0008 */
[----:B------:R-:W-:-:S07]  /*184a0*/  IMAD.MOV.U32 R35, RZ, RZ, R9 ;  /* 0x000000ffff237224 */ /* 0x000fce00078e0009 */
.L_x_223:
[----:B------:R-:W-:Y:S05]  /*184b0*/  BSYNC.RELIABLE B3 ;  /* 0x0000000000037941 */ /* 0x000fea0003800100 */
.L_x_210:
[----:B------:R-:W-:Y:S01]  /*184c0*/  VIADD R4, R33, 0xffffffff ;  /* 0xffffffff21047836 */ /* 0x000fe20000000000 */
[----:B------:R-:W-:Y:S04]  /*184d0*/  BSSY.RECONVERGENT B0, `(.L_x_262) ;  /* 0x000002b000007945 */ /* 0x000fe80003800200 */
[----:B------:R-:W-:-:S13]  /*184e0*/  ISETP.NE.AND P0, PT, R4, RZ, PT ;  /* 0x000000ff0400720c */ /* 0x000fda0003f05270 */
[----:B------:R-:W-:Y:S05]  /*184f0*/  @!P0 BRA `(.L_x_263) ;  /* 0x0000000000a08947 */ /* 0x000fea0003800000 */
[C---:B------:R-:W-:Y:S01]  /*18500*/  ISETP.GE.U32.AND P0, PT, R4.reuse, 0x4, PT ;  /* 0x000000040400780c */ /* 0x040fe20003f06070 */
[----:B------:R-:W-:Y:S01]  /*18510*/  BSSY.RECONVERGENT B3, `(.L_x_264) ;  /* 0x0000017000037945 */ /* 0x000fe20003800200 */
[----:B------:R-:W-:Y:S01]  /*18520*/  LOP3.LUT P1, R43, R4, 0x3, RZ, 0xc0, !PT ;  /* 0x00000003042b7812 */ /* 0x000fe2000782c0ff */
[----:B------:R-:W-:-:S10]  /*18530*/  IMAD.MOV.U32 R7, RZ, RZ, RZ ;  /* 0x000000ffff077224 */ /* 0x000fd400078e00ff */
[----:B------:R-:W-:Y:S05]  /*18540*/  @!P0 BRA `(.L_x_265) ;  /* 0x00000000004c8947 */ /* 0x000fea0003800000 */
[----:B------:R0:W5:Y:S01]  /*18550*/  LDL R42, [R1+0x6d0] ;  /* 0x0006d000012a7983 */ /* 0x0001620000100800 */
[----:B------:R-:W-:Y:S01]  /*18560*/  IMAD.MOV.U32 R12, RZ, RZ, RZ ;  /* 0x000000ffff0c7224 */ /* 0x000fe200078e00ff */
[----:B------:R-:W-:Y:S01]  /*18570*/  LOP3.LUT R7, R4, 0x7ffffffc, RZ, 0xc0, !PT ;  /* 0x7ffffffc04077812 */ /* 0x000fe200078ec0ff */
[----:B------:R-:W-:Y:S02]  /*18580*/  IMAD.MOV.U32 R6, RZ, RZ, RZ ;  /* 0x000000ffff067224 */ /* 0x000fe400078e00ff */
[----:B------:R-:W-:-:S07]  /*18590*/  IMAD.MOV.U32 R5, RZ, RZ, RZ ;  /* 0x000000ffff057224 */ /* 0x000fce00078e00ff */
.L_x_266:
[----:B--2---:R-:W-:-:S05]  /*185a0*/  IMAD.U32 R13, R6, 0x4, R1 ;  /* 0x00000004060d7824 */ /* 0x004fca00078e0001 */
[----:B------:R-:W2:Y:S04]  /*185b0*/  LDL R9, [R13+0x6d4] ;  /* 0x0006d4000d097983 */ /* 0x000ea80000100800 */
[----:B------:R-:W3:Y:S01]  /*185c0*/  LDL.64 R10, [R13+0x6d8] ;  /* 0x0006d8000d0a7983 */ /* 0x000ee20000100a00 */
[----:B--2--5:R-:W-:-:S03]  /*185d0*/  IMAD.IADD R8, R9, 0x1, -R42 ;  /* 0x0000000109087824 */ /* 0x024fc600078e0a2a */
[----:B------:R-:W2:Y:S01]  /*185e0*/  LDL R42, [R13+0x6e0] ;  /* 0x0006e0000d2a7983 */ /* 0x000ea20000100800 */
[----:B------:R-:W-:Y:S01]  /*185f0*/  IADD3 R6, P0, PT, R6, 0x4, RZ ;  /* 0x0000000406067810 */ /* 0x000fe20007f1e0ff */
[----:B---3--:R-:W-:Y:S02]  /*18600*/  IMAD.IADD R9, R10, 0x1, -R9 ;  /* 0x000000010a097824 */ /* 0x008fe400078e0a09 */
[----:B------:R-:W-:Y:S02]  /*18610*/  IMAD.IADD R10, R11, 0x1, -R10 ;  /* 0x000000010b0a7824 */ /* 0x000fe400078e0a0a */
[----:B------:R-:W-:Y:S01]  /*18620*/  IMAD.X R5, RZ, RZ, R5, P0 ;  /* 0x000000ffff057224 */ /* 0x000fe200000e0605 */
[----:B------:R-:W-:-:S04]  /*18630*/  ISETP.NE.U32.AND P0, PT, R6, R7, PT ;  /* 0x000000070600720c */ /* 0x000fc80003f05070 */
[----:B------:R-:W-:Y:S01]  /*18640*/  ISETP.NE.AND.EX P0, PT, R5, R12, PT, P0 ;  /* 0x0000000c0500720c */ /* 0x000fe20003f05300 */
[----:B--2---:R-:W-:-:S05]  /*18650*/  IMAD.IADD R11, R42, 0x1, -R11 ;  /* 0x000000012a0b7824 */ /* 0x004fca00078e0a0b */
[----:B------:R2:W-:Y:S07]  /*18660*/  STL.128 [R13+0x710], R8 ;  /* 0x000710080d007387 */ /* 0x0005ee0000100c00 */
[----:B------:R-:W-:Y:S05]  /*18670*/  @P0 BRA `(.L_x_266) ;  /* 0xfffffffc00c80947 */ /* 0x000fea000383ffff */
.L_x_265:
[----:B------:R-:W-:Y:S05]  /*18680*/  BSYNC.RECONVERGENT B3 ;  /* 0x0000000000037941 */ /* 0x000fea0003800200 */
.L_x_264:
[----:B------:R-:W-:Y:S05]  /*18690*/  @!P1 BRA `(.L_x_263) ;  /* 0x0000000000389947 */ /* 0x000fea0003800000 */
[----:B------:R-:W-:-:S05]  /*186a0*/  IMAD.U32 R6, R7, 0x4, R1 ;  /* 0x0000000407067824 */ /* 0x000fca00078e0001 */
[----:B--2---:R-:W2:Y:S01]  /*186b0*/  LDL.64 R8, [R6+0x6d0] ;  /* 0x0006d00006087983 */ /* 0x004ea20000100a00 */
[----:B------:R-:W-:Y:S01]  /*186c0*/  ISETP.NE.AND P0, PT, R43, 0x1, PT ;  /* 0x000000012b00780c */ /* 0x000fe20003f05270 */
[----:B--2---:R-:W-:-:S05]  /*186d0*/  IMAD.IADD R5, R9, 0x1, -R8 ;  /* 0x0000000109057824 */ /* 0x004fca00078e0a08 */
[----:B------:R3:W-:Y:S07]  /*186e0*/  STL [R6+0x710], R5 ;  /* 0x0007100506007387 */ /* 0x0007ee0000100800 */
[----:B------:R-:W-:Y:S05]  /*186f0*/  @!P0 BRA `(.L_x_263) ;  /* 0x0000000000208947 */ /* 0x000fea0003800000 */
[----:B------:R-:W3:Y:S01]  /*18700*/  LDL R8, [R6+0x6d8] ;  /* 0x0006d80006087983 */ /* 0x000ee20000100800 */
[----:B------:R-:W-:Y:S01]  /*18710*/  ISETP.NE.AND P0, PT, R43, 0x2, PT ;  /* 0x000000022b00780c */ /* 0x000fe20003f05270 */
[----:B---3--:R-:W-:-:S05]  /*18720*/  IMAD.IADD R5, R8, 0x1, -R9 ;  /* 0x0000000108057824 */ /* 0x008fca00078e0a09 */
[----:B------:R4:W-:Y:S07]  /*18730*/  STL [R6+0x714], R5 ;  /* 0x0007140506007387 */ /* 0x0009ee0000100800 */
[----:B------:R-:W-:Y:S05]  /*18740*/  @!P0 BRA `(.L_x_263) ;  /* 0x00000000000c8947 */ /* 0x000fea0003800000 */
[----:B----4-:R-:W2:Y:S02]  /*18750*/  LDL R5, [R6+0x6dc] ;  /* 0x0006dc0006057983 */ /* 0x010ea40000100800 */
[----:B--2---:R-:W-:-:S05]  /*18760*/  IMAD.IADD R5, R5, 0x1, -R8 ;  /* 0x0000000105057824 */ /* 0x004fca00078e0a08 */
[----:B------:R2:W-:Y:S02]  /*18770*/  STL [R6+0x718], R5 ;  /* 0x0007180506007387 */ /* 0x0005e40000100800 */
.L_x_263:
[----:B------:R-:W-:Y:S05]  /*18780*/  BSYNC.RECONVERGENT B0 ;  /* 0x0000000000007941 */ /* 0x000fea0003800200 */
.L_x_262:
[----:B------:R-:W-:Y:S01]  /*18790*/  IMAD.U32 R62, R4, 0x4, R1 ;  /* 0x00000004043e7824 */ /* 0x000fe200078e0001 */
[----:B------:R-:W-:Y:S04]  /*187a0*/  BSSY.RECONVERGENT B0, `(.L_x_267) ;  /* 0x000003d000007945 */ /* 0x000fe80003800200 */
[----:B------:R0:W-:Y:S04]  /*187b0*/  STL [R62+0x710], RZ ;  /* 0x000710ff3e007387 */ /* 0x0001e80000100800 */
[----:B------:R0:W-:Y:S01]  /*187c0*/  STL [R62+0x750], RZ ;  /* 0x000750ff3e007387 */ /* 0x0001e20000100800 */
[----:B------:R-:W-:Y:S05]  /*187d0*/  @!P6 BRA `(.L_x_268) ;  /* 0x0000000000e4e947 */ /* 0x000fea0003800000 */
[C---:B--234-:R-:W-:Y:S01]  /*187e0*/  VIADD R5, R33.reuse, 0xfffffffe ;  /* 0xfffffffe21057836 */ /* 0x05cfe20000000000 */
[----:B------:R-:W-:Y:S01]  /*187f0*/  IADD3 R13, P1, PT, R33, -0x1, RZ ;  /* 0xffffffff210d7810 */ /* 0x000fe20007f3e0ff */
[----:B------:R-:W-:Y:S01]  /*18800*/  BSSY.RECONVERGENT B3, `(.L_x_269) ;  /* 0x0000022000037945 */ /* 0x000fe20003800200 */
[----:B------:R-:W-:Y:S02]  /*18810*/  IMAD.MOV.U32 R11, RZ, RZ, 0x1 ;  /* 0x00000001ff0b7424 */ /* 0x000fe400078e00ff */
[----:B------:R-:W-:Y:S01]  /*18820*/  ISETP.GE.U32.AND P0, PT, R5, 0x3, PT ;  /* 0x000000030500780c */ /* 0x000fe20003f06070 */
[----:B------:R-:W-:Y:S01]  /*18830*/  IMAD.X R43, RZ, RZ, -0x1, P1 ;  /* 0xffffffffff2b7424 */ /* 0x000fe200008e06ff */
[----:B------:R-:W-:-:S11]  /*18840*/  LOP3.LUT R42, R13, 0x3, RZ, 0xc0, !PT ;  /* 0x000000030d2a7812 */ /* 0x000fd600078ec0ff */
[----:B------:R-:W-:Y:S05]  /*18850*/  @!P0 BRA `(.L_x_270) ;  /* 0x0000000000708947 */ /* 0x000fea0003800000 */
[----:B------:R-:W-:Y:S01]  /*18860*/  BSSY.RECONVERGENT B4, `(.L_x_270) ;  /* 0x000001b000047945 */ /* 0x000fe20003800200 */
[----:B------:R-:W-:Y:S01]  /*18870*/  LOP3.LUT R13, R13, 0xfffffffc, RZ, 0xc0, !PT ;  /* 0xfffffffc0d0d7812 */ /* 0x000fe200078ec0ff */
[----:B------:R-:W-:Y:S02]  /*18880*/  IMAD.MOV.U32 R11, RZ, RZ, 0x1 ;  /* 0x00000001ff0b7424 */ /* 0x000fe400078e00ff */
[----:B------:R-:W-:-:S07]  /*18890*/  IMAD.MOV.U32 R12, RZ, RZ, RZ ;  /* 0x000000ffff0c7224 */ /* 0x000fce00078e00ff */
.L_x_271:
[----:B------:R-:W-:-:S04]  /*188a0*/  IMAD.IADD R6, R33, 0x1, -R11 ;  /* 0x0000000121067824 */ /* 0x000fc800078e0a0b */
[----:B--2---:R-:W-:-:S05]  /*188b0*/  IMAD.U32 R9, R6, 0x4, R1 ;  /* 0x0000000406097824 */ /* 0x004fca00078e0001 */
[----:B------:R-:W2:Y:S04]  /*188c0*/  LDL R5, [R9+0x750] ;  /* 0x0007500009057983 */ /* 0x000ea80000100800 */
[----:B------:R-:W2:Y:S04]  /*188d0*/  LDL R6, [R9+0x70c] ;  /* 0x00070c0009067983 */ /* 0x000ea80000100800 */
[----:B------:R-:W3:Y:S04]  /*188e0*/  LDL R8, [R9+0x708] ;  /* 0x0007080009087983 */ /* 0x000ee80000100800 */
[----:B------:R-:W4:Y:S04]  /*188f0*/  LDL R7, [R9+0x704] ;  /* 0x0007040009077983 */ /* 0x000f280000100800 */
[----:B------:R-:W4:Y:S01]  /*18900*/  LDL R10, [R9+0x700] ;  /* 0x00070000090a7983 */ /* 0x000f220000100800 */
[----:B--2---:R-:W-:Y:S01]  /*18910*/  IMAD.IADD R5, R5, 0x1, R6 ;  /* 0x0000000105057824 */ /* 0x004fe200078e0206 */
[----:B------:R-:W-:-:S03]  /*18920*/  IADD3 R6, P1, PT, R11, 0x3, RZ ;  /* 0x000000030b067810 */ /* 0x000fc60007f3e0ff */
[----:B---3--:R-:W-:Y:S01]  /*18930*/  IMAD.IADD R8, R5, 0x1, R8 ;  /* 0x0000000105087824 */ /* 0x008fe200078e0208 */
[----:B------:R-:W-:Y:S01]  /*18940*/  ISETP.NE.U32.AND P0, PT, R6, R13, PT ;  /* 0x0000000d0600720c */ /* 0x000fe20003f05070 */
[----:B------:R2:W-:Y:S01]  /*18950*/  STL [R9+0x74c], R5 ;  /* 0x00074c0509007387 */ /* 0x0005e20000100800 */
[----:B------:R-:W-:Y:S01]  /*18960*/  IMAD.X R6, RZ, RZ, R12, P1 ;  /* 0x000000ffff067224 */ /* 0x000fe200008e060c */
[----:B------:R-:W-:Y:S01]  /*18970*/  IADD3 R11, P1, PT, R11, 0x4, RZ ;  /* 0x000000040b0b7810 */ /* 0x000fe20007f3e0ff */
[----:B----4-:R-:W-:Y:S01]  /*18980*/  IMAD.IADD R7, R8, 0x1, R7 ;  /* 0x0000000108077824 */ /* 0x010fe200078e0207 */
[----:B------:R2:W-:Y:S02]  /*18990*/  STL [R9+0x748], R8 ;  /* 0x0007480809007387 */ /* 0x0005e40000100800 */
[----:B------:R-:W-:Y:S01]  /*189a0*/  ISETP.NE.AND.EX P0, PT, R6, R43, PT, P0 ;  /* 0x0000002b0600720c */ /* 0x000fe20003f05300 */
[----:B------:R-:W-:Y:S01]  /*189b0*/  IMAD.IADD R10, R7, 0x1, R10 ;  /* 0x00000001070a7824 */ /* 0x000fe200078e020a */
[----:B------:R2:W-:Y:S01]  /*189c0*/  STL [R9+0x744], R7 ;  /* 0x0007440709007387 */ /* 0x0005e20000100800 */
[----:B------:R-:W-:-:S03]  /*189d0*/  IMAD.X R6, RZ, RZ, R12, P1 ;  /* 0x000000ffff067224 */ /* 0x000fc600008e060c */
[----:B------:R2:W-:Y:S01]  /*189e0*/  STL [R9+0x740], R10 ;  /* 0x0007400a09007387 */ /* 0x0005e20000100800 */
[----:B------:R-:W-:-:S06]  /*189f0*/  IMAD.MOV.U32 R12, RZ, RZ, R6 ;  /* 0x000000ffff0c7224 */ /* 0x000fcc00078e0006 */
[----:B------:R-:W-:Y:S05]  /*18a00*/  @P0 BRA `(.L_x_271) ;  /* 0xfffffffc00a40947 */ /* 0x000fea000383ffff */
[----:B------:R-:W-:Y:S05]  /*18a10*/  BSYNC.RECONVERGENT B4 ;  /* 0x0000000000047941 */ /* 0x000fea0003800200 */
.L_x_270:
[----:B------:R-:W-:Y:S05]  /*18a20*/  BSYNC.RECONVERGENT B3 ;  /* 0x0000000000037941 */ /* 0x000fea0003800200 */
.L_x_269:
[----:B------:R-:W-:-:S04]  /*18a30*/  ISETP.NE.U32.AND P0, PT, R42, RZ, PT ;  /* 0x000000ff2a00720c */ /* 0x000fc80003f05070 */
[----:B------:R-:W-:-:S13]  /*18a40*/  ISETP.NE.AND.EX P0, PT, RZ, RZ, PT, P0 ;  /* 0x000000ffff00720c */ /* 0x000fda0003f05300 */
[----:B------:R-:W-:Y:S05]  /*18a50*/  @!P0 BRA `(.L_x_268) ;  /* 0x0000000000448947 */ /* 0x000fea0003800000 */
[----:B------:R-:W-:-:S04]  /*18a60*/  IMAD.IADD R6, R33, 0x1, -R11 ;  /* 0x0000000121067824 */ /* 0x000fc800078e0a0b */
[----:B--2---:R-:W-:-:S05]  /*18a70*/  IMAD.U32 R7, R6, 0x4, R1 ;  /* 0x0000000406077824 */ /* 0x004fca00078e0001 */
[----:B------:R-:W2:Y:S04]  /*18a80*/  LDL R5, [R7+0x750] ;  /* 0x0007500007057983 */ /* 0x000ea80000100800 */
[----:B------:R-:W2:Y:S01]  /*18a90*/  LDL R6, [R7+0x70c] ;  /* 0x00070c0007067983 */ /* 0x000ea20000100800 */
[----:B------:R-:W-:-:S04]  /*18aa0*/  ISETP.NE.U32.AND P0, PT, R42, 0x1, PT ;  /* 0x000000012a00780c */ /* 0x000fc80003f05070 */
[----:B------:R-:W-:Y:S01]  /*18ab0*/  ISETP.NE.AND.EX P0, PT, RZ, RZ, PT, P0 ;  /* 0x000000ffff00720c */ /* 0x000fe20003f05300 */
[----:B--2---:R-:W-:-:S05]  /*18ac0*/  IMAD.IADD R8, R5, 0x1, R6 ;  /* 0x0000000105087824 */ /* 0x004fca00078e0206 */
[----:B------:R2:W-:Y:S07]  /*18ad0*/  STL [R7+0x74c], R8 ;  /* 0x00074c0807007387 */ /* 0x0005ee0000100800 */
[----:B------:R-:W-:Y:S05]  /*18ae0*/  @!P0 BRA `(.L_x_268) ;  /* 0x0000000000208947 */ /* 0x000fea0003800000 */
[----:B------:R-:W-:Y:S01]  /*18af0*/  ISETP.NE.U32.AND P0, PT, R42, 0x2, PT ;  /* 0x000000022a00780c */ /* 0x000fe20003f05070 */
[----:B------:R-:W3:Y:S03]  /*18b00*/  LDL R5, [R7+0x708] ;  /* 0x0007080007057983 */ /* 0x000ee60000100800 */
[----:B------:R-:W-:-:S13]  /*18b10*/  ISETP.NE.AND.EX P0, PT, RZ, RZ, PT, P0 ;  /* 0x000000ffff00720c */ /* 0x000fda0003f05300 */
[----:B------:R-:W4:Y:S01]  /*18b20*/  @P0 LDL R6, [R7+0x704] ;  /* 0x0007040007060983 */ /* 0x000f220000100800 */
[----:B---3--:R-:W-:-:S05]  /*18b30*/  IMAD.IADD R5, R8, 0x1, R5 ;  /* 0x0000000108057824 */ /* 0x008fca00078e0205 */
[----:B------:R3:W-:Y:S01]  /*18b40*/  STL [R7+0x748], R5 ;  /* 0x0007480507007387 */ /* 0x0007e20000100800 */
[----:B----4-:R-:W-:-:S05]  /*18b50*/  @P0 IMAD.IADD R6, R5, 0x1, R6 ;  /* 0x0000000105060824 */ /* 0x010fca00078e0206 */
[----:B------:R3:W-:Y:S02]  /*18b60*/  @P0 STL [R7+0x744], R6 ;  /* 0x0007440607000387 */ /* 0x0007e40000100800 */
.L_x_268:
[----:B------:R-:W-:Y:S05]  /*18b70*/  BSYNC.RECONVERGENT B0 ;  /* 0x0000000000007941 */ /* 0x000fea0003800200 */
.L_x_267:
[----:B--234-:R-:W2:Y:S01]  /*18b80*/  LDL R5, [R1+0x750] ;  /* 0x0007500001057983 */ /* 0x01cea20000100800 */
[----:B------:R-:W-:Y:S01]  /*18b90*/  BSSY.RELIABLE B3, `(.L_x_272) ;  /* 0x00008d7000037945 */ /* 0x000fe20003800100 */
[----:B--2---:R-:W-:-:S13]  /*18ba0*/  ISETP.GE.AND P0, PT, R5, 0x2, PT ;  /* 0x000000020500780c */ /* 0x004fda0003f06270 */
[----:B------:R-:W-:Y:S05]  /*18bb0*/  @!P0 BRA `(.L_x_273) ;  /* 0x0000008c00508947 */ /* 0x000fea0003800000 */
[----:B------:R-:W-:Y:S01]  /*18bc0*/  ISETP.GT.U32.AND P0, PT, R4, 0x1, PT ;  /* 0x000000010400780c */ /* 0x000fe20003f04070 */
[----:B------:R-:W-:Y:S01]  /*18bd0*/  VIADD R57, R32, 0xffffffff ;  /* 0xffffffff20397836 */ /* 0x000fe20000000000 */
[C---:B------:R-:W-:Y:S01]  /*18be0*/  IADD3 R61, P3, PT, R33.reuse, -0x1, RZ ;  /* 0xffffffff213d7810 */ /* 0x040fe20007f7e0ff */
[C---:B------:R-:W-:Y:S01]  /*18bf0*/  VIADD R55, R33.reuse, 0xfffffffe ;  /* 0xfffffffe21377836 */ /* 0x040fe20000000000 */
[----:B------:R-:W-:Y:S02]  /*18c00*/  ISETP.GT.U32.AND.EX P0, PT, RZ, RZ, PT, P0 ;  /* 0x000000ffff00720c */ /* 0x000fe40003f04100 */
[C---:B------:R-:W-:Y:S01]  /*18c10*/  LOP3.LUT R60, R33.reuse, 0x7, RZ, 0xc0, !PT ;  /* 0x00000007213c7812 */ /* 0x040fe200078ec0ff */
[----:B------:R-:W-:Y:S01]  /*18c20*/  IMAD.X R54, RZ, RZ, -0x1, P3 ;  /* 0xffffffffff367424 */ /* 0x000fe200018e06ff */
[C---:B------:R-:W-:Y:S02]  /*18c30*/  IADD3 R59, P1, PT, R33.reuse, 0x1, RZ ;  /* 0x00000001213b7810 */ /* 0x040fe40007f3e0ff */
[----:B------:R-:W-:Y:S01]  /*18c40*/  SEL R42, R4, 0x1, P0 ;  /* 0x00000001042a7807 */ /* 0x000fe20000000000 */
[----:B-----5:R-:W-:Y:S01]  /*18c50*/  VIADD R50, R60, 0xffffffff ;  /* 0xffffffff3c327836 */ /* 0x020fe20000000000 */
[----:B------:R-:W-:Y:S01]  /*18c60*/  LOP3.LUT R58, R33, 0x7ffffff0, RZ, 0xc0, !PT ;  /* 0x7ffffff0213a7812 */ /* 0x000fe200078ec0ff */
[----:B------:R-:W-:Y:S01]  /*18c70*/  IMAD.X R51, RZ, RZ, RZ, P1 ;  /* 0x000000ffff337224 */ /* 0x000fe200008e06ff */
[----:B------:R-:W-:-:S02]  /*18c80*/  LOP3.LUT R43, R42, 0x3, RZ, 0xc0, !PT ;  /* 0x000000032a2b7812 */ /* 0x000fc400078ec0ff */
[----:B------:R-:W-:Y:S02]  /*18c90*/  LOP3.LUT R56, R33, 0x7ffffffc, RZ, 0xc0, !PT ;  /* 0x7ffffffc21387812 */ /* 0x000fe400078ec0ff */
[C---:B------:R-:W-:Y:S02]  /*18ca0*/  LOP3.LUT R49, R61.reuse, 0x3, RZ, 0xc0, !PT ;  /* 0x000000033d317812 */ /* 0x040fe400078ec0ff */
[----:B------:R-:W-:Y:S02]  /*18cb0*/  LOP3.LUT R48, R61, 0xfffffffc, RZ, 0xc0, !PT ;  /* 0xfffffffc3d307812 */ /* 0x000fe400078ec0ff */
[----:B------:R-:W-:-:S07]  /*18cc0*/  LOP3.LUT R42, R42, 0x7ffffffc, RZ, 0xc0, !PT ;  /* 0x7ffffffc2a2a7812 */ /* 0x000fce00078ec0ff */
.L_x_403:
[----:B------:R-:W-:Y:S01]  /*18cd0*/  ISETP.NE.AND P0, PT, R4, RZ, PT ;  /* 0x000000ff0400720c */ /* 0x000fe20003f05270 */
[----:B------:R-:W-:Y:S01]  /*18ce0*/  BSSY.RECONVERGENT B0, `(.L_x_274) ;  /* 0x0000010000007945 */ /* 0x000fe20003800200 */
[----:B------:R-:W-:-:S11]  /*18cf0*/  IMAD.MOV.U32 R8, RZ, RZ, RZ ;  /* 0x000000ffff087224 */ /* 0x000fd600078e00ff */
[----:B--2---:R-:W-:Y:S05]  /*18d00*/  @!P0 BRA `(.L_x_275) ;  /* 0x0000000000348947 */ /* 0x004fea0003800000 */
[----:B------:R-:W-:Y:S02]  /*18d10*/  IMAD.MOV.U32 R6, RZ, RZ, R4 ;  /* 0x000000ffff067224 */ /* 0x000fe400078e0004 */
[----:B------:R-:W-:-:S07]  /*18d20*/  IMAD.MOV.U32 R7, RZ, RZ, RZ ;  /* 0x000000ffff077224 */ /* 0x000fce00078e00ff */
.L_x_277:
[----:B------:R-:W-:-:S06]  /*18d30*/  IMAD.U32 R5, R6, 0x4, R1 ;  /* 0x0000000406057824 */ /* 0x000fcc00078e0001 */
[----:B------:R-:W2:Y:S02]  /*18d40*/  LDL R5, [R5+0x750] ;  /* 0x0007500005057983 */ /* 0x000ea40000100800 */
[----:B--2---:R-:W-:-:S13]  /*18d50*/  ISETP.GE.AND P0, PT, R5, 0x2, PT ;  /* 0x000000020500780c */ /* 0x004fda0003f06270 */
[----:B------:R-:W-:Y:S05]  /*18d60*/  @P0 BRA `(.L_x_276) ;  /* 0x0000000000180947 */ /* 0x000fea0003800000 */
[----:B------:R-:W-:-:S04]  /*18d70*/  IADD3 R6, P0, PT, R6, -0x1, RZ ;  /* 0xffffffff06067810 */ /* 0x000fc80007f1e0ff */
[----:B------:R-:W-:Y:S02]  /*18d80*/  IADD3.X R7, PT, PT, R7, -0x1, RZ, P0, !PT ;  /* 0xffffffff07077810 */ /* 0x000fe400007fe4ff */
[----:B------:R-:W-:-:S04]  /*18d90*/  ISETP.NE.U32.AND P0, PT, R6, RZ, PT ;  /* 0x000000ff0600720c */ /* 0x000fc80003f05070 */
[----:B------:R-:W-:-:S13]  /*18da0*/  ISETP.NE.AND.EX P0, PT, R7, RZ, PT, P0 ;  /* 0x000000ff0700720c */ /* 0x000fda0003f05300 */
[----:B------:R-:W-:Y:S05]  /*18db0*/  @P0 BRA `(.L_x_277) ;  /* 0xfffffffc00dc0947 */ /* 0x000fea000383ffff */
[----:B------:R-:W-:Y:S05]  /*18dc0*/  BRA `(.L_x_275) ;  /* 0x0000000000047947 */ /* 0x000fea0003800000 */
.L_x_276:
[----:B------:R-:W-:-:S07]  /*18dd0*/  IMAD.MOV.U32 R8, RZ, RZ, R6 ;  /* 0x000000ffff087224 */ /* 0x000fce00078e0006 */
.L_x_275:
[----:B------:R-:W-:Y:S05]  /*18de0*/  BSYNC.RECONVERGENT B0 ;  /* 0x0000000000007941 */ /* 0x000fea0003800200 */
.L_x_274:
[----:B------:R-:W-:-:S05]  /*18df0*/  IMAD R5, R8, 0x4, R87 ;  /* 0x0000000408057824 */ /* 0x000fca00078e0257 */
[----:B------:R-:W2:Y:S01]  /*18e00*/  LDL R6, [R5+0x130] ;  /* 0x0001300005067983 */ /* 0x000ea20000100800 */
[----:B------:R-:W-:Y:S01]  /*18e10*/  BSSY.RECONVERGENT B0, `(.L_x_278) ;  /* 0x0000035000007945 */ /* 0x000fe20003800200 */
[----:B--2---:R-:W-:Y:S02]  /*18e20*/  VIADD R78, R6, 0x1 ;  /* 0x00000001064e7836 */ /* 0x004fe40000000000 */
[----:B------:R-:W-:-:S03]  /*18e30*/  VIADD R6, R8, 0x1 ;  /* 0x0000000108067836 */ /* 0x000fc60000000000 */
[----:B------:R2:W-:Y:S02]  /*18e40*/  STL [R5+0x130], R78 ;  /* 0x0001304e05007387 */ /* 0x0005e40000100800 */
[----:B------:R-:W-:-:S13]  /*18e50*/  ISETP.GE.U32.AND P0, PT, R6, R33, PT ;  /* 0x000000210600720c */ /* 0x000fda0003f06070 */
[----:B--2---:R-:W-:Y:S05]  /*18e60*/  @P0 BRA `(.L_x_279) ;  /* 0x0000000000bc0947 */ /* 0x004fea0003800000 */
[----:B------:R-:W-:Y:S01]  /*18e70*/  ISETP.GE.U32.AND P1, PT, R6, R33, PT ;  /* 0x000000210600720c */ /* 0x000fe20003f26070 */
[----:B------:R-:W-:Y:S01]  /*18e80*/  BSSY.RECONVERGENT B4, `(.L_x_280) ;  /* 0x000001d000047945 */ /* 0x000fe20003800200 */
[----:B------:R-:W-:-:S04]  /*18e90*/  SHF.R.S32.HI R5, RZ, 0x1f, R6 ;  /* 0x0000001fff057819 */ /* 0x000fc80000011406 */
[----:B------:R-:W-:Y:S01]  /*18ea0*/  ISETP.GE.U32.AND.EX P1, PT, R5, RZ, PT, P1 ;  /* 0x000000ff0500720c */ /* 0x000fe20003f26110 */
[----:B------:R-:W-:-:S12]  /*18eb0*/  IMAD.MOV.U32 R7, RZ, RZ, R5 ;  /* 0x000000ffff077224 */ /* 0x000fd800078e0005 */
[C---:B------:R-:W-:Y:S01]  /*18ec0*/  @P1 IMAD.U32 R5, R6.reuse, 0x4, R1 ;  /* 0x0000000406051824 */ /* 0x040fe200078e0001 */
[----:B------:R-:W-:-:S04]  /*18ed0*/  @P1 IADD3 R6, P0, PT, R6, 0x1, RZ ;  /* 0x0000000106061810 */ /* 0x000fc80007f1e0ff */
[CC--:B------:R-:W-:Y:S01]  /*18ee0*/  IADD3 R8, P4, PT, R33.reuse, -R6.reuse, RZ ;  /* 0x8000000621087210 */ /* 0x0c0fe20007f9e0ff */
[----:B------:R-:W-:Y:S01]  /*18ef0*/  @P1 IMAD.X R7, RZ, RZ, R7, P0 ;  /* 0x000000ffff071224 */ /* 0x000fe200000e0607 */
[----:B------:R-:W-:Y:S01]  /*18f00*/  ISETP.GT.U32.AND P3, PT, R33, R6, PT ;  /* 0x000000062100720c */ /* 0x000fe20003f64070 */
[----:B------:R2:W-:Y:S01]  /*18f10*/  @P1 STL [R5+0x6d0], R78 ;  /* 0x0006d04e05001387 */ /* 0x0005e20000100800 */
[----:B------:R-:W-:Y:S01]  /*18f20*/  ISETP.LE.U32.AND P0, PT, R8, 0x3, PT ;  /* 0x000000030800780c */ /* 0x000fe20003f03070 */
[----:B------:R-:W-:Y:S01]  /*18f30*/  IMAD.X R8, RZ, RZ, ~R7, P4 ;  /* 0x000000ffff087224 */ /* 0x000fe200020e0e07 */
[----:B------:R-:W-:-:S04]  /*18f40*/  ISETP.GT.U32.AND.EX P3, PT, RZ, R7, PT, P3 ;  /* 0x00000007ff00720c */ /* 0x000fc80003f64130 */
[----:B------:R-:W-:Y:S02]  /*18f50*/  ISETP.LE.U32.OR.EX P3, PT, R8, RZ, !P3, P0 ;  /* 0x000000ff0800720c */ /* 0x000fe40005f63500 */
[----:B------:R-:W-:-:S11]  /*18f60*/  PLOP3.LUT P0, PT, P1, PT, PT, 0x8, 0x80 ;  /* 0x000000000080781c */ /* 0x000fd60000f0e170 */
[----:B--2---:R-:W-:Y:S05]  /*18f70*/  @P3 BRA `(.L_x_281) ;  /* 0x0000000000343947 */ /* 0x004fea0003800000 */
[----:B------:R-:W-:Y:S02]  /*18f80*/  IADD3 R9, P1, PT, R33, -0x3, RZ ;  /* 0xfffffffd21097810 */ /* 0x000fe40007f3e0ff */
[----:B------:R-:W-:-:S03]  /*18f90*/  PLOP3.LUT P0, PT, PT, PT, PT, 0x8, 0x80 ;  /* 0x000000000080781c */ /* 0x000fc60003f0e170 */
[----:B------:R-:W-:-:S10]  /*18fa0*/  IMAD.X R8, RZ, RZ, -0x1, P1 ;  /* 0xffffffffff087424 */ /* 0x000fd400008e06ff */
.L_x_282:
[C---:B--2---:R-:W-:Y:S01]  /*18fb0*/  IMAD.U32 R5, R6.reuse, 0x4, R1 ;  /* 0x0000000406057824 */ /* 0x044fe200078e0001 */
[----:B------:R-:W-:-:S04]  /*18fc0*/  IADD3 R6, P1, PT, R6, 0x4, RZ ;  /* 0x0000000406067810 */ /* 0x000fc80007f3e0ff */
[----:B------:R2:W-:Y:S01]  /*18fd0*/  STL [R5+0x6d0], R78 ;  /* 0x0006d04e05007387 */ /* 0x0005e20000100800 */
[----:B------:R-:W-:Y:S01]  /*18fe0*/  IMAD.X R7, RZ, RZ, R7, P1 ;  /* 0x000000ffff077224 */ /* 0x000fe200008e0607 */
[----:B------:R-:W-:Y:S02]  /*18ff0*/  ISETP.GE.U32.AND P1, PT, R6, R9, PT ;  /* 0x000000090600720c */ /* 0x000fe40003f26070 */
[----:B------:R2:W-:Y:S02]  /*19000*/  STL [R5+0x6d4], R78 ;  /* 0x0006d44e05007387 */ /* 0x0005e40000100800 */
[----:B------:R-:W-:Y:S02]  /*19010*/  ISETP.GE.U32.AND.EX P1, PT, R7, R8, PT, P1 ;  /* 0x000000080700720c */ /* 0x000fe40003f26110 */
[----:B------:R2:W-:Y:S04]  /*19020*/  STL [R5+0x6d8], R78 ;  /* 0x0006d84e05007387 */ /* 0x0005e80000100800 */
[----:B------:R2:W-:Y:S07]  /*19030*/  STL [R5+0x6dc], R78 ;  /* 0x0006dc4e05007387 */ /* 0x0005ee0000100800 */
[----:B------:R-:W-:Y:S05]  /*19040*/  @!P1 BRA `(.L_x_282) ;  /* 0xfffffffc00d89947 */ /* 0x000fea000383ffff */
.L_x_281:
[----:B------:R-:W-:Y:S05]  /*19050*/  BSYNC.RECONVERGENT B4 ;  /* 0x0000000000047941 */ /* 0x000fea0003800200 */
.L_x_280:
[CC--:B--2---:R-:W-:Y:S02]  /*19060*/  IADD3 R5, P4, PT, R33.reuse, -R6.reuse, RZ ;  /* 0x8000000621057210 */ /* 0x0c4fe40007f9e0ff */
[----:B------:R-:W-:Y:S02]  /*19070*/  ISETP.GT.U32.AND P3, PT, R33, R6, PT ;  /* 0x000000062100720c */ /* 0x000fe40003f64070 */
[----:B------:R-:W-:Y:S01]  /*19080*/  ISETP.LE.U32.AND P1, PT, R5, 0x1, PT ;  /* 0x000000010500780c */ /* 0x000fe20003f23070 */
[----:B------:R-:W-:Y:S01]  /*19090*/  IMAD.X R5, RZ, RZ, ~R7, P4 ;  /* 0x000000ffff057224 */ /* 0x000fe200020e0e07 */
[----:B------:R-:W-:-:S04]  /*190a0*/  ISETP.GT.U32.AND.EX P3, PT, RZ, R7, PT, P3 ;  /* 0x00000007ff00720c */ /* 0x000fc80003f64130 */
[----:B------:R-:W-:-:S13]  /*190b0*/  ISETP.LE.U32.OR.EX P1, PT, R5, RZ, !P3, P1 ;  /* 0x000000ff0500720c */ /* 0x000fda0005f23510 */
[C---:B------:R-:W-:Y:S01]  /*190c0*/  @!P1 IMAD.U32 R5, R6.reuse, 0x4, R1 ;  /* 0x0000000406059824 */ /* 0x040fe200078e0001 */
[----:B------:R-:W-:Y:S02]  /*190d0*/  @!P1 IADD3 R6, P3, PT, R6, 0x2, RZ ;  /* 0x0000000206069810 */ /* 0x000fe40007f7e0ff */
[----:B------:R-:W-:Y:S02]  /*190e0*/  @!P1 PLOP3.LUT P0, PT, PT, PT, PT, 0x8, 0x80 ;  /* 0x000000000080981c */ /* 0x000fe40003f0e170 */
[----:B------:R2:W-:Y:S01]  /*190f0*/  @!P1 STL [R5+0x6d0], R78 ;  /* 0x0006d04e05009387 */ /* 0x0005e20000100800 */
[----:B------:R-:W-:Y:S01]  /*19100*/  @!P1 IMAD.X R7, RZ, RZ, R7, P3 ;  /* 0x000000ffff079224 */ /* 0x000fe200018e0607 */
[----:B------:R-:W-:Y:S02]  /*19110*/  ISETP.LT.U32.AND P3, PT, R6, R33, PT ;  /* 0x000000210600720c */ /* 0x000fe40003f61070 */
[----:B------:R2:W-:Y:S02]  /*19120*/  @!P1 STL [R5+0x6d4], R78 ;  /* 0x0006d44e05009387 */ /* 0x0005e40000100800 */
[----:B------:R-:W-:-:S13]  /*19130*/  ISETP.LT.U32.OR.EX P0, PT, R7, RZ, P0, P3 ;  /* 0x000000ff0700720c */ /* 0x000fda0000701530 */
[----:B------:R-:W-:-:S05]  /*19140*/  @P0 IMAD.U32 R6, R6, 0x4, R1 ;  /* 0x0000000406060824 */ /* 0x000fca00078e0001 */
[----:B------:R2:W-:Y:S02]  /*19150*/  @P0 STL [R6+0x6d0], R78 ;  /* 0x0006d04e06000387 */ /* 0x0005e40000100800 */
.L_x_279:
[----:B------:R-:W-:Y:S05]  /*19160*/  BSYNC.RECONVERGENT B0 ;  /* 0x0000000000007941 */ /* 0x000fea0003800200 */
.L_x_278:
[----:B------:R-:W-:Y:S01]  /*19170*/  ISETP.GE.U32.AND P0, PT, R61, 0xf, PT ;  /* 0x0000000f3d00780c */ /* 0x000fe20003f06070 */
[----:B------:R-:W-:Y:S01]  /*19180*/  BSSY.RECONVERGENT B0, `(.L_x_283) ;  /* 0x0000037000007945 */ /* 0x000fe20003800200 */
[----:B--2---:R-:W-:Y:S02]  /*19190*/  IMAD.MOV.U32 R6, RZ, RZ, RZ ;  /* 0x000000ffff067224 */ /* 0x004fe400078e00ff */
[----:B------:R-:W-:Y:S01]  /*191a0*/  ISETP.GE.U32.AND.EX P0, PT, R54, RZ, PT, P0 ;  /* 0x000000ff3600720c */ /* 0x000fe20003f06100 */
[----:B------:R-:W-:Y:S02]  /*191b0*/  IMAD.MOV.U32 R76, RZ, RZ, R20 ;  /* 0x000000ffff4c7224 */ /* 0x000fe400078e0014 */
[----:B------:R-:W-:-:S10]  /*191c0*/  IMAD.MOV.U32 R77, RZ, RZ, R15 ;  /* 0x000000ffff4d7224 */ /* 0x000fd400078e000f */
[----:B------:R-:W-:Y:S05]  /*191d0*/  @!P0 BRA `(.L_x_284) ;  /* 0x0000000000c48947 */ /* 0x000fea0003800000 */
[----:B------:R-:W-:Y:S01]  /*191e0*/  BSSY.RECONVERGENT B4, `(.L_x_285) ;  /* 0x000002f000047945 */ /* 0x000fe20003800200 */
[----:B------:R-:W-:Y:S02]  /*191f0*/  IMAD.MOV.U32 R5, RZ, RZ, RZ ;  /* 0x000000ffff057224 */ /* 0x000fe400078e00ff */
[----:B------:R-:W-:Y:S02]  /*19200*/  IMAD.MOV.U32 R12, RZ, RZ, RZ ;  /* 0x000000ffff0c7224 */ /* 0x000fe400078e00ff */
[----:B------:R-:W-:Y:S02]  /*19210*/  IMAD.MOV.U32 R76, RZ, RZ, R20 ;  /* 0x000000ffff4c7224 */ /* 0x000fe400078e0014 */
[----:B------:R-:W-:-:S07]  /*19220*/  IMAD.MOV.U32 R77, RZ, RZ, R15 ;  /* 0x000000ffff4d7224 */ /* 0x000fce00078e000f */
.L_x_286:
[----:B------:R-:W-:-:S05]  /*19230*/  IMAD.U32 R7, R5, 0x4, R1 ;  /* 0x0000000405077824 */ /* 0x000fca00078e0001 */
[----:B------:R-:W2:Y:S04]  /*19240*/  LDL.128 R8, [R7+0x6d0] ;  /* 0x0006d00007087983 */ /* 0x000ea80000100c00 */
[----:B------:R-:W3:Y:S04]  /*19250*/  LDL.128 R64, [R7+0x6e0] ;  /* 0x0006e00007407983 */ /* 0x000ee80000100c00 */
[----:B------:R-:W4:Y:S04]  /*19260*/  LDL.128 R68, [R7+0x6f0] ;  /* 0x0006f00007447983 */ /* 0x000f280000100c00 */
[----:B------:R4:W5:Y:S01]  /*19270*/  LDL.128 R72, [R7+0x700] ;  /* 0x0007000007487983 */ /* 0x0009620000100c00 */
[----:B--2---:R-:W-:-:S02]  /*19280*/  SHF.R.S32.HI R6, RZ, 0x1f, R8 ;  /* 0x0000001fff067819 */ /* 0x004fc40000011408 */
[--C-:B------:R-:W-:Y:S02]  /*19290*/  IADD3 R8, P0, P1, R10, R8, R9.reuse ;  /* 0x000000080a087210 */ /* 0x100fe4000791e009 */
[----:B------:R-:W-:Y:S02]  /*192a0*/  SHF.R.S32.HI R9, RZ, 0x1f, R9 ;  /* 0x0000001fff097819 */ /* 0x000fe40000011409 */
[----:B------:R-:W-:Y:S02]  /*192b0*/  SHF.R.S32.HI R10, RZ, 0x1f, R10 ;  /* 0x0000001fff0a7819 */ /* 0x000fe4000001140a */
[--C-:B---3--:R-:W-:Y:S02]  /*192c0*/  IADD3 R8, P3, P4, R64, R8, R11.reuse ;  /* 0x0000000840087210 */ /* 0x108fe40007c7e00b */
[----:B------:R-:W-:Y:S02]  /*192d0*/  SHF.R.S32.HI R11, RZ, 0x1f, R11 ;  /* 0x0000001fff0b7819 */ /* 0x000fe4000001140b */
[----:B------:R-:W-:-:S02]  /*192e0*/  IADD3.X R6, PT, PT, R10, R6, R9, P0, P1 ;  /* 0x000000060a067210 */ /* 0x000fc400007e2409 */
[----:B------:R-:W-:-:S04]  /*192f0*/  SHF.R.S32.HI R64, RZ, 0x1f, R64 ;  /* 0x0000001fff407819 */ /* 0x000fc80000011440 */
[----:B------:R-:W-:Y:S02]  /*19300*/  IADD3.X R11, PT, PT, R64, R6, R11, P3, P4 ;  /* 0x00000006400b7210 */ /* 0x000fe40001fe840b */
[--C-:B------:R-:W-:Y:S02]  /*19310*/  IADD3 R6, P0, P1, R66, R8, R65.reuse ;  /* 0x0000000842067210 */ /* 0x100fe4000791e041 */
[----:B------:R-:W-:Y:S02]  /*19320*/  SHF.R.S32.HI R65, RZ, 0x1f, R65 ;  /* 0x0000001fff417819 */ /* 0x000fe40000011441 */
[----:B------:R-:W-:Y:S02]  /*19330*/  SHF.R.S32.HI R66, RZ, 0x1f, R66 ;  /* 0x0000001fff427819 */ /* 0x000fe40000011442 */
[--C-:B----4-:R-:W-:Y:S02]  /*19340*/  IADD3 R7, P3, P4, R68, R6, R67.reuse ;  /* 0x0000000644077210 */ /* 0x110fe40007c7e043 */
[----:B------:R-:W-:-:S02]  /*19350*/  SHF.R.S32.HI R67, RZ, 0x1f, R67 ;  /* 0x0000001fff437819 */ /* 0x000fc40000011443 */
[----:B------:R-:W-:Y:S02]  /*19360*/  IADD3.X R65, PT, PT, R66, R11, R65, P0, P1 ;  /* 0x0000000b42417210 */ /* 0x000fe400007e2441 */
[----:B------:R-:W-:Y:S02]  /*19370*/  SHF.R.S32.HI R68, RZ, 0x1f, R68 ;  /* 0x0000001fff447819 */ /* 0x000fe40000011444 */
[----:B------:R-:W-:Y:S02]  /*19380*/  IADD3 R7, P0, P1, R70, R7, R69 ;  /* 0x0000000746077210 */ /* 0x000fe4000791e045 */
[----:B------:R-:W-:Y:S02]  /*19390*/  IADD3.X R67, PT, PT, R68, R65, R67, P3, P4 ;  /* 0x0000004144437210 */ /* 0x000fe40001fe8443 */
[----:B------:R-:W-:Y:S02]  /*193a0*/  SHF.R.S32.HI R69, RZ, 0x1f, R69 ;  /* 0x0000001fff457819 */ /* 0x000fe40000011445 */
[----:B------:R-:W-:-:S02]  /*193b0*/  SHF.R.S32.HI R70, RZ, 0x1f, R70 ;  /* 0x0000001fff467819 */ /* 0x000fc40000011446 */
[----:B------:R-:W-:Y:S02]  /*193c0*/  SHF.R.S32.HI R6, RZ, 0x1f, R71 ;  /* 0x0000001fff067819 */ /* 0x000fe40000011447 */
[----:B------:R-:W-:Y:S02]  /*193d0*/  IADD3.X R69, PT, PT, R70, R67, R69, P0, P1 ;  /* 0x0000004346457210 */ /* 0x000fe400007e2445 */
[----:B-----5:R-:W-:Y:S02]  /*193e0*/  IADD3 R71, P0, P1, R72, R7, R71 ;  /* 0x0000000748477210 */ /* 0x020fe4000791e047 */
[----:B------:R-:W-:Y:S02]  /*193f0*/  IADD3 R5, P3, PT, R5, 0x10, RZ ;  /* 0x0000001005057810 */ /* 0x000fe40007f7e0ff */
[----:B------:R-:W-:-:S03]  /*19400*/  SHF.R.S32.HI R7, RZ, 0x1f, R72 ;  /* 0x0000001fff077819 */ /* 0x000fc60000011448 */
[----:B------:R-:W-:Y:S01]  /*19410*/  IMAD.X R12, RZ, RZ, R12, P3 ;  /* 0x000000ffff0c7224 */ /* 0x000fe200018e060c */
[----:B------:R-:W-:Y:S02]  /*19420*/  IADD3.X R7, PT, PT, R7, R69, R6, P0, P1 ;  /* 0x0000004507077210 */ /* 0x000fe400007e2406 */
[----:B------:R-:W-:Y:S02]  /*19430*/  ISETP.NE.U32.AND P0, PT, R5, R58, PT ;  /* 0x0000003a0500720c */ /* 0x000fe40003f05070 */
[--C-:B------:R-:W-:Y:S02]  /*19440*/  IADD3 R6, P1, P3, R74, R71, R73.reuse ;  /* 0x000000474a067210 */ /* 0x100fe40007b3e049 */
[----:B------:R-:W-:Y:S02]  /*19450*/  ISETP.NE.AND.EX P0, PT, R12, RZ, PT, P0 ;  /* 0x000000ff0c00720c */ /* 0x000fe40003f05300 */
[----:B------:R-:W-:Y:S02]  /*19460*/  SHF.R.S32.HI R73, RZ, 0x1f, R73 ;  /* 0x0000001fff497819 */ /* 0x000fe40000011449 */
[----:B------:R-:W-:-:S02]  /*19470*/  SHF.R.S32.HI R74, RZ, 0x1f, R74 ;  /* 0x0000001fff4a7819 */ /* 0x000fc4000001144a */
[--C-:B------:R-:W-:Y:S02]  /*19480*/  IADD3 R76, P4, P5, R76, -R6, -R75.reuse ;  /* 0x800000064c4c7210 */ /* 0x100fe40007d9e84b */
[----:B------:R-:W-:Y:S02]  /*19490*/  SHF.R.S32.HI R75, RZ, 0x1f, R75 ;  /* 0x0000001fff4b7819 */ /* 0x000fe4000001144b */
[----:B------:R-:W-:-:S04]  /*194a0*/  IADD3.X R74, PT, PT, R74, R7, R73, P1, P3 ;  /* 0x000000074a4a7210 */ /* 0x000fc80000fe6449 */
[----:B------:R-:W-:Y:S01]  /*194b0*/  IADD3.X R77, PT, PT, R77, ~R74, ~R75, P4, P5 ;  /* 0x8000004a4d4d7210 */ /* 0x000fe200027eac4b */
[----:B------:R-:W-:Y:S06]  /*194c0*/  @P0 BRA `(.L_x_286) ;  /* 0xfffffffc00580947 */ /* 0x000fec000383ffff */
[----:B------:R-:W-:Y:S05]  /*194d0*/  BSYNC.RECONVERGENT B4 ;  /* 0x0000000000047941 */ /* 0x000fea0003800200 */
.L_x_285:
[----:B------:R-:W-:-:S07]  /*194e0*/  IMAD.MOV.U32 R6, RZ, RZ, R58 ;  /* 0x000000ffff067224 */ /* 0x000fce00078e003a */
.L_x_284:
[----:B------:R-:W-:Y:S05]  /*194f0*/  BSYNC.RECONVERGENT B0 ;  /* 0x0000000000007941 */ /* 0x000fea0003800200 */
.L_x_283:
[----:B------:R-:W-:Y:S01]  /*19500*/  ISETP.NE.AND P0, PT, R32, RZ, PT ;  /* 0x000000ff2000720c */ /* 0x000fe20003f05270 */
[----:B------:R-:W-:-:S12]  /*19510*/  BSSY.RECONVERGENT B0, `(.L_x_287) ;  /* 0x000003c000007945 */ /* 0x000fd80003800200 */
[----:B------:R-:W-:Y:S05]  /*19520*/  @!P0 BRA `(.L_x_288) ;  /* 0x0000000000e88947 */ /* 0x000fea0003800000 */
[----:B------:R-:W-:Y:S01]  /*19530*/  ISETP.GE.U32.AND P1, PT, R57, 0x7, PT ;  /* 0x000000073900780c */ /* 0x000fe20003f26070 */
[----:B------:R-:W-:Y:S01]  /*19540*/  BSSY.RECONVERGENT B4, `(.L_x_289) ;  /* 0x0000017000047945 */ /* 0x000fe20003800200 */
[----:B------:R-:W-:-:S11]  /*19550*/  ISETP.NE.AND P0, PT, R60, RZ, PT ;  /* 0x000000ff3c00720c */ /* 0x000fd60003f05270 */
[----:B------:R-:W-:Y:S05]  /*19560*/  @!P1 BRA `(.L_x_290) ;  /* 0x0000000000509947 */ /* 0x000fea0003800000 */
[----:B------:R-:W-:-:S05]  /*19570*/  IMAD.U32 R7, R6, 0x4, R1 ;  /* 0x0000000406077824 */ /* 0x000fca00078e0001 */
[----:B------:R-:W2:Y:S04]  /*19580*/  LDL.128 R8, [R7+0x6d0] ;  /* 0x0006d00007087983 */ /* 0x000ea80000100c00 */
        /* <DEDUP_REMOVED lines=18> */
.L_x_290:
[----:B------:R-:W-:Y:S05]  /*196b0*/  BSYNC.RECONVERGENT B4 ;  /* 0x0000000000047941 */ /* 0x000fea0003800200 */
.L_x_289:
[----:B------:R-:W-:Y:S05]  /*196c0*/  @!P0 BRA `(.L_x_288) ;  /* 0x0000000000808947 */ /* 0x000fea0003800000 */
[----:B------:R-:W-:Y:S01]  /*196d0*/  ISETP.GE.U32.AND P0, PT, R50, 0x3, PT ;  /* 0x000000033200780c */ /* 0x000fe20003f06070 */
[----:B------:R-:W-:Y:S01]  /*196e0*/  BSSY.RECONVERGENT B4, `(.L_x_291) ;  /* 0x000000e000047945 */ /* 0x000fe20003800200 */
[----:B------:R-:W-:-:S11]  /*196f0*/  ISETP.NE.AND P1, PT, R14, RZ, PT ;  /* 0x000000ff0e00720c */ /* 0x000fd60003f25270 */
[----:B------:R-:W-:Y:S05]  /*19700*/  @!P0 BRA `(.L_x_292) ;  /* 0x00000000002c8947 */ /* 0x000fea0003800000 */
[----:B------:R-:W-:-:S06]  /*19710*/  IMAD.U32 R8, R6, 0x4, R1 ;  /* 0x0000000406087824 */ /* 0x000fcc00078e0001 */
[----:B------:R-:W2:Y:S01]  /*19720*/  LDL.128 R8, [R8+0x6d0] ;  /* 0x0006d00008087983 */ /* 0x000ea20000100c00 */
        /* <DEDUP_REMOVED lines=9> */
.L_x_292:
[----:B------:R-:W-:Y:S05]  /*197c0*/  BSYNC.RECONVERGENT B4 ;  /* 0x0000000000047941 */ /* 0x000fea0003800200 */
.L_x_291:
[----:B------:R-:W-:Y:S05]  /*197d0*/  @!P1 BRA `(.L_x_288) ;  /* 0x00000000003c9947 */ /* 0x000fea0003800000 */
[----:B------:R-:W-:-:S05]  /*197e0*/  IMAD.U32 R8, R6, 0x4, R1 ;  /* 0x0000000406087824 */ /* 0x000fca00078e0001 */
[----:B------:R-:W2:Y:S01]  /*197f0*/  LDL.64 R6, [R8+0x6d0] ;  /* 0x0006d00008067983 */ /* 0x000ea20000100a00 */
        /* <DEDUP_REMOVED lines=13> */
.L_x_288:
[----:B------:R-:W-:Y:S05]  /*198d0*/  BSYNC.RECONVERGENT B0 ;  /* 0x0000000000007941 */ /* 0x000fea0003800200 */
.L_x_287:
[----:B------:R-:W-:Y:S01]  /*198e0*/  IMAD.IADD R78, R21, 0x1, -R78 ;  /* 0x00000001154e7824 */ /* 0x000fe200078e0a4e */
[----:B------:R-:W2:Y:S01]  /*198f0*/  I2F.F64.U64 R12, R76 ;  /* 0x0000004c000c7312 */ /* 0x000ea20000301800 */
[----:B------:R-:W-:Y:S01]  /*19900*/  IMAD.MOV.U32 R6, RZ, RZ, 0x1 ;  /* 0x00000001ff067424 */ /* 0x000fe200078e00ff */
[----:B------:R-:W-:Y:S06]  /*19910*/  BSSY.RECONVERGENT B4, `(.L_x_293) ;  /* 0x0000015000047945 */ /* 0x000fec0003800200 */
[----:B------:R-:W3:Y:S01]  /*19920*/  I2F.F64 R64, R78 ;  /* 0x0000004e00407312 */ /* 0x000ee20000201c00 */
[----:B--2---:R-:W-:-:S07]  /*19930*/  FSETP.GEU.AND P1, PT, |R13|, 6.5827683646048100446e-37, PT ;  /* 0x036000000d00780b */ /* 0x004fce0003f2e200 */
[----:B---3--:R-:W2:Y:S02]  /*19940*/  MUFU.RCP64H R7, R65 ;  /* 0x0000004100077308 */ /* 0x008ea40000001800 */
[----:B--2---:R-:W-:-:S08]  /*19950*/  DFMA R8, -R64, R6, 1 ;  /* 0x3ff000004008742b */ /* 0x004fd00000000106 */
        /* <DEDUP_REMOVED lines=13> */
[----:B01----:R-:W-:Y:S05]  /*19a30*/  CALL.REL.NOINC `($__internal_1_$__cuda_sm20_div_rn_f64_full) ;  /* 0x0000071800807944 */ /* 0x003fea0003c00000 */
[----:B------:R-:W-:Y:S02]  /*19a40*/  IMAD.MOV.U32 R6, RZ, RZ, R64 ;  /* 0x000000ffff067224 */ /* 0x000fe400078e0040 */
[----:B------:R-:W-:-:S07]  /*19a50*/  IMAD.MOV.U32 R7, RZ, RZ, R65 ;  /* 0x000000ffff077224 */ /* 0x000fce00078e0041 */
.L_x_294:
[----:B------:R-:W-:Y:S05]  /*19a60*/  BSYNC.RECONVERGENT B4 ;  /* 0x0000000000047941 */ /* 0x000fea0003800200 */
.L_x_293:
[----:B------:R-:W2:Y:S01]  /*19a70*/  F2I.U64.F64.FLOOR R8, R6 ;  /* 0x0000000600087311 */ /* 0x000ea20000305800 */
[----:B------:R-:W-:Y:S01]  /*19a80*/  BSSY.RECONVERGENT B0, `(.L_x_295) ;  /* 0x0000062000007945 */ /* 0x000fe20003800200 */
[----:B--2---:R-:W-:Y:S01]  /*19a90*/  IADD3 R10, P1, PT, R8, -0x1, RZ ;  /* 0xffffffff080a7810 */ /* 0x004fe20007f3e0ff */
        /* <DEDUP_REMOVED lines=8> */
[C---:B------:R-:W-:Y:S01]  /*19b20*/  IADD3 R6, P1, PT, -R8.reuse, R59, RZ ;  /* 0x0000003b08067210 */ /* 0x040fe20007f3e1ff */
[----:B------:R-:W-:Y:S01]  /*19b30*/  BSSY.RECONVERGENT B4, `(.L_x_297) ;  /* 0x000002d000047945 */ /* 0x000fe20003800200 */
[-C--:B------:R-:W-:Y:S02]  /*19b40*/  IADD3 R12, P3, PT, R8, -R33.reuse, RZ ;  /* 0x80000021080c7210 */ /* 0x080fe40007f7e0ff */
[----:B------:R-:W-:Y:S01]  /*19b50*/  ISETP.GT.U32.AND P0, PT, R6, R33, PT ;  /* 0x000000210600720c */ /* 0x000fe20003f04070 */
[----:B------:R-:W-:Y:S01]  /*19b60*/  IMAD.X R7, R51, 0x1, ~R9, P1 ;  /* 0x0000000133077824 */ /* 0x000fe200008e0e09 */
[----:B------:R-:W-:-:S04]  /*19b70*/  IADD3.X R64, PT, PT, R9, -0x1, RZ, P3, !PT ;  /* 0xffffffff09407810 */ /* 0x000fc80001ffe4ff */
[----:B------:R-:W-:-:S04]  /*19b80*/  ISETP.GT.U32.AND.EX P0, PT, R7, RZ, PT, P0 ;  /* 0x000000ff0700720c */ /* 0x000fc80003f04100 */
[----:B------:R-:W-:Y:S01]  /*19b90*/  SEL R5, R6, R33, P0 ;  /* 0x0000002106057207 */ /* 0x000fe20000000000 */
[----:B------:R-:W-:Y:S01]  /*19ba0*/  IMAD.MOV.U32 R6, RZ, RZ, R10 ;  /* 0x000000ffff067224 */ /* 0x000fe200078e000a */
[----:B------:R-:W-:Y:S02]  /*19bb0*/  SEL R7, R7, RZ, P0 ;  /* 0x000000ff07077207 */ /* 0x000fe40000000000 */
[----:B------:R-:W-:Y:S02]  /*19bc0*/  IADD3 R13, P4, PT, R5, R12, RZ ;  /* 0x0000000c050d7210 */ /* 0x000fe40007f9e0ff */
[----:B------:R-:W-:Y:S02]  /*19bd0*/  IADD3 R5, P5, P6, R33, -R8, -R5 ;  /* 0x8000000821057210 */ /* 0x000fe40007ebe805 */
[----:B------:R-:W-:Y:S01]  /*19be0*/  LOP3.LUT R63, R13, 0xf, RZ, 0xc0, !PT ;  /* 0x0000000f0d3f7812 */ /* 0x000fe200078ec0ff */
[----:B------:R-:W-:Y:S01]  /*19bf0*/  IMAD.X R66, R7, 0x1, R64, P4 ;  /* 0x0000000107427824 */ /* 0x000fe200020e0640 */
[----:B------:R-:W-:-:S02]  /*19c00*/  ISETP.GT.U32.AND P1, PT, R5, -0x10, PT ;  /* 0xfffffff00500780c */ /* 0x000fc40003f24070 */
[----:B------:R-:W-:Y:S02]  /*19c10*/  IADD3.X R5, PT, PT, RZ, ~R9, ~R7, P5, P6 ;  /* 0x80000009ff057210 */ /* 0x000fe40002fecc07 */
[----:B------:R-:W-:Y:S02]  /*19c20*/  ISETP.NE.U32.AND P0, PT, R63, RZ, PT ;  /* 0x000000ff3f00720c */ /* 0x000fe40003f05070 */
[----:B------:R-:W-:Y:S02]  /*19c30*/  ISETP.GT.U32.AND.EX P1, PT, R5, -0x1, PT, P1 ;  /* 0xffffffff0500780c */ /* 0x000fe40003f24110 */
[----:B------:R-:W-:-:S11]  /*19c40*/  ISETP.NE.AND.EX P0, PT, RZ, RZ, PT, P0 ;  /* 0x000000ffff00720c */ /* 0x000fd60003f05300 */
[----:B------:R-:W-:Y:S05]  /*19c50*/  @P1 BRA `(.L_x_298) ;  /* 0x0000000000681947 */ /* 0x000fea0003800000 */
[----:B------:R-:W-:Y:S01]  /*19c60*/  IMAD.MOV.U32 R7, RZ, RZ, R11 ;  /* 0x000000ffff077224 */ /* 0x000fe200078e000b */
[----:B------:R-:W-:-:S07]  /*19c70*/  LOP3.LUT R68, R13, 0xfffffff0, RZ, 0xc0, !PT ;  /* 0xfffffff00d447812 */ /* 0x000fce00078ec0ff */
.L_x_299:
[C---:B--2---:R-:W-:Y:S01]  /*19c80*/  IMAD.U32 R10, R6.reuse, 0x4, R1 ;  /* 0x00000004060a7824 */ /* 0x044fe200078e0001 */
[----:B------:R-:W-:-:S04]  /*19c90*/  IADD3 R6, P1, PT, R6, 0x10, RZ ;  /* 0x0000001006067810 */ /* 0x000fc80007f3e0ff */
[----:B------:R-:W-:Y:S01]  /*19ca0*/  IADD3 R5, P3, PT, R6, R12, RZ ;  /* 0x0000000c06057210 */ /* 0x000fe20007f7e0ff */
[----:B------:R-:W-:Y:S01]  /*19cb0*/  IMAD.X R7, RZ, RZ, R7, P1 ;  /* 0x000000ffff077224 */ /* 0x000fe200008e0607 */
[----:B------:R2:W-:Y:S02]  /*19cc0*/  STL [R10+0x6d0], R21 ;  /* 0x0006d0150a007387 */ /* 0x0005e40000100800 */
[----:B------:R-:W-:Y:S01]  /*19cd0*/  ISETP.NE.U32.AND P1, PT, R5, R68, PT ;  /* 0x000000440500720c */ /* 0x000fe20003f25070 */
[----:B------:R-:W-:Y:S01]  /*19ce0*/  IMAD.X R5, R7, 0x1, R64, P3 ;  /* 0x0000000107057824 */ /* 0x000fe200018e0640 */
[----:B------:R2:W-:Y:S04]  /*19cf0*/  STL [R10+0x6d4], R21 ;  /* 0x0006d4150a007387 */ /* 0x0005e80000100800 */
[----:B------:R2:W-:Y:S01]  /*19d00*/  STL [R10+0x6d8], R21 ;  /* 0x0006d8150a007387 */ /* 0x0005e20000100800 */
[----:B------:R-:W-:-:S03]  /*19d10*/  ISETP.NE.AND.EX P1, PT, R5, R66, PT, P1 ;  /* 0x000000420500720c */ /* 0x000fc60003f25310 */
        /* <DEDUP_REMOVED lines=14> */
.L_x_298:
[----:B------:R-:W-:Y:S05]  /*19e00*/  BSYNC.RECONVERGENT B4 ;  /* 0x0000000000047941 */ /* 0x000fea0003800200 */
.L_x_297:
        /* <DEDUP_REMOVED lines=8> */
[C---:B--2---:R-:W-:Y:S02]  /*19e90*/  IMAD.U32 R10, R6.reuse, 0x4, R1 ;  /* 0x00000004060a7824 */ /* 0x044fe400078e0001 */
        /* <DEDUP_REMOVED lines=9> */
.L_x_301:
[----:B------:R-:W-:Y:S05]  /*19f30*/  BSYNC.RECONVERGENT B4 ;  /* 0x0000000000047941 */ /* 0x000fea0003800200 */
.L_x_300:
[----:B------:R-:W-:Y:S05]  /*19f40*/  @!P1 BRA `(.L_x_296) ;  /* 0x0000000000549947 */ /* 0x000fea0003800000 */
[----:B------:R-:W-:Y:S02]  /*19f50*/  ISETP.GE.U32.AND P0, PT, R5, 0x4, PT ;  /* 0x000000040500780c */ /* 0x000fe40003f06070 */
[----:B------:R-:W-:Y:S02]  /*19f60*/  LOP3.LUT R13, R13, 0x3, RZ, 0xc0, !PT ;  /* 0x000000030d0d7812 */ /* 0x000fe400078ec0ff */
[----:B------:R-:W-:Y:S02]  /*19f70*/  ISETP.GE.U32.AND.EX P0, PT, RZ, RZ, PT, P0 ;  /* 0x000000ffff00720c */ /* 0x000fe40003f06100 */
[----:B------:R-:W-:-:S04]  /*19f80*/  ISETP.NE.U32.AND P1, PT, R13, RZ, PT ;  /* 0x000000ff0d00720c */ /* 0x000fc80003f25070 */
[----:B------:R-:W-:-:S07]  /*19f90*/  ISETP.NE.AND.EX P1, PT, RZ, RZ, PT, P1 ;  /* 0x000000ffff00720c */ /* 0x000fce0003f25310 */
[C---:B--23--:R-:W-:Y:S02]  /*19fa0*/  @P0 IMAD.U32 R10, R6.reuse, 0x4, R1 ;  /* 0x00000004060a0824 */ /* 0x04cfe400078e0001 */
        /* <DEDUP_REMOVED lines=10> */
[----:B--2---:R-:W-:Y:S05]  /*1a050*/  @!P0 BRA `(.L_x_296) ;  /* 0x0000000000108947 */ /* 0x004fea0003800000 */
[----:B------:R-:W-:Y:S01]  /*1a060*/  ISETP.NE.U32.AND P0, PT, R13, 0x2, PT ;  /* 0x000000020d00780c */ /* 0x000fe20003f05070 */
[----:B------:R2:W-:Y:S03]  /*1a070*/  STL [R6+0x6d4], R21 ;  /* 0x0006d41506007387 */ /* 0x0005e60000100800 */
[----:B------:R-:W-:-:S13]  /*1a080*/  ISETP.NE.AND.EX P0, PT, RZ, RZ, PT, P0 ;  /* 0x000000ffff00720c */ /* 0x000fda0003f05300 */
[----:B------:R2:W-:Y:S02]  /*1a090*/  @P0 STL [R6+0x6d8], R21 ;  /* 0x0006d81506000387 */ /* 0x0005e40000100800 */
.L_x_296:
[----:B------:R-:W-:Y:S05]  /*1a0a0*/  BSYNC.RECONVERGENT B0 ;  /* 0x0000000000007941 */ /* 0x000fea0003800200 */
.L_x_295:
[----:B------:R-:W-:Y:S01]  /*1a0b0*/  ISETP.GE.U32.AND P0, PT, R8, R33, PT ;  /* 0x000000210800720c */ /* 0x000fe20003f06070 */
[----:B------:R-:W-:Y:S03]  /*1a0c0*/  BSSY.RECONVERGENT B0, `(.L_x_302) ;  /* 0x0000009000007945 */ /* 0x000fe60003800200 */
[----:B------:R-:W-:-:S13]  /*1a0d0*/  ISETP.GE.U32.AND.EX P0, PT, R9, RZ, PT, P0 ;  /* 0x000000ff0900720c */ /* 0x000fda0003f06100 */
[----:B------:R-:W-:Y:S05]  /*1a0e0*/  @P0 BRA `(.L_x_303) ;  /* 0x0000000000180947 */ /* 0x000fea0003800000 */
[----:B--2---:R-:W-:-:S05]  /*1a0f0*/  LOP3.LUT R6, RZ, R8, RZ, 0x33, !PT ;  /* 0x00000008ff067212 */ /* 0x004fca00078e33ff */
[----:B------:R-:W-:-:S04]  /*1a100*/  IMAD.IADD R6, R33, 0x1, R6 ;  /* 0x0000000121067824 */ /* 0x000fc800078e0206 */
[----:B------:R-:W-:-:S05]  /*1a110*/  IMAD.U32 R6, R6, 0x4, R1 ;  /* 0x0000000406067824 */ /* 0x000fca00078e0001 */
[----:B------:R-:W2:Y:S02]  /*1a120*/  LDL R5, [R6+0x6d0] ;  /* 0x0006d00006057983 */ /* 0x000ea40000100800 */
[----:B--2---:R-:W-:-:S05]  /*1a130*/  IMAD.IADD R5, R5, 0x1, R78 ;  /* 0x0000000105057824 */ /* 0x004fca00078e024e */
[----:B------:R2:W-:Y:S02]  /*1a140*/  STL [R6+0x6d0], R5 ;  /* 0x0006d00506007387 */ /* 0x0005e40000100800 */
.L_x_303:
[----:B------:R-:W-:Y:S05]  /*1a150*/  BSYNC.RECONVERGENT B0 ;  /* 0x0000000000007941 */ /* 0x000fea0003800200 */
.L_x_302:
[----:B------:R-:W5:Y:S01]  /*1a160*/  LDCU UR4, c[0x0][0x3b0] ;  /* 0x00007600ff0477ac */ /* 0x000f620008000800 */
[----:B------:R-:W-:Y:S01]  /*1a170*/  BSSY.RECONVERGENT B0, `(.L_x_304) ;  /* 0x000003f000007945 */ /* 0x000fe20003800200 */
[----:B-----5:R-:W-:-:S05]  /*1a180*/  IMAD.U32 R7, RZ, RZ, UR4 ;  /* 0x00000004ff077e24 */ /* 0x020fca000f8e00ff */
[----:B------:R-:W-:-:S13]  /*1a190*/  ISETP.NE.AND P1, PT, R7, RZ, PT ;  /* 0x000000ff0700720c */ /* 0x000fda0003f25270 */
[----:B------:R-:W-:Y:S05]  /*1a1a0*/  @!P1 BRA `(.L_x_305) ;  /* 0x0000000000ec9947 */ /* 0x000fea0003800000 */
[----:B--2---:R-:W-:Y:S02]  /*1a1b0*/  IMAD.U32 R5, RZ, RZ, UR54 ;  /* 0x00000036ff057e24 */ /* 0x004fe4000f8e00ff */
[----:B------:R-:W-:-:S03]  /*1a1c0*/  IMAD.U32 R6, RZ, RZ, UR50 ;  /* 0x00000032ff067e24 */ /* 0x000fc6000f8e00ff */
[----:B------:R-:W-:-:S04]  /*1a1d0*/  ISETP.GE.U32.AND P0, PT, R5, 0xf, PT ;  /* 0x0000000f0500780c */ /* 0x000fc80003f06070 */
[----:B------:R-:W-:Y:S01]  /*1a1e0*/  ISETP.GE.U32.AND.EX P0, PT, R6, RZ, PT, P0 ;  /* 0x000000ff0600720c */ /* 0x000fe20003f06100 */
[----:B------:R-:W-:-:S12]  /*1a1f0*/  IMAD.MOV.U32 R6, RZ, RZ, RZ ;  /* 0x000000ffff067224 */ /* 0x000fd800078e00ff */
[----:B------:R-:W-:Y:S05]  /*1a200*/  @!P0 BRA `(.L_x_306) ;  /* 0x0000000000308947 */ /* 0x000fea0003800000 */
[----:B------:R-:W-:Y:S01]  /*1a210*/  BSSY.RECONVERGENT B4, `(.L_x_307) ;  /* 0x000000a000047945 */ /* 0x000fe20003800200 */
[----:B------:R-:W-:Y:S02]  /*1a220*/  IMAD.MOV.U32 R6, RZ, RZ, RZ ;  /* 0x000000ffff067224 */ /* 0x000fe400078e00ff */
[----:B------:R-:W-:-:S07]  /*1a230*/  IMAD.MOV.U32 R8, RZ, RZ, RZ ;  /* 0x000000ffff087224 */ /* 0x000fce00078e00ff */
.L_x_308:
[----:B------:R-:W-:Y:S01]  /*1a240*/  IMAD.IADD R5, R1, 0x1, R6 ;  /* 0x0000000101057824 */ /* 0x000fe200078e0206 */
[----:B------:R-:W-:-:S04]  /*1a250*/  IADD3 R6, P0, PT, R6, 0x10, RZ ;  /* 0x0000001006067810 */ /* 0x000fc80007f1e0ff */
[----:B------:R2:W-:Y:S01]  /*1a260*/  STL.128 [R5+0x630], RZ ;  /* 0x000630ff05007387 */ /* 0x0005e20000100c00 */
[----:B------:R-:W-:Y:S01]  /*1a270*/  IMAD.X R8, RZ, RZ, R8, P0 ;  /* 0x000000ffff087224 */ /* 0x000fe200000e0608 */
[----:B------:R-:W-:-:S04]  /*1a280*/  ISETP.NE.U32.AND P0, PT, R6, UR51, PT ;  /* 0x0000003306007c0c */ /* 0x000fc8000bf05070 */
[----:B------:R-:W-:-:S13]  /*1a290*/  ISETP.NE.AND.EX P0, PT, R8, UR60, PT, P0 ;  /* 0x0000003c08007c0c */ /* 0x000fda000bf05300 */
[----:B--2---:R-:W-:Y:S05]  /*1a2a0*/  @P0 BRA `(.L_x_308) ;  /* 0xfffffffc00e40947 */ /* 0x004fea000383ffff */
[----:B------:R-:W-:Y:S05]  /*1a2b0*/  BSYNC.RECONVERGENT B4 ;  /* 0x0000000000047941 */ /* 0x000fea0003800200 */
.L_x_307:
[----:B------:R-:W-:-:S07]  /*1a2c0*/  IMAD.U32 R6, RZ, RZ, UR51 ;  /* 0x00000033ff067e24 */ /* 0x000fce000f8e00ff */
.L_x_306:
        /* <DEDUP_REMOVED lines=17> */
.L_x_309:
[----:B------:R-:W-:Y:S05]  /*1a3e0*/  @!P3 BRA `(.L_x_305) ;  /* 0x00000000005cb947 */ /* 0x000fea0003800000 */
[----:B--2---:R-:W-:Y:S01]  /*1a3f0*/  IMAD.U32 R5, RZ, RZ, UR49 ;  /* 0x00000031ff057e24 */ /* 0x004fe2000f8e00ff */
        /* <DEDUP_REMOVED lines=12> */
[----:B--2---:R-:W-:-:S03]  /*1a4c0*/  IMAD.U32 R5, RZ, RZ, UR45 ;  /* 0x0000002dff057e24 */ /* 0x004fc6000f8e00ff */
[----:B------:R2:W-:Y:S02]  /*1a4d0*/  STL.U8 [R6+0x630], RZ ;  /* 0x000630ff06007387 */ /* 0x0005e40000100000 */
[----:B------:R-:W-:-:S04]  /*1a4e0*/  ISETP.NE.U32.AND P0, PT, R5, 0x1, PT ;  /* 0x000000010500780c */ /* 0x000fc80003f05070 */
[----:B------:R-:W-:-:S13]  /*1a4f0*/  ISETP.NE.AND.EX P0, PT, RZ, RZ, PT, P0 ;  /* 0x000000ffff00720c */ /* 0x000fda0003f05300 */
[----:B--2---:R-:W-:Y:S05]  /*1a500*/  @!P0 BRA `(.L_x_305) ;  /* 0x0000000000148947 */ /* 0x004fea0003800000 */
[----:B------:R-:W-:Y:S01]  /*1a510*/  IMAD.U32 R5, RZ, RZ, UR45 ;  /* 0x0000002dff057e24 */ /* 0x000fe2000f8e00ff */
[----:B------:R2:W-:Y:S04]  /*1a520*/  STL.U8 [R6+0x631], RZ ;  /* 0x000631ff06007387 */ /* 0x0005e80000100000 */
[----:B------:R-:W-:-:S04]  /*1a530*/  ISETP.NE.U32.AND P0, PT, R5, 0x2, PT ;  /* 0x000000020500780c */ /* 0x000fc80003f05070 */
[----:B------:R-:W-:-:S13]  /*1a540*/  ISETP.NE.AND.EX P0, PT, RZ, RZ, PT, P0 ;  /* 0x000000ffff00720c */ /* 0x000fda0003f05300 */
[----:B------:R2:W-:Y:S02]  /*1a550*/  @P0 STL.U8 [R6+0x632], RZ ;  /* 0x000632ff06000387 */ /* 0x0005e40000100000 */
.L_x_305:
[----:B------:R-:W-:Y:S05]  /*1a560*/  BSYNC.RECONVERGENT B0 ;  /* 0x0000000000007941 */ /* 0x000fea0003800200 */
.L_x_304:
[----:B------:R-:W-:Y:S01]  /*1a570*/  ISETP.GE.U32.AND P0, PT, R61, 0x3, PT ;  /* 0x000000033d00780c */ /* 0x000fe20003f06070 */
[----:B------:R-:W-:Y:S01]  /*1a580*/  BSSY.RECONVERGENT B0, `(.L_x_310) ;  /* 0x000001c000007945 */ /* 0x000fe20003800200 */
[----:B------:R-:W-:Y:S02]  /*1a590*/  IMAD.MOV.U32 R8, RZ, RZ, RZ ;  /* 0x000000ffff087224 */ /* 0x000fe400078e00ff */
[----:B------:R-:W-:-:S13]  /*1a5a0*/  ISETP.GE.U32.AND.EX P0, PT, R54, RZ, PT, P0 ;  /* 0x000000ff3600720c */ /* 0x000fda0003f06100 */
[----:B------:R-:W-:Y:S05]  /*1a5b0*/  @!P0 BRA `(.L_x_311) ;  /* 0x0000000000608947 */ /* 0x000fea0003800000 */
[----:B------:R-:W-:Y:S01]  /*1a5c0*/  BSSY.RECONVERGENT B4, `(.L_x_312) ;  /* 0x0000016000047945 */ /* 0x000fe20003800200 */
[----:B--2---:R-:W-:Y:S02]  /*1a5d0*/  IMAD.MOV.U32 R5, RZ, RZ, RZ ;  /* 0x000000ffff057224 */ /* 0x004fe400078e00ff */
[----:B------:R-:W-:-:S07]  /*1a5e0*/  IMAD.MOV.U32 R12, RZ, RZ, RZ ;  /* 0x000000ffff0c7224 */ /* 0x000fce00078e00ff */
.L_x_313:
[----:B------:R-:W-:-:S05]  /*1a5f0*/  IMAD.U32 R11, R5, 0x4, R1 ;  /* 0x00000004050b7824 */ /* 0x000fca00078e0001 */
[----:B------:R-:W3:Y:S01]  /*1a600*/  LDL R6, [R11+0x6d0] ;  /* 0x0006d0000b067983 */ /* 0x000ee20000100800 */
[----:B------:R-:W-:Y:S01]  /*1a610*/  IMAD.MOV.U32 R13, RZ, RZ, 0x1 ;  /* 0x00000001ff0d7424 */ /* 0x000fe200078e00ff */
[----:B---34-:R-:W-:-:S05]  /*1a620*/  IADD3 R10, PT, PT, R1, R6, R5 ;  /* 0x00000006010a7210 */ /* 0x018fca0007ffe005 */
[----:B------:R2:W-:Y:S04]  /*1a630*/  STL.U8 [R10+0x630], R13 ;  /* 0x0006300d0a007387 */ /* 0x0005e80000100000 */
[----:B------:R-:W3:Y:S02]  /*1a640*/  LDL R6, [R11+0x6d4] ;  /* 0x0006d4000b067983 */ /* 0x000ee40000100800 */
[----:B---3--:R-:W-:-:S05]  /*1a650*/  IADD3 R9, PT, PT, R1, R6, R5 ;  /* 0x0000000601097210 */ /* 0x008fca0007ffe005 */
[----:B------:R2:W-:Y:S04]  /*1a660*/  STL.U8 [R9+0x631], R13 ;  /* 0x0006310d09007387 */ /* 0x0005e80000100000 */
[----:B------:R-:W3:Y:S02]  /*1a670*/  LDL R6, [R11+0x6d8] ;  /* 0x0006d8000b067983 */ /* 0x000ee40000100800 */
[----:B---3--:R-:W-:-:S05]  /*1a680*/  IADD3 R8, PT, PT, R1, R6, R5 ;  /* 0x0000000601087210 */ /* 0x008fca0007ffe005 */
[----:B------:R2:W-:Y:S04]  /*1a690*/  STL.U8 [R8+0x632], R13 ;  /* 0x0006320d08007387 */ /* 0x0005e80000100000 */
[----:B------:R-:W3:Y:S02]  /*1a6a0*/  LDL R6, [R11+0x6dc] ;  /* 0x0006dc000b067983 */ /* 0x000ee40000100800 */
[----:B---3--:R-:W-:Y:S02]  /*1a6b0*/  IADD3 R6, PT, PT, R1, R6, R5 ;  /* 0x0000000601067210 */ /* 0x008fe40007ffe005 */
[----:B------:R-:W-:-:S03]  /*1a6c0*/  IADD3 R5, P0, PT, R5, 0x4, RZ ;  /* 0x0000000405057810 */ /* 0x000fc60007f1e0ff */
[----:B------:R2:W-:Y:S02]  /*1a6d0*/  STL.U8 [R6+0x633], R13 ;  /* 0x0006330d06007387 */ /* 0x0005e40000100000 */
[----:B------:R-:W-:Y:S01]  /*1a6e0*/  IMAD.X R12, RZ, RZ, R12, P0 ;  /* 0x000000ffff0c7224 */ /* 0x000fe200000e060c */
[----:B------:R-:W-:-:S04]  /*1a6f0*/  ISETP.NE.U32.AND P0, PT, R5, R56, PT ;  /* 0x000000380500720c */ /* 0x000fc80003f05070 */
[----:B------:R-:W-:-:S13]  /*1a700*/  ISETP.NE.AND.EX P0, PT, R12, RZ, PT, P0 ;  /* 0x000000ff0c00720c */ /* 0x000fda0003f05300 */
[----:B--2---:R-:W-:Y:S05]  /*1a710*/  @P0 BRA `(.L_x_313) ;  /* 0xfffffffc00b40947 */ /* 0x004fea000383ffff */
[----:B------:R-:W-:Y:S05]  /*1a720*/  BSYNC.RECONVERGENT B4 ;  /* 0x0000000000047941 */ /* 0x000fea0003800200 */
.L_x_312:
[----:B------:R-:W-:-:S07]  /*1a730*/  IMAD.MOV.U32 R8, RZ, RZ, R56 ;  /* 0x000000ffff087224 */ /* 0x000fce00078e0038 */
.L_x_311:
[----:B------:R-:W-:Y:S05]  /*1a740*/  BSYNC.RECONVERGENT B0 ;  /* 0x0000000000007941 */ /* 0x000fea0003800200 */
.L_x_310:
[----:B------:R-:W-:Y:S01]  /*1a750*/  ISETP.NE.AND P0, PT, R14, RZ, PT ;  /* 0x000000ff0e00720c */ /* 0x000fe20003f05270 */
[----:B------:R-:W-:-:S12]  /*1a760*/  BSSY.RECONVERGENT B0, `(.L_x_314) ;  /* 0x0000011000007945 */ /* 0x000fd80003800200 */
[----:B------:R-:W-:Y:S05]  /*1a770*/  @!P0 BRA `(.L_x_315) ;  /* 0x00000000003c8947 */ /* 0x000fea0003800000 */
[----:B--2---:R-:W-:-:S05]  /*1a780*/  IMAD.U32 R5, R8, 0x4, R1 ;  /* 0x0000000408057824 */ /* 0x004fca00078e0001 */
[----:B------:R-:W2:Y:S01]  /*1a790*/  LDL R6, [R5+0x6d0] ;  /* 0x0006d00005067983 */ /* 0x000ea20000100800 */
[----:B------:R-:W-:Y:S01]  /*1a7a0*/  IMAD.MOV.U32 R9, RZ, RZ, 0x1 ;  /* 0x00000001ff097424 */ /* 0x000fe200078e00ff */
[----:B------:R-:W-:Y:S02]  /*1a7b0*/  ISETP.NE.AND P0, PT, R14, 0x1, PT ;  /* 0x000000010e00780c */ /* 0x000fe40003f05270 */
[----:B--2---:R-:W-:-:S05]  /*1a7c0*/  IADD3 R6, PT, PT, R1, R6, R8 ;  /* 0x0000000601067210 */ /* 0x004fca0007ffe008 */
[----:B------:R2:W-:Y:S06]  /*1a7d0*/  STL.U8 [R6+0x630], R9 ;  /* 0x0006300906007387 */ /* 0x0005ec0000100000 */
[----:B------:R-:W-:Y:S05]  /*1a7e0*/  @!P0 BRA `(.L_x_315) ;  /* 0x0000000000208947 */ /* 0x000fea0003800000 */
[----:B--2---:R-:W2:Y:S01]  /*1a7f0*/  LDL R6, [R5+0x6d4] ;  /* 0x0006d40005067983 */ /* 0x004ea20000100800 */
[----:B------:R-:W-:Y:S02]  /*1a800*/  ISETP.NE.AND P0, PT, R14, 0x2, PT ;  /* 0x000000020e00780c */ /* 0x000fe40003f05270 */
[----:B--2---:R-:W-:-:S05]  /*1a810*/  IADD3 R6, PT, PT, R1, R6, R8 ;  /* 0x0000000601067210 */ /* 0x004fca0007ffe008 */
[----:B------:R2:W-:Y:S06]  /*1a820*/  STL.U8 [R6+0x631], R9 ;  /* 0x0006310906007387 */ /* 0x0005ec0000100000 */
[----:B------:R-:W-:Y:S05]  /*1a830*/  @!P0 BRA `(.L_x_315) ;  /* 0x00000000000c8947 */ /* 0x000fea0003800000 */
[----:B--2---:R-:W2:Y:S02]  /*1a840*/  LDL R6, [R5+0x6d8] ;  /* 0x0006d80005067983 */ /* 0x004ea40000100800 */
[----:B--2---:R-:W-:-:S05]  /*1a850*/  IADD3 R6, PT, PT, R1, R6, R8 ;  /* 0x0000000601067210 */ /* 0x004fca0007ffe008 */
[----:B------:R2:W-:Y:S02]  /*1a860*/  STL.U8 [R6+0x632], R9 ;  /* 0x0006320906007387 */ /* 0x0005e40000100000 */
.L_x_315:
[----:B------:R-:W-:Y:S05]  /*1a870*/  BSYNC.RECONVERGENT B0 ;  /* 0x0000000000007941 */ /* 0x000fea0003800200 */
.L_x_314:
[----:B------:R-:W-:Y:S04]  /*1a880*/  BSSY.RECONVERGENT B0, `(.L_x_316) ;  /* 0x00000f1000007945 */ /* 0x000fe80003800200 */
[----:B------:R-:W-:Y:S05]  /*1a890*/  @!P1 BRA `(.L_x_317) ;  /* 0x0000000c00bc9947 */ /* 0x000fea0003800000 */
[----:B--2---:R-:W-:Y:S02]  /*1a8a0*/  IMAD.U32 R5, RZ, RZ, UR54 ;  /* 0x00000036ff057e24 */ /* 0x004fe4000f8e00ff */
        /* <DEDUP_REMOVED lines=8> */
.L_x_320:
[----:B------:R-:W-:-:S05]  /*1a930*/  IMAD.U32 R13, R8, 0x8, R1 ;  /* 0x00000008080d7824 */ /* 0x000fca00078e0001 */
[----:B---3--:R-:W3:Y:S01]  /*1a940*/  LDL R6, [R13+0x5a0] ;  /* 0x0005a0000d067983 */ /* 0x008ee20000100800 */
[----:B------:R-:W-:-:S04]  /*1a950*/  VIADD R5, R13, 0x5a0 ;  /* 0x000005a00d057836 */ /* 0x000fc80000000000 */
[----:B------:R-:W-:Y:S02]  /*1a960*/  IMAD R65, R8, -0x7, R5 ;  /* 0xfffffff908417824 */ /* 0x000fe400078e0205 */
[----:B---34-:R-:W-:-:S03]  /*1a970*/  IMAD.IADD R10, R1, 0x1, R6 ;  /* 0x00000001010a7824 */ /* 0x018fc600078e0206 */
[----:B------:R-:W2:Y:S04]  /*1a980*/  LDL.U8 R6, [R65+0x90] ;  /* 0x0000900041067983 */ /* 0x000ea80000100000 */
[----:B------:R-:W2:Y:S02]  /*1a990*/  LDL.U8 R5, [R10+0x620] ;  /* 0x000620000a057983 */ /* 0x000ea40000100000 */
[----:B--2---:R-:W-:-:S05]  /*1a9a0*/  LOP3.LUT R5, R6, R5, RZ, 0x3c, !PT ;  /* 0x0000000506057212 */ /* 0x004fca00078e3cff */
        /* <DEDUP_REMOVED lines=8> */
[----:B------:R-:W5:Y:S01]  /*1aa30*/  LDL.U8 R11, [R65+0x92] ;  /* 0x00009200410b7983 */ /* 0x000f620000100000 */
[----:B----4-:R-:W-:-:S05]  /*1aa40*/  IMAD.IADD R12, R1, 0x1, R6 ;  /* 0x00000001010c7824 */ /* 0x010fca00078e0206 */
[----:B------:R-:W5:Y:S02]  /*1aa50*/  LDL.U8 R6, [R12+0x620] ;  /* 0x000620000c067983 */ /* 0x000f640000100000 */
[----:B-----5:R-:W-:-:S05]  /*1aa60*/  LOP3.LUT R11, R11, R6, RZ, 0x3c, !PT ;  /* 0x000000060b0b7212 */ /* 0x020fca00078e3cff */
[----:B------:R4:W-:Y:S04]  /*1aa70*/  STL.U8 [R12+0x640], R11 ;  /* 0x0006400b0c007387 */ /* 0x0009e80000100000 */
[----:B------:R-:W2:Y:S02]  /*1aa80*/  LDL R6, [R13+0x5b8] ;  /* 0x0005b8000d067983 */ /* 0x000ea40000100800 */
[----:B--2---:R-:W-:Y:S02]  /*1aa90*/  IMAD.IADD R10, R1, 0x1, R6 ;  /* 0x00000001010a7824 */ /* 0x004fe400078e0206 */
[----:B------:R-:W2:Y:S04]  /*1aaa0*/  LDL.U8 R6, [R65+0x93] ;  /* 0x0000930041067983 */ /* 0x000ea80000100000 */
[----:B------:R-:W2:Y:S02]  /*1aab0*/  LDL.U8 R5, [R10+0x620] ;  /* 0x000620000a057983 */ /* 0x000ea40000100000 */
[----:B--2---:R-:W-:-:S05]  /*1aac0*/  LOP3.LUT R5, R6, R5, RZ, 0x3c, !PT ;  /* 0x0000000506057212 */ /* 0x004fca00078e3cff */
[----:B------:R2:W-:Y:S04]  /*1aad0*/  STL.U8 [R10+0x640], R5 ;  /* 0x000640050a007387 */ /* 0x0005e80000100000 */
[----:B------:R-:W5:Y:S04]  /*1aae0*/  LDL R6, [R13+0x5c0] ;  /* 0x0005c0000d067983 */ /* 0x000f680000100800 */
[----:B---3--:R-:W3:Y:S01]  /*1aaf0*/  LDL.U8 R9, [R65+0x94] ;  /* 0x0000940041097983 */ /* 0x008ee20000100000 */
[----:B-----5:R-:W-:-:S05]  /*1ab00*/  IMAD.IADD R64, R1, 0x1, R6 ;  /* 0x0000000101407824 */ /* 0x020fca00078e0206 */
[----:B------:R-:W3:Y:S02]  /*1ab10*/  LDL.U8 R6, [R64+0x620] ;  /* 0x0006200040067983 */ /* 0x000ee40000100000 */
[----:B---3--:R-:W-:-:S05]  /*1ab20*/  LOP3.LUT R9, R9, R6, RZ, 0x3c, !PT ;  /* 0x0000000609097212 */ /* 0x008fca00078e3cff */
[----:B------:R3:W-:Y:S04]  /*1ab30*/  STL.U8 [R64+0x640], R9 ;  /* 0x0006400940007387 */ /* 0x0007e80000100000 */
[----:B------:R-:W5:Y:S04]  /*1ab40*/  LDL R6, [R13+0x5c8] ;  /* 0x0005c8000d067983 */ /* 0x000f680000100800 */
[----:B----4-:R-:W4:Y:S01]  /*1ab50*/  LDL.U8 R11, [R65+0x95] ;  /* 0x00009500410b7983 */ /* 0x010f220000100000 */
[----:B-----5:R-:W-:-:S05]  /*1ab60*/  IMAD.IADD R12, R1, 0x1, R6 ;  /* 0x00000001010c7824 */ /* 0x020fca00078e0206 */
[----:B------:R-:W4:Y:S02]  /*1ab70*/  LDL.U8 R6, [R12+0x620] ;  /* 0x000620000c067983 */ /* 0x000f240000100000 */
[----:B----4-:R-:W-:-:S05]  /*1ab80*/  LOP3.LUT R11, R11, R6, RZ, 0x3c, !PT ;  /* 0x000000060b0b7212 */ /* 0x010fca00078e3cff */
        /* <DEDUP_REMOVED lines=58> */
[----:B------:R-:W2:Y:S01]  /*1af30*/  LDL.U8 R5, [R10+0x620] ;  /* 0x000620000a057983 */ /* 0x000ea20000100000 */
[----:B------:R-:W-:-:S05]  /*1af40*/  IADD3 R8, P0, PT, R8, 0x10, RZ ;  /* 0x0000001008087810 */ /* 0x000fca0007f1e0ff */
[----:B------:R-:W-:Y:S01]  /*1af50*/  IMAD.X R63, RZ, RZ, R63, P0 ;  /* 0x000000ffff3f7224 */ /* 0x000fe200000e063f */
[----:B------:R-:W-:-:S04]  /*1af60*/  ISETP.NE.U32.AND P0, PT, R8, UR51, PT ;  /* 0x0000003308007c0c */ /* 0x000fc8000bf05070 */
[----:B------:R-:W-:Y:S02]  /*1af70*/  ISETP.NE.AND.EX P0, PT, R63, UR60, PT, P0 ;  /* 0x0000003c3f007c0c */ /* 0x000fe4000bf05300 */
[----:B--2---:R-:W-:-:S05]  /*1af80*/  LOP3.LUT R5, R6, R5, RZ, 0x3c, !PT ;  /* 0x0000000506057212 */ /* 0x004fca00078e3cff */
[----:B------:R3:W-:Y:S06]  /*1af90*/  STL.U8 [R10+0x640], R5 ;  /* 0x000640050a007387 */ /* 0x0007ec0000100000 */
[----:B------:R-:W-:Y:S05]  /*1afa0*/  @P0 BRA `(.L_x_320) ;  /* 0xfffffff800600947 */ /* 0x000fea000383ffff */
[----:B------:R-:W-:Y:S05]  /*1afb0*/  BSYNC.RECONVERGENT B4 ;  /* 0x0000000000047941 */ /* 0x000fea0003800200 */
.L_x_319:
[----:B------:R-:W-:-:S07]  /*1afc0*/  IMAD.U32 R8, RZ, RZ, UR51 ;  /* 0x00000033ff087e24 */ /* 0x000fce000f8e00ff */
.L_x_318:
        /* <DEDUP_REMOVED lines=8> */
[----:B------:R-:W4:Y:S01]  /*1b050*/  LDL R6, [R63+0x5a0] ;  /* 0x0005a0003f067983 */ /* 0x000f220000100800 */
[----:B---3--:R-:W-:-:S04]  /*1b060*/  VIADD R5, R63, 0x5a0 ;  /* 0x000005a03f057836 */ /* 0x008fc80000000000 */
[----:B------:R-:W-:Y:S02]  /*1b070*/  IMAD R65, R8, -0x7, R5 ;  /* 0xfffffff908417824 */ /* 0x000fe400078e0205 */
[----:B----4-:R-:W-:-:S03]  /*1b080*/  IMAD.IADD R10, R1, 0x1, R6 ;  /* 0x00000001010a7824 */ /* 0x010fc600078e0206 */
        /* <DEDUP_REMOVED lines=40> */
[----:B------:R-:W2:Y:S04]  /*1b310*/  LDL R6, [R63+0x5d8] ;  /* 0x0005d8003f067983 */ /* 0x000ea80000100800 */
[----:B---3--:R-:W3:Y:S01]  /*1b320*/  LDL.U8 R9, [R65+0x97] ;  /* 0x0000970041097983 */ /* 0x008ee20000100000 */
[----:B--2---:R-:W-:-:S05]  /*1b330*/  IMAD.IADD R13, R1, 0x1, R6 ;  /* 0x00000001010d7824 */ /* 0x004fca00078e0206 */
[----:B------:R-:W3:Y:S01]  /*1b340*/  LDL.U8 R6, [R13+0x620] ;  /* 0x000620000d067983 */ /* 0x000ee20000100000 */
[----:B------:R-:W-:Y:S01]  /*1b350*/  VIADD R8, R8, 0x8 ;  /* 0x0000000808087836 */ /* 0x000fe20000000000 */
[----:B---3--:R-:W-:-:S05]  /*1b360*/  LOP3.LUT R6, R9, R6, RZ, 0x3c, !PT ;  /* 0x0000000609067212 */ /* 0x008fca00078e3cff */
[----:B------:R4:W-:Y:S02]  /*1b370*/  STL.U8 [R13+0x640], R6 ;  /* 0x000640060d007387 */ /* 0x0009e40000100000 */
.L_x_321:
        /* <DEDUP_REMOVED lines=10> */
[----:B------:R-:W-:Y:S02]  /*1b420*/  IMAD R63, R8, -0x7, R5 ;  /* 0xfffffff9083f7824 */ /* 0x000fe400078e0205 */
[----:B--2---:R-:W-:-:S03]  /*1b430*/  IMAD.IADD R10, R1, 0x1, R6 ;  /* 0x00000001010a7824 */ /* 0x004fc600078e0206 */
        /* <DEDUP_REMOVED lines=19> */
[----:B------:R-:W2:Y:S01]  /*1b570*/  LDL.U8 R5, [R10+0x620] ;  /* 0x000620000a057983 */ /* 0x000ea20000100000 */
[----:B------:R-:W-:Y:S01]  /*1b580*/  VIADD R8, R8, 0x4 ;  /* 0x0000000408087836 */ /* 0x000fe20000000000 */
[----:B--2---:R-:W-:-:S05]  /*1b590*/  LOP3.LUT R5, R6, R5, RZ, 0x3c, !PT ;  /* 0x0000000506057212 */ /* 0x004fca00078e3cff */
[----:B------:R3:W-:Y:S02]  /*1b5a0*/  STL.U8 [R10+0x640], R5 ;  /* 0x000640050a007387 */ /* 0x0007e40000100000 */
.L_x_322:
[----:B------:R-:W-:Y:S05]  /*1b5b0*/  BRA.U !UP0, `(.L_x_317) ;  /* 0x0000000108747547 */ /* 0x000fea000b800000 */
[----:B---3--:R-:W-:-:S05]  /*1b5c0*/  IMAD.U32 R10, R8, 0x8, R1 ;  /* 0x00000008080a7824 */ /* 0x008fca00078e0001 */
[----:B------:R-:W2:Y:S01]  /*1b5d0*/  LDL R6, [R10+0x5a0] ;  /* 0x0005a0000a067983 */ /* 0x000ea20000100800 */
[----:B------:R-:W-:-:S04]  /*1b5e0*/  VIADD R5, R10, 0x5a0 ;  /* 0x000005a00a057836 */ /* 0x000fc80000000000 */
[----:B------:R-:W-:Y:S02]  /*1b5f0*/  IMAD R9, R8, -0x7, R5 ;  /* 0xfffffff908097824 */ /* 0x000fe400078e0205 */
[----:B--2---:R-:W-:-:S03]  /*1b600*/  IMAD.IADD R8, R1, 0x1, R6 ;  /* 0x0000000101087824 */ /* 0x004fc600078e0206 */
[----:B------:R-:W2:Y:S04]  /*1b610*/  LDL.U8 R6, [R9+0x90] ;  /* 0x0000900009067983 */ /* 0x000ea80000100000 */
[----:B------:R-:W2:Y:S02]  /*1b620*/  LDL.U8 R5, [R8+0x620] ;  /* 0x0006200008057983 */ /* 0x000ea40000100000 */
[----:B--2---:R-:W-:Y:S01]  /*1b630*/  LOP3.LUT R5, R6, R5, RZ, 0x3c, !PT ;  /* 0x0000000506057212 */ /* 0x004fe200078e3cff */
[----:B------:R-:W-:-:S04]  /*1b640*/  IMAD.U32 R6, RZ, RZ, UR45 ;  /* 0x0000002dff067e24 */ /* 0x000fc8000f8e00ff */
[----:B------:R2:W-:Y:S01]  /*1b650*/  STL.U8 [R8+0x640], R5 ;  /* 0x0006400508007387 */ /* 0x0005e20000100000 */
[----:B------:R-:W-:-:S04]  /*1b660*/  ISETP.NE.U32.AND P0, PT, R6, 0x1, PT ;  /* 0x000000010600780c */ /* 0x000fc80003f05070 */
[----:B------:R-:W-:-:S13]  /*1b670*/  ISETP.NE.AND.EX P0, PT, RZ, RZ, PT, P0 ;  /* 0x000000ffff00720c */ /* 0x000fda0003f05300 */
[----:B--2---:R-:W-:Y:S05]  /*1b680*/  @!P0 BRA `(.L_x_317) ;  /* 0x0000000000408947 */ /* 0x004fea0003800000 */
[----:B------:R-:W2:Y:S02]  /*1b690*/  LDL R6, [R10+0x5a8] ;  /* 0x0005a8000a067983 */ /* 0x000ea40000100800 */
[----:B--2---:R-:W-:Y:S02]  /*1b6a0*/  IMAD.IADD R8, R1, 0x1, R6 ;  /* 0x0000000101087824 */ /* 0x004fe400078e0206 */
        /* <DEDUP_REMOVED lines=12> */
[----:B--2---:R-:W-:-:S05]  /*1b770*/  LOP3.LUT R5, R6, R5, RZ, 0x3c, !PT ;  /* 0x0000000506057212 */ /* 0x004fca00078e3cff */
[----:B------:R2:W-:Y:S02]  /*1b780*/  STL.U8 [R8+0x640], R5 ;  /* 0x0006400508007387 */ /* 0x0005e40000100000 */
.L_x_317:
[----:B------:R-:W-:Y:S05]  /*1b790*/  BSYNC.RECONVERGENT B0 ;  /* 0x0000000000007941 */ /* 0x000fea0003800200 */
.L_x_316:
[----:B------:R-:W-:Y:S01]  /*1b7a0*/  BSSY.RECONVERGENT B0, `(.L_x_323) ;  /* 0x0000146000007945 */ /* 0x000fe20003800200 */
[----:B------:R-:W-:Y:S01]  /*1b7b0*/  DADD R2, R2, 1 ;  /* 0x3ff0000002027429 */ /* 0x000fe20000000000 */
[----:B--2---:R-:W-:Y:S02]  /*1b7c0*/  IMAD.MOV.U32 R8, RZ, RZ, R16 ;  /* 0x000000ffff087224 */ /* 0x004fe400078e0010 */
[----:B---3--:R-:W-:Y:S01]  /*1b7d0*/  IMAD.MOV.U32 R9, RZ, RZ, R17 ;  /* 0x000000ffff097224 */ /* 0x008fe200078e0011 */
[----:B------:R-:W-:Y:S07]  /*1b7e0*/  @!P1 BRA `(.L_x_324) ;  /* 0x0000001400049947 */ /* 0x000fee0003800000 */
[----:B----4-:R-:W-:Y:S02]  /*1b7f0*/  IMAD.MOV.U32 R6, RZ, RZ, RZ ;  /* 0x000000ffff067224 */ /* 0x010fe400078e00ff */
[----:B------:R-:W-:Y:S02]  /*1b800*/  IMAD.MOV.U32 R5, RZ, RZ, RZ ;  /* 0x000000ffff057224 */ /* 0x000fe400078e00ff */
[----:B------:R-:W-:Y:S02]  /*1b810*/  IMAD.MOV.U32 R8, RZ, RZ, R16 ;  /* 0x000000ffff087224 */ /* 0x000fe400078e0010 */
[----:B------:R-:W-:-:S07]  /*1b820*/  IMAD.MOV.U32 R9, RZ, RZ, R17 ;  /* 0x000000ffff097224 */ /* 0x000fce00078e0011 */
.L_x_337:
        /* <DEDUP_REMOVED lines=74> */
.L_x_330:
[----:B------:R-:W-:Y:S05]  /*1bcd0*/  BSYNC.RECONVERGENT B8 ;  /* 0x0000000000087941 */ /* 0x000fea0003800200 */
.L_x_329:
        /* <DEDUP_REMOVED lines=33> */
[----:B------:R-:W2:Y:S01]  /*1bef0*/  MUFU.RCP64H R69, R67 ;  /* 0x0000004300457308 */ /* 0x000ea20000001800 */
[----:B------:R-:W-:Y:S01]  /*1bf00*/  UMOV UR7, 0x3fe62e42 ;  /* 0x3fe62e4200077882 */ /* 0x000fe20000000000 */
[----:B--2---:R-:W-:-:S08]  /*1bf10*/  DFMA R70, -R66, R68, 1 ;  /* 0x3ff000004246742b */ /* 0x004fd00000000144 */
        /* <DEDUP_REMOVED lines=39> */
.L_x_331:
[----:B------:R-:W-:Y:S01]  /*1c190*/  IMAD.MOV.U32 R12, RZ, RZ, 0x0 ;  /* 0x00000000ff0c7424 */ /* 0x000fe200078e00ff */
[----:B------:R-:W-:Y:S01]  /*1c1a0*/  LOP3.LUT P0, RZ, R67, 0x7fffffff, RZ, 0xc0, !PT ;  /* 0x7fffffff43ff7812 */ /* 0x000fe2000780c0ff */
[----:B------:R-:W-:-:S06]  /*1c1b0*/  IMAD.MOV.U32 R13, RZ, RZ, 0x7ff00000 ;  /* 0x7ff00000ff0d7424 */ /* 0x000fcc00078e00ff */
[----:B------:R-:W-:-:S10]  /*1c1c0*/  DFMA R12, R66, R12, +INF ;  /* 0x7ff00000420c742b */ /* 0x000fd4000000000c */
[----:B------:R-:W-:Y:S02]  /*1c1d0*/  FSEL R12, R12, RZ, P0 ;  /* 0x000000ff0c0c7208 */ /* 0x000fe40000000000 */
[----:B------:R-:W-:-:S07]  /*1c1e0*/  FSEL R13, R13, -QNAN , P0 ;  /* 0xfff000000d0d7808 */ /* 0x000fce0000000000 */
.L_x_328:
[----:B------:R-:W-:Y:S05]  /*1c1f0*/  BSYNC.RECONVERGENT B5 ;  /* 0x0000000000057941 */ /* 0x000fea0003800200 */
.L_x_327:
        /* <DEDUP_REMOVED lines=66> */
.L_x_335:
[----:B------:R-:W-:Y:S05]  /*1c620*/  BSYNC.RECONVERGENT B8 ;  /* 0x0000000000087941 */ /* 0x000fea0003800200 */
.L_x_334:
        /* <DEDUP_REMOVED lines=76> */
.L_x_336:
[----:B------:R-:W-:Y:S01]  /*1caf0*/  IMAD.MOV.U32 R64, RZ, RZ, 0x0 ;  /* 0x00000000ff407424 */ /* 0x000fe200078e00ff */
[----:B------:R-:W-:Y:S01]  /*1cb00*/  LOP3.LUT P0, RZ, R11, 0x7fffffff, RZ, 0xc0, !PT ;  /* 0x7fffffff0bff7812 */ /* 0x000fe2000780c0ff */
[----:B------:R-:W-:-:S06]  /*1cb10*/  IMAD.MOV.U32 R65, RZ, RZ, 0x7ff00000 ;  /* 0x7ff00000ff417424 */ /* 0x000fcc00078e00ff */
[----:B------:R-:W-:-:S10]  /*1cb20*/  DFMA R64, R10, R64, +INF ;  /* 0x7ff000000a40742b */ /* 0x000fd40000000040 */
[----:B------:R-:W-:Y:S02]  /*1cb30*/  FSEL R64, R64, RZ, P0 ;  /* 0x000000ff40407208 */ /* 0x000fe40000000000 */
[----:B------:R-:W-:-:S07]  /*1cb40*/  FSEL R65, R65, -QNAN , P0 ;  /* 0xfff0000041417808 */ /* 0x000fce0000000000 */
.L_x_333:
[----:B------:R-:W-:Y:S05]  /*1cb50*/  BSYNC.RECONVERGENT B5 ;  /* 0x0000000000057941 */ /* 0x000fea0003800200 */
.L_x_332:
[----:B------:R-:W-:-:S08]  /*1cb60*/  DADD R12, -R64, R12 ;  /* 0x00000000400c7229 */ /* 0x000fd0000000010c */
[----:B------:R-:W-:-:S11]  /*1cb70*/  DADD R8, R8, R12 ;  /* 0x0000000008087229 */ /* 0x000fd6000000000c */
.L_x_326:
[----:B------:R-:W-:Y:S05]  /*1cb80*/  BSYNC.RECONVERGENT B4 ;  /* 0x0000000000047941 */ /* 0x000fea0003800200 */
.L_x_325:
[----:B------:R-:W2:Y:S01]  /*1cb90*/  LDCU UR4, c[0x0][0x3b0] ;  /* 0x00007600ff0477ac */ /* 0x000ea20008000800 */
[----:B------:R-:W-:-:S05]  /*1cba0*/  IADD3 R6, P0, PT, R6, 0x1, RZ ;  /* 0x0000000106067810 */ /* 0x000fca0007f1e0ff */
[----:B------:R-:W-:Y:S02]  /*1cbb0*/  IMAD.X R5, RZ, RZ, R5, P0 ;  /* 0x000000ffff057224 */ /* 0x000fe400000e0605 */
[----:B--2---:R-:W-:-:S05]  /*1cbc0*/  IMAD.U32 R7, RZ, RZ, UR4 ;  /* 0x00000004ff077e24 */ /* 0x004fca000f8e00ff */
[----:B------:R-:W-:-:S04]  /*1cbd0*/  ISETP.NE.U32.AND P0, PT, R6, R7, PT ;  /* 0x000000070600720c */ /* 0x000fc80003f05070 */
[----:B------:R-:W-:-:S13]  /*1cbe0*/  ISETP.NE.AND.EX P0, PT, R5, UR60, PT, P0 ;  /* 0x0000003c05007c0c */ /* 0x000fda000bf05300 */
[----:B------:R-:W-:Y:S05]  /*1cbf0*/  @P0 BRA `(.L_x_337) ;  /* 0xffffffec000c0947 */ /* 0x000fea000383ffff */
.L_x_324:
[----:B------:R-:W-:Y:S05]  /*1cc00*/  BSYNC.RECONVERGENT B0 ;  /* 0x0000000000007941 */ /* 0x000fea0003800200 */
.L_x_323:
[----:B------:R-:W-:Y:S01]  /*1cc10*/  IMAD.MOV.U32 R64, RZ, RZ, 0x652b82fe ;  /* 0x652b82feff407424 */ /* 0x000fe200078e00ff */
[----:B------:R-:W-:Y:S01]  /*1cc20*/  UMOV UR4, 0xfefa39ef ;  /* 0xfefa39ef00047882 */ /* 0x000fe20000000000 */
[----:B------:R-:W-:Y:S01]  /*1cc30*/  IMAD.MOV.U32 R65, RZ, RZ, 0x3ff71547 ;  /* 0x3ff71547ff417424 */ /* 0x000fe200078e00ff */
[----:B------:R-:W-:Y:S01]  /*1cc40*/  UMOV UR5, 0x3fe62e42 ;  /* 0x3fe62e4200057882 */ /* 0x000fe20000000000 */
[----:B------:R-:W-:Y:S01]  /*1cc50*/  DADD R66, -RZ, -R8 ;  /* 0x00000000ff427229 */ /* 0x000fe20000000908 */
[----:B------:R-:W-:Y:S03]  /*1cc60*/  BSSY.RECONVERGENT B0, `(.L_x_338) ;  /* 0x0000037000007945 */ /* 0x000fe60003800200 */
[----:B------:R-:W-:-:S06]  /*1cc70*/  DFMA R64, R8, -R64, 6.75539944105574400000e+15 ;  /* 0x433800000840742b */ /* 0x000fcc0000000840 */
[----:B------:R-:W-:Y:S02]  /*1cc80*/  FSETP.GEU.AND P0, PT, |R67|, 4.1917929649353027344, PT ;  /* 0x4086232b4300780b */ /* 0x000fe40003f0e200 */
[----:B----4-:R-:W-:-:S08]  /*1cc90*/  DADD R10, R64, -6.75539944105574400000e+15 ;  /* 0xc3380000400a7429 */ /* 0x010fd00000000000 */
        /* <DEDUP_REMOVED lines=51> */
.L_x_339:
[----:B------:R-:W-:Y:S05]  /*1cfd0*/  BSYNC.RECONVERGENT B0 ;  /* 0x0000000000007941 */ /* 0x000fea0003800200 */
.L_x_338:
[----:B------:R-:W-:Y:S01]  /*1cfe0*/  BSSY.RELIABLE B4, `(.L_x_340) ;  /* 0x0000423000047945 */ /* 0x000fe20003800100 */
[----:B------:R-:W-:-:S03]  /*1cff0*/  DADD R18, -R10, R18 ;  /* 0x000000000a127229 */ /* 0x000fc60000000112 */
[----:B------:R-:W-:Y:S08]  /*1d000*/  @!P2 BRA `(.L_x_341) ;  /* 0x000000140058a947 */ /* 0x000ff00003800000 */
[----:B------:R-:W-:Y:S02]  /*1d010*/  IMAD.MOV.U32 R12, RZ, RZ, RZ ;  /* 0x000000ffff0c7224 */ /* 0x000fe400078e00ff */
[----:B------:R-:W-:-:S07]  /*1d020*/  IMAD.MOV.U32 R5, RZ, RZ, RZ ;  /* 0x000000ffff057224 */ /* 0x000fce00078e00ff */
.L_x_354:
[----:B------:R-:W2:Y:S01]  /*1d030*/  LDCU UR4, c[0x0][0x3b0] ;  /* 0x00007600ff0477ac */ /* 0x000ea20008000800 */
[----:B------:R-:W-:Y:S01]  /*1d040*/  BSSY.RECONVERGENT B0, `(.L_x_342) ;  /* 0x000009e000007945 */ /* 0x000fe20003800200 */
[----:B------:R-:W-:Y:S01]  /*1d050*/  IMAD.MOV.U32 R8, RZ, RZ, RZ ;  /* 0x000000ffff087224 */ /* 0x000fe200078e00ff */
[----:B------:R-:W-:Y:S01]  /*1d060*/  PRMT R13, RZ, 0x7610, R13 ;  /* 0x00007610ff0d7816 */ /* 0x000fe2000000000d */
[----:B------:R-:W-:Y:S02]  /*1d070*/  IMAD.MOV.U32 R10, RZ, RZ, RZ ;  /* 0x000000ffff0a7224 */ /* 0x000fe400078e00ff */
[----:B--2---:R-:W-:-:S05]  /*1d080*/  IMAD.U32 R7, RZ, RZ, UR4 ;  /* 0x00000004ff077e24 */ /* 0x004fca000f8e00ff */
        /* <DEDUP_REMOVED lines=8> */
[----:B------:R-:W-:Y:S01]  /*1d110*/  IMAD.MOV.U32 R6, RZ, RZ, RZ ;  /* 0x000000ffff067224 */ /* 0x000fe200078e00ff */
[----:B------:R-:W-:Y:S01]  /*1d120*/  ISETP.NE.AND.EX P1, PT, RZ, RZ, PT, P1 ;  /* 0x000000ffff00720c */ /* 0x000fe20003f25310 */
[----:B------:R-:W-:Y:S01]  /*1d130*/  IMAD.MOV.U32 R98, RZ, RZ, RZ ;  /* 0x000000ffff627224 */ /* 0x000fe200078e00ff */
[----:B------:R-:W-:-:S13]  /*1d140*/  ISETP.GE.U32.AND.EX P0, PT, R8, RZ, PT, P0 ;  /* 0x000000ff0800720c */ /* 0x000fda0003f06100 */
[----:B------:R-:W-:Y:S05]  /*1d150*/  @!P0 BRA `(.L_x_344) ;  /* 0x0000000400408947 */ /* 0x000fea0003800000 */
[----:B------:R-:W-:Y:S01]  /*1d160*/  BSSY.RECONVERGENT B5, `(.L_x_344) ;  /* 0x000004f000057945 */ /* 0x000fe20003800200 */
[----:B------:R-:W-:Y:S01]  /*1d170*/  PRMT R13, RZ, 0x7610, R13 ;  /* 0x00007610ff0d7816 */ /* 0x000fe2000000000d */
[----:B------:R-:W-:Y:S01]  /*1d180*/  IMAD.MOV.U32 R6, RZ, RZ, RZ ;  /* 0x000000ffff067224 */ /* 0x000fe200078e00ff */
[----:B------:R-:W-:Y:S01]  /*1d190*/  CS2R R98, SRZ ;  /* 0x0000000000627805 */ /* 0x000fe2000001ff00 */
[----:B------:R-:W-:-:S07]  /*1d1a0*/  IMAD.MOV.U32 R97, RZ, RZ, RZ ;  /* 0x000000ffff617224 */ /* 0x000fce00078e00ff */
.L_x_345:
[----:B------:R-:W-:-:S06]  /*1d1b0*/  IMAD.IADD R8, R1, 0x1, R6 ;  /* 0x0000000101087824 */ /* 0x000fcc00078e0206 */
[----:B------:R-:W2:Y:S01]  /*1d1c0*/  LDL.128 R8, [R8+0x640] ;  /* 0x0006400008087983 */ /* 0x000ea20000100c00 */
[C---:B------:R-:W-:Y:S01]  /*1d1d0*/  IMAD.IADD R96, R6.reuse, 0x1, R105 ;  /* 0x0000000106607824 */ /* 0x040fe200078e0269 */
[----:B------:R-:W-:Y:S02]  /*1d1e0*/  IADD3 R97, P0, PT, R97, 0x4, RZ ;  /* 0x0000000461617810 */ /* 0x000fe40007f1e0ff */
[----:B------:R-:W-:Y:S01]  /*1d1f0*/  IADD3 R6, P3, PT, R6, 0x10, RZ ;  /* 0x0000001006067810 */ /* 0x000fe20007f7e0ff */
[----:B------:R-:W3:Y:S02]  /*1d200*/  LDC.U8 R64, c[0x3][R96+0x1] ;  /* 0x00c0004060407b82 */ /* 0x000ee40000000000 */
[----:B------:R-:W-:Y:S01]  /*1d210*/  IMAD.X R99, RZ, RZ, R99, P0 ;  /* 0x000000ffff637224 */ /* 0x000fe200000e0663 */
[----:B------:R-:W-:Y:S01]  /*1d220*/  ISETP.NE.U32.AND P0, PT, R97, R36, PT ;  /* 0x000000246100720c */ /* 0x000fe20003f05070 */
[----:B------:R-:W-:-:S03]  /*1d230*/  IMAD.X R98, RZ, RZ, R98, P3 ;  /* 0x000000ffff627224 */ /* 0x000fc600018e0662 */
[----:B------:R-:W-:Y:S01]  /*1d240*/  ISETP.NE.AND.EX P0, PT, R99, R30, PT, P0 ;  /* 0x0000001e6300720c */ /* 0x000fe20003f05300 */
[----:B------:R-:W4:Y:S08]  /*1d250*/  LDC.U8 R63, c[0x3][R96] ;  /* 0x00c00000603f7b82 */ /* 0x000f300000000000 */
[----:B------:R-:W5:Y:S08]  /*1d260*/  LDC.U8 R65, c[0x3][R96+0x2] ;  /* 0x00c0008060417b82 */ /* 0x000f700000000000 */
[----:B------:R-:W0:Y:S08]  /*1d270*/  LDC.U8 R66, c[0x3][R96+0x3] ;  /* 0x00c000c060427b82 */ /* 0x000e300000000000 */
        /* <DEDUP_REMOVED lines=13> */
[----:B---3--:R-:W-:Y:S01]  /*1d350*/  IMAD R64, R64, R75, RZ ;  /* 0x0000004b40407224 */ /* 0x008fe200078e02ff */
[----:B------:R-:W-:Y:S01]  /*1d360*/  PRMT R79, R8, 0x7773, RZ ;  /* 0x00007773084f7816 */ /* 0x000fe200000000ff */
[----:B------:R-:W2:Y:S01]  /*1d370*/  LDC.U8 R75, c[0x3][R96+0xc] ;  /* 0x00c00300604b7b82 */ /* 0x000ea20000000000 */
[----:B----4-:R-:W-:Y:S01]  /*1d380*/  IMAD R8, R63, R78, RZ ;  /* 0x0000004e3f087224 */ /* 0x010fe200078e02ff */
[----:B------:R-:W-:Y:S01]  /*1d390*/  PRMT R78, R9, 0x7771, RZ ;  /* 0x00007771094e7816 */ /* 0x000fe200000000ff */
[----:B-----5:R-:W-:Y:S02]  /*1d3a0*/  IMAD R65, R65, R88, RZ ;  /* 0x0000005841417224 */ /* 0x020fe400078e02ff */
[----:B0-----:R-:W-:Y:S01]  /*1d3b0*/  IMAD R66, R66, R79, RZ ;  /* 0x0000004f42427224 */ /* 0x001fe200078e02ff */
[----:B------:R-:W-:Y:S01]  /*1d3c0*/  LOP3.LUT R8, R64, R8, R13, 0x96, !PT ;  /* 0x0000000840087212 */ /* 0x000fe200078e960d */
[----:B------:R-:W-:Y:S01]  /*1d3d0*/  IMAD.MOV.U32 R13, RZ, RZ, R78 ;  /* 0x000000ffff0d7224 */ /* 0x000fe200078e004e */
[----:B------:R-:W0:Y:S01]  /*1d3e0*/  LDC.U8 R63, c[0x3][R96+0xf] ;  /* 0x00c003c0603f7b82 */ /* 0x000e220000000000 */
[----:B------:R-:W-:-:S02]  /*1d3f0*/  LOP3.LUT R64, R9, 0xff, RZ, 0xc0, !PT ;  /* 0x000000ff09407812 */ /* 0x000fc400078ec0ff */
[----:B------:R-:W-:Y:S01]  /*1d400*/  LOP3.LUT R8, R66, R8, R65, 0x96, !PT ;  /* 0x0000000842087212 */ /* 0x000fe200078e9641 */
[----:B-1----:R-:W-:Y:S01]  /*1d410*/  IMAD R68, R68, R13, RZ ;  /* 0x0000000d44447224 */ /* 0x002fe200078e02ff */
[----:B------:R-:W-:Y:S01]  /*1d420*/  PRMT R65, R9, 0x7772, RZ ;  /* 0x0000777209417816 */ /* 0x000fe200000000ff */
[----:B------:R-:W-:Y:S01]  /*1d430*/  IMAD R67, R67, R64, RZ ;  /* 0x0000004043437224 */ /* 0x000fe200078e02ff */
[----:B------:R-:W-:Y:S02]  /*1d440*/  PRMT R9, R9, 0x7773, RZ ;  /* 0x0000777309097816 */ /* 0x000fe400000000ff */
[C---:B------:R-:W-:Y:S01]  /*1d450*/  PRMT R13, R10.reuse, 0x7772, RZ ;  /* 0x000077720a0d7816 */ /* 0x040fe200000000ff */
[----:B------:R-:W-:Y:S01]  /*1d460*/  IMAD.MOV.U32 R64, RZ, RZ, R65 ;  /* 0x000000ffff407224 */ /* 0x000fe200078e0041 */
[----:B------:R-:W-:Y:S01]  /*1d470*/  PRMT R65, R10, 0x7773, RZ ;  /* 0x000077730a417816 */ /* 0x000fe200000000ff */
[----:B------:R-:W-:Y:S01]  /*1d480*/  IMAD R70, R70, R9, RZ ;  /* 0x0000000946467224 */ /* 0x000fe200078e02ff */
[C---:B------:R-:W-:Y:S01]  /*1d490*/  PRMT R9, R10.reuse, 0x7771, RZ ;  /* 0x000077710a097816 */ /* 0x040fe200000000ff */
[----:B------:R-:W-:Y:S01]  /*1d4a0*/  IMAD R69, R69, R64, RZ ;  /* 0x0000004045457224 */ /* 0x000fe200078e02ff */
[----:B------:R-:W-:Y:S01]  /*1d4b0*/  LOP3.LUT R64, R10, 0xff, RZ, 0xc0, !PT ;  /* 0x000000ff0a407812 */ /* 0x000fe200078ec0ff */
[----:B------:R-:W-:Y:S01]  /*1d4c0*/  IMAD.MOV.U32 R10, RZ, RZ, R13 ;  /* 0x000000ffff0a7224 */ /* 0x000fe200078e000d */
[----:B------:R-:W-:Y:S01]  /*1d4d0*/  LOP3.LUT R8, R68, R67, R8, 0x96, !PT ;  /* 0x0000004344087212 */ /* 0x000fe200078e9608 */
[----:B------:R-:W-:Y:S01]  /*1d4e0*/  IMAD R72, R72, R9, RZ ;  /* 0x0000000948487224 */ /* 0x000fe200078e02ff */
[----:B------:R-:W-:Y:S01]  /*1d4f0*/  PRMT R67, R11, 0x7771, RZ ;  /* 0x000077710b437816 */ /* 0x000fe200000000ff */
[----:B------:R-:W-:Y:S01]  /*1d500*/  IMAD R71, R71, R64, RZ ;  /* 0x0000004047477224 */ /* 0x000fe200078e02ff */
[----:B------:R-:W-:Y:S01]  /*1d510*/  LOP3.LUT R8, R70, R8, R69, 0x96, !PT ;  /* 0x0000000846087212 */ /* 0x000fe200078e9645 */
[----:B------:R-:W-:Y:S01]  /*1d520*/  IMAD.MOV.U32 R9, RZ, RZ, R65 ;  /* 0x000000ffff097224 */ /* 0x000fe200078e0041 */
[----:B------:R-:W-:Y:S01]  /*1d530*/  PRMT R68, R11, 0x7772, RZ ;  /* 0x000077720b447816 */ /* 0x000fe200000000ff */
[----:B------:R-:W-:Y:S01]  /*1d540*/  IMAD R73, R73, R10, RZ ;  /* 0x0000000a49497224 */ /* 0x000fe200078e02ff */
[C---:B------:R-:W-:Y:S01]  /*1d550*/  LOP3.LUT R66, R11.reuse, 0xff, RZ, 0xc0, !PT ;  /* 0x000000ff0b427812 */ /* 0x040fe200078ec0ff */
[----:B------:R-:W-:Y:S01]  /*1d560*/  IMAD R74, R74, R9, RZ ;  /* 0x000000094a4a7224 */ /* 0x000fe200078e02ff */
[----:B------:R-:W-:Y:S01]  /*1d570*/  PRMT R78, R11, 0x7773, RZ ;  /* 0x000077730b4e7816 */ /* 0x000fe200000000ff */
[----:B------:R-:W-:Y:S01]  /*1d580*/  IMAD.MOV.U32 R11, RZ, RZ, R67 ;  /* 0x000000ffff0b7224 */ /* 0x000fe200078e0043 */
[----:B------:R-:W-:Y:S01]  /*1d590*/  LOP3.LUT R8, R72, R71, R8, 0x96, !PT ;  /* 0x0000004748087212 */ /* 0x000fe200078e9608 */
[----:B------:R-:W-:-:S02]  /*1d5a0*/  IMAD.MOV.U32 R64, RZ, RZ, R68 ;  /* 0x000000ffff407224 */ /* 0x000fc400078e0044 */
[----:B------:R-:W-:Y:S01]  /*1d5b0*/  IMAD R76, R76, R11, RZ ;  /* 0x0000000b4c4c7224 */ /* 0x000fe200078e02ff */
[----:B------:R-:W-:Y:S01]  /*1d5c0*/  LOP3.LUT R8, R74, R8, R73, 0x96, !PT ;  /* 0x000000084a087212 */ /* 0x000fe200078e9649 */
[----:B------:R-:W-:Y:S02]  /*1d5d0*/  IMAD.MOV.U32 R10, RZ, RZ, R78 ;  /* 0x000000ffff0a7224 */ /* 0x000fe400078e004e */
[----:B------:R-:W-:Y:S02]  /*1d5e0*/  IMAD R77, R77, R64, RZ ;  /* 0x000000404d4d7224 */ /* 0x000fe400078e02ff */
[----:B--2---:R-:W-:-:S05]  /*1d5f0*/  IMAD R75, R75, R66, RZ ;  /* 0x000000424b4b7224 */ /* 0x004fca00078e02ff */
[----:B------:R-:W-:Y:S01]  /*1d600*/  LOP3.LUT R8, R76, R75, R8, 0x96, !PT ;  /* 0x0000004b4c087212 */ /* 0x000fe200078e9608 */
[----:B0-----:R-:W-:-:S05]  /*1d610*/  IMAD R10, R63, R10, RZ ;  /* 0x0000000a3f0a7224 */ /* 0x001fca00078e02ff */
[----:B------:R-:W-:-:S04]  /*1d620*/  LOP3.LUT R8, R10, R8, R77, 0x96, !PT ;  /* 0x000000080a087212 */ /* 0x000fc800078e964d */
[----:B------:R-:W-:Y:S01]  /*1d630*/  PRMT R13, R8, 0x7610, R13 ;  /* 0x00007610080d7816 */ /* 0x000fe2000000000d */
[----:B------:R-:W-:Y:S06]  /*1d640*/  @P0 BRA `(.L_x_345) ;  /* 0xfffffff800d80947 */ /* 0x000fec000383ffff */
[----:B------:R-:W-:Y:S05]  /*1d650*/  BSYNC.RECONVERGENT B5 ;  /* 0x0000000000057941 */ /* 0x000fea0003800200 */
.L_x_344:
        /* <DEDUP_REMOVED lines=15> */
[----:B--2---:R-:W-:-:S02]  /*1d750*/  IMAD R8, R8, R63, RZ ;  /* 0x0000003f08087224 */ /* 0x004fc400078e02ff */
[----:B---3--:R-:W-:Y:S02]  /*1d760*/  IMAD R9, R9, R64, RZ ;  /* 0x0000004009097224 */ /* 0x008fe400078e02ff */
[----:B----4-:R-:W-:-:S03]  /*1d770*/  IMAD R10, R10, R65, RZ ;  /* 0x000000410a0a7224 */ /* 0x010fc600078e02ff */
[----:B------:R-:W-:Y:S02]  /*1d780*/  LOP3.LUT R9, R9, R8, R13, 0x96, !PT ;  /* 0x0000000809097212 */ /* 0x000fe400078e960d */
[----:B------:R-:W-:Y:S01]  /*1d790*/  IADD3 R8, P1, PT, R6, 0x4, RZ ;  /* 0x0000000406087810 */ /* 0x000fe20007f3e0ff */
        /* <DEDUP_REMOVED lines=40> */
.L_x_343:
[----:B------:R-:W-:Y:S05]  /*1da20*/  BSYNC.RECONVERGENT B0 ;  /* 0x0000000000007941 */ /* 0x000fea0003800200 */
.L_x_342:
        /* <DEDUP_REMOVED lines=18> */
.L_x_350:
        /* <DEDUP_REMOVED lines=29> */
[----:B0-----:R-:W0:Y:S08]  /*1dd20*/  LDC.U8 R74, c[0x3][R105+0x8] ;  /* 0x00c00200694a7b82 */ /* 0x001e300000000000 */
[----:B------:R-:W0:Y:S08]  /*1dd30*/  LDC.U8 R76, c[0x3][R105+0x9] ;  /* 0x00c00240694c7b82 */ /* 0x000e300000000000 */
[----:B------:R-:W0:Y:S08]  /*1dd40*/  LDC.U8 R78, c[0x3][R105+0xa] ;  /* 0x00c00280694e7b82 */ /* 0x000e300000000000 */
[----:B------:R-:W0:Y:S08]  /*1dd50*/  LDC.U8 R88, c[0x3][R105+0xb] ;  /* 0x00c002c069587b82 */ /* 0x000e300000000000 */
[----:B------:R-:W0:Y:S01]  /*1dd60*/  LDC.U8 R104, c[0x3][R105+0xf] ;  /* 0x00c003c069687b82 */ /* 0x000e220000000000 */
[----:B--2---:R-:W-:-:S07]  /*1dd70*/  IMAD R6, R6, R9, RZ ;  /* 0x0000000906067224 */ /* 0x004fce00078e02ff */
[----:B------:R-:W2:Y:S01]  /*1dd80*/  LDC.U8 R9, c[0x3][R105+0x7] ;  /* 0x00c001c069097b82 */ /* 0x000ea20000000000 */
[----:B---3--:R-:W-:Y:S02]  /*1dd90*/  IMAD R10, R10, R11, RZ ;  /* 0x0000000b0a0a7224 */ /* 0x008fe400078e02ff */
[----:B----4-:R-:W-:-:S03]  /*1dda0*/  IMAD R63, R63, R64, RZ ;  /* 0x000000403f3f7224 */ /* 0x010fc600078e02ff */
[----:B------:R-:W-:Y:S02]  /*1ddb0*/  LOP3.LUT R6, R10, R6, R13, 0x96, !PT ;  /* 0x000000060a067212 */ /* 0x000fe400078e960d */
[----:B------:R-:W3:Y:S01]  /*1ddc0*/  LDC.U8 R11, c[0x3][R105+0xc] ;  /* 0x00c00300690b7b82 */ /* 0x000ee20000000000 */
[----:B-----5:R-:W-:Y:S02]  /*1ddd0*/  IMAD R65, R65, R66, RZ ;  /* 0x0000004241417224 */ /* 0x020fe400078e02ff */
[----:B-1----:R-:W-:-:S03]  /*1dde0*/  IMAD R67, R67, R68, RZ ;  /* 0x0000004443437224 */ /* 0x002fc600078e02ff */
[----:B------:R-:W-:Y:S02]  /*1ddf0*/  LOP3.LUT R6, R65, R63, R6, 0x96, !PT ;  /* 0x0000003f41067212 */ /* 0x000fe400078e9606 */
[----:B------:R-:W1:Y:S01]  /*1de00*/  LDC.U8 R10, c[0x3][R105+0x6] ;  /* 0x00c00180690a7b82 */ /* 0x000e620000000000 */
[----:B------:R-:W-:-:S05]  /*1de10*/  IMAD R69, R69, R70, RZ ;  /* 0x0000004645457224 */ /* 0x000fca00078e02ff */
[----:B------:R-:W-:Y:S02]  /*1de20*/  LOP3.LUT R6, R69, R67, R6, 0x96, !PT ;  /* 0x0000004345067212 */ /* 0x000fe400078e9606 */
[----:B------:R-:W4:Y:S01]  /*1de30*/  LDC.U8 R64, c[0x3][R105+0xd] ;  /* 0x00c0034069407b82 */ /* 0x000f220000000000 */
[----:B0-----:R-:W-:-:S07]  /*1de40*/  IMAD R73, R73, R74, RZ ;  /* 0x0000004a49497224 */ /* 0x001fce00078e02ff */
[----:B------:R-:W0:Y:S01]  /*1de50*/  LDC.U8 R13, c[0x3][R105+0xe] ;  /* 0x00c00380690d7b82 */ /* 0x000e220000000000 */
[----:B------:R-:W-:Y:S02]  /*1de60*/  IMAD R75, R75, R76, RZ ;  /* 0x0000004c4b4b7224 */ /* 0x000fe400078e02ff */
[----:B------:R-:W-:Y:S02]  /*1de70*/  IMAD R77, R77, R78, RZ ;  /* 0x0000004e4d4d7224 */ /* 0x000fe400078e02ff */
[----:B------:R-:W-:Y:S02]  /*1de80*/  IMAD R79, R79, R88, RZ ;  /* 0x000000584f4f7224 */ /* 0x000fe400078e02ff */
[----:B--2---:R-:W-:Y:S02]  /*1de90*/  IMAD R9, R72, R9, RZ ;  /* 0x0000000948097224 */ /* 0x004fe400078e02ff */
[----:B---3--:R-:W-:Y:S02]  /*1dea0*/  IMAD R11, R96, R11, RZ ;  /* 0x0000000b600b7224 */ /* 0x008fe400078e02ff */
[----:B------:R-:W-:-:S02]  /*1deb0*/  IMAD R99, R99, R104, RZ ;  /* 0x0000006863637224 */ /* 0x000fc400078e02ff */
[----:B-1----:R-:W-:-:S05]  /*1dec0*/  IMAD R71, R71, R10, RZ ;  /* 0x0000000a47477224 */ /* 0x002fca00078e02ff */
[----:B------:R-:W-:Y:S01]  /*1ded0*/  LOP3.LUT R6, R9, R71, R6, 0x96, !PT ;  /* 0x0000004709067212 */ /* 0x000fe200078e9606 */
[----:B----4-:R-:W-:-:S03]  /*1dee0*/  IMAD R64, R97, R64, RZ ;  /* 0x0000004061407224 */ /* 0x010fc600078e02ff */
[----:B------:R-:W-:-:S04]  /*1def0*/  LOP3.LUT R6, R75, R73, R6, 0x96, !PT ;  /* 0x000000494b067212 */ /* 0x000fc800078e9606 */
[----:B------:R-:W-:Y:S01]  /*1df00*/  LOP3.LUT R6, R79, R77, R6, 0x96, !PT ;  /* 0x0000004d4f067212 */ /* 0x000fe200078e9606 */
[----:B0-----:R-:W-:-:S03]  /*1df10*/  IMAD R13, R98, R13, RZ ;  /* 0x0000000d620d7224 */ /* 0x001fc600078e02ff */
[----:B------:R-:W-:-:S04]  /*1df20*/  LOP3.LUT R6, R64, R11, R6, 0x96, !PT ;  /* 0x0000000b40067212 */ /* 0x000fc800078e9606 */
[----:B------:R-:W-:Y:S01]  /*1df30*/  LOP3.LUT R13, R99, R13, R6, 0x96, !PT ;  /* 0x0000000d630d7212 */ /* 0x000fe200078e9606 */
[----:B------:R-:W-:Y:S06]  /*1df40*/  @P0 BRA `(.L_x_350) ;  /* 0xfffffffc00000947 */ /* 0x000fec000383ffff */
.L_x_349:
[----:B------:R-:W-:Y:S05]  /*1df50*/  BSYNC.RECONVERGENT B5 ;  /* 0x0000000000057941 */ /* 0x000fea0003800200 */
.L_x_348:
        /* <DEDUP_REMOVED lines=38> */
[----:B------:R-:W-:-:S04]  /*1e1c0*/  LOP3.LUT R6, R13, R6, R73, 0x96, !PT ;  /* 0x000000060d067212 */ /* 0x000fc800078e9649 */
[----:B------:R-:W-:-:S07]  /*1e1d0*/  PRMT R13, R6, 0x7610, R13 ;  /* 0x00007610060d7816 */ /* 0x000fce000000000d */
.L_x_352:
[----:B------:R-:W-:Y:S05]  /*1e1e0*/  BSYNC.RECONVERGENT B5 ;  /* 0x0000000000057941 */ /* 0x000fea0003800200 */
.L_x_351:
        /* <DEDUP_REMOVED lines=47> */
.L_x_347:
[----:B------:R-:W-:Y:S05]  /*1e4e0*/  BSYNC.RECONVERGENT B0 ;  /* 0x0000000000007941 */ /* 0x000fea0003800200 */
.L_x_346:
        /* <DEDUP_REMOVED lines=8> */
.L_x_341:
        /* <DEDUP_REMOVED lines=11> */
.L_x_369:
        /* <DEDUP_REMOVED lines=74> */
.L_x_362:
[----:B------:R-:W-:Y:S05]  /*1eac0*/  BSYNC.RECONVERGENT B9 ;  /* 0x0000000000097941 */ /* 0x000fea0003800200 */
.L_x_361:
        /* <DEDUP_REMOVED lines=75> */
.L_x_363:
[----:B------:R-:W-:Y:S01]  /*1ef80*/  IMAD.MOV.U32 R12, RZ, RZ, 0x0 ;  /* 0x00000000ff0c7424 */ /* 0x000fe200078e00ff */
[----:B------:R-:W-:Y:S01]  /*1ef90*/  LOP3.LUT P0, RZ, R65, 0x7fffffff, RZ, 0xc0, !PT ;  /* 0x7fffffff41ff7812 */ /* 0x000fe2000780c0ff */
[----:B------:R-:W-:-:S06]  /*1efa0*/  IMAD.MOV.U32 R13, RZ, RZ, 0x7ff00000 ;  /* 0x7ff00000ff0d7424 */ /* 0x000fcc00078e00ff */
[----:B------:R-:W-:-:S10]  /*1efb0*/  DFMA R12, R64, R12, +INF ;  /* 0x7ff00000400c742b */ /* 0x000fd4000000000c */
[----:B------:R-:W-:Y:S02]  /*1efc0*/  FSEL R12, R12, RZ, P0 ;  /* 0x000000ff0c0c7208 */ /* 0x000fe40000000000 */
[----:B------:R-:W-:-:S07]  /*1efd0*/  FSEL R13, R13, -QNAN , P0 ;  /* 0xfff000000d0d7808 */ /* 0x000fce0000000000 */
.L_x_360:
[----:B------:R-:W-:Y:S05]  /*1efe0*/  BSYNC.RECONVERGENT B8 ;  /* 0x0000000000087941 */ /* 0x000fea0003800200 */
.L_x_359:
        /* <DEDUP_REMOVED lines=66> */
.L_x_367:
[----:B------:R-:W-:Y:S05]  /*1f410*/  BSYNC.RECONVERGENT B9 ;  /* 0x0000000000097941 */ /* 0x000fea0003800200 */
.L_x_366:
        /* <DEDUP_REMOVED lines=76> */
.L_x_368:
[----:B------:R-:W-:Y:S01]  /*1f8e0*/  IMAD.MOV.U32 R28, RZ, RZ, 0x0 ;  /* 0x00000000ff1c7424 */ /* 0x000fe200078e00ff */
[----:B------:R-:W-:Y:S01]  /*1f8f0*/  LOP3.LUT P0, RZ, R11, 0x7fffffff, RZ, 0xc0, !PT ;  /* 0x7fffffff0bff7812 */ /* 0x000fe2000780c0ff */
[----:B------:R-:W-:-:S06]  /*1f900*/  IMAD.MOV.U32 R29, RZ, RZ, 0x7ff00000 ;  /* 0x7ff00000ff1d7424 */ /* 0x000fcc00078e00ff */
[----:B------:R-:W-:-:S10]  /*1f910*/  DFMA R28, R10, R28, +INF ;  /* 0x7ff000000a1c742b */ /* 0x000fd4000000001c */
[----:B------:R-:W-:Y:S02]  /*1f920*/  FSEL R28, R28, RZ, P0 ;  /* 0x000000ff1c1c7208 */ /* 0x000fe40000000000 */
[----:B------:R-:W-:-:S07]  /*1f930*/  FSEL R29, R29, -QNAN , P0 ;  /* 0xfff000001d1d7808 */ /* 0x000fce0000000000 */
.L_x_365:
[----:B------:R-:W-:Y:S05]  /*1f940*/  BSYNC.RECONVERGENT B8 ;  /* 0x0000000000087941 */ /* 0x000fea0003800200 */
.L_x_364:
[----:B------:R-:W-:-:S08]  /*1f950*/  DADD R12, -R28, R12 ;  /* 0x000000001c0c7229 */ /* 0x000fd0000000010c */
[----:B------:R-:W-:-:S11]  /*1f960*/  DADD R8, R8, R12 ;  /* 0x0000000008087229 */ /* 0x000fd6000000000c */
.L_x_358:
[----:B------:R-:W-:Y:S05]  /*1f970*/  BSYNC.RECONVERGENT B5 ;  /* 0x0000000000057941 */ /* 0x000fea0003800200 */
.L_x_357:
[----:B------:R-:W2:Y:S01]  /*1f980*/  LDCU UR4, c[0x0][0x3b0] ;  /* 0x00007600ff0477ac */ /* 0x000ea20008000800 */
[----:B------:R-:W-:-:S05]  /*1f990*/  IADD3 R6, P0, PT, R6, 0x1, RZ ;  /* 0x0000000106067810 */ /* 0x000fca0007f1e0ff */
[----:B------:R-:W-:Y:S02]  /*1f9a0*/  IMAD.X R5, RZ, RZ, R5, P0 ;  /* 0x000000ffff057224 */ /* 0x000fe400000e0605 */
[----:B--2---:R-:W-:-:S05]  /*1f9b0*/  IMAD.U32 R7, RZ, RZ, UR4 ;  /* 0x00000004ff077e24 */ /* 0x004fca000f8e00ff */
[----:B------:R-:W-:-:S04]  /*1f9c0*/  ISETP.NE.U32.AND P0, PT, R6, R7, PT ;  /* 0x000000070600720c */ /* 0x000fc80003f05070 */
[----:B------:R-:W-:-:S13]  /*1f9d0*/  ISETP.NE.AND.EX P0, PT, R5, UR60, PT, P0 ;  /* 0x0000003c05007c0c */ /* 0x000fda000bf05300 */
[----:B------:R-:W-:Y:S05]  /*1f9e0*/  @P0 BRA `(.L_x_369) ;  /* 0xffffffec000c0947 */ /* 0x000fea000383ffff */
.L_x_356:
[----:B------:R-:W-:Y:S05]  /*1f9f0*/  BSYNC.RECONVERGENT B0 ;  /* 0x0000000000007941 */ /* 0x000fea0003800200 */
.L_x_355:
[----:B------:R2:W-:Y:S01]  /*1fa00*/  STL.64 [R63+0x188], R8 ;  /* 0x000188083f007387 */ /* 0x0005e20000100a00 */
[----:B------:R-:W-:Y:S01]  /*1fa10*/  ISETP.NE.AND P0, PT, R7, RZ, PT ;  /* 0x000000ff0700720c */ /* 0x000fe20003f05270 */
[----:B------:R-:W-:-:S12]  /*1fa20*/  BSSY.RECONVERGENT B0, `(.L_x_370) ;  /* 0x0000085000007945 */ /* 0x000fd80003800200 */
[----:B--2---:R-:W-:Y:S05]  /*1fa30*/  @!P0 BRA `(.L_x_371) ;  /* 0x00000008000c8947 */ /* 0x004fea0003800000 */
        /* <DEDUP_REMOVED lines=9> */
.L_x_374:
[----:B------:R-:W-:-:S06]  /*1fad0*/  IMAD.IADD R8, R1, 0x1, R12 ;  /* 0x0000000101087824 */ /* 0x000fcc00078e020c */
[----:B--2---:R-:W2:Y:S01]  /*1fae0*/  LDL.128 R8, [R8+0x640] ;  /* 0x0006400008087983 */ /* 0x004ea20000100c00 */
[C---:B------:R-:W-:Y:S01]  /*1faf0*/  IMAD.IADD R6, R12.reuse, 0x1, R115 ;  /* 0x000000010c067824 */ /* 0x040fe200078e0273 */
[----:B------:R-:W-:-:S03]  /*1fb00*/  IADD3 R12, P0, PT, R12, 0x10, RZ ;  /* 0x000000100c0c7810 */ /* 0x000fc60007f1e0ff */
[----:B------:R-:W-:Y:S02]  /*1fb10*/  IMAD.U32 R5, R6, 0x8, R1 ;  /* 0x0000000806057824 */ /* 0x000fe400078e0001 */
[----:B------:R-:W-:Y:S01]  /*1fb20*/  IMAD.X R13, RZ, RZ, R13, P0 ;  /* 0x000000ffff0d7224 */ /* 0x000fe200000e060d */
[----:B------:R-:W-:-:S04]  /*1fb30*/  ISETP.NE.U32.AND P0, PT, R12, UR51, PT ;  /* 0x000000330c007c0c */ /* 0x000fc8000bf05070 */
[----:B------:R-:W-:Y:S01]  /*1fb40*/  ISETP.NE.AND.EX P0, PT, R13, UR60, PT, P0 ;  /* 0x0000003c0d007c0c */ /* 0x000fe2000bf05300 */
[----:B--2---:R-:W2:Y:S08]  /*1fb50*/  I2F.F64.U8 R28, R8 ;  /* 0x00000008001c7312 */ /* 0x004eb00000001800 */
[----:B------:R-:W3:Y:S01]  /*1fb60*/  I2F.F64.U8 R64, R8.B1 ;  /* 0x1000000800407312 */ /* 0x000ee20000001800 */
[----:B--2---:R2:W-:Y:S07]  /*1fb70*/  STL.64 [R5], R28 ;  /* 0x0000001c05007387 */ /* 0x0045ee0000100a00 */
[----:B------:R-:W4:Y:S01]  /*1fb80*/  I2F.F64.U8 R66, R8.B2 ;  /* 0x2000000800427312 */ /* 0x000f220000001800 */
[----:B---3--:R2:W-:Y:S07]  /*1fb90*/  STL.64 [R5+0x8], R64 ;  /* 0x0000084005007387 */ /* 0x0085ee0000100a00 */
[----:B------:R-:W3:Y:S01]  /*1fba0*/  I2F.F64.U8 R68, R8.B3 ;  /* 0x3000000800447312 */ /* 0x000ee20000001800 */
[----:B----4-:R2:W-:Y:S07]  /*1fbb0*/  STL.64 [R5+0x10], R66 ;  /* 0x0000104205007387 */ /* 0x0105ee0000100a00 */
[----:B------:R-:W4:Y:S01]  /*1fbc0*/  I2F.F64.U8 R70, R9 ;  /* 0x0000000900467312 */ /* 0x000f220000001800 */
[----:B---3--:R2:W-:Y:S07]  /*1fbd0*/  STL.64 [R5+0x18], R68 ;  /* 0x0000184405007387 */ /* 0x0085ee0000100a00 */
[----:B------:R-:W3:Y:S01]  /*1fbe0*/  I2F.F64.U8 R72, R9.B1 ;  /* 0x1000000900487312 */ /* 0x000ee20000001800 */
[----:B----4-:R2:W-:Y:S07]  /*1fbf0*/  STL.64 [R5+0x20], R70 ;  /* 0x0000204605007387 */ /* 0x0105ee0000100a00 */
        /* <DEDUP_REMOVED lines=19> */
[----:B----4-:R2:W-:Y:S04]  /*1fd30*/  STL.64 [R5+0x70], R112 ;  /* 0x0000707005007387 */ /* 0x0105e80000100a00 */
[----:B---3--:R2:W-:Y:S01]  /*1fd40*/  STL.64 [R5+0x78], R6 ;  /* 0x0000780605007387 */ /* 0x0085e20000100a00 */
[----:B------:R-:W-:Y:S05]  /*1fd50*/  @P0 BRA `(.L_x_374) ;  /* 0xfffffffc005c0947 */ /* 0x000fea000383ffff */
[----:B------:R-:W-:Y:S05]  /*1fd60*/  BSYNC.RECONVERGENT B5 ;  /* 0x0000000000057941 */ /* 0x000fea0003800200 */
.L_x_373:
[----:B------:R-:W-:-:S07]  /*1fd70*/  IMAD.U32 R8, RZ, RZ, UR51 ;  /* 0x00000033ff087e24 */ /* 0x000fce000f8e00ff */
.L_x_372:
[----:B------:R-:W-:-:S09]  /*1fd80*/  UISETP.NE.AND UP0, UPT, UR53, URZ, UPT ;  /* 0x000000ff3500728c */ /* 0x000fd2000bf05270 */
[----:B------:R-:W-:Y:S05]  /*1fd90*/  BRA.U !UP0, `(.L_x_371) ;  /* 0x0000000508347547 */ /* 0x000fea000b800000 */
[----:B------:R-:W-:Y:S02]  /*1fda0*/  ISETP.GE.U32.AND P0, PT, R46, 0x7, PT ;  /* 0x000000072e00780c */ /* 0x000fe40003f06070 */
[----:B------:R-:W-:Y:S02]  /*1fdb0*/  ISETP.NE.U32.AND P1, PT, R45, RZ, PT ;  /* 0x000000ff2d00720c */ /* 0x000fe40003f25070 */
[----:B------:R-:W-:Y:S02]  /*1fdc0*/  ISETP.GE.U32.AND.EX P0, PT, R44, RZ, PT, P0 ;  /* 0x000000ff2c00720c */ /* 0x000fe40003f06100 */
[----:B------:R-:W-:-:S11]  /*1fdd0*/  ISETP.NE.AND.EX P1, PT, RZ, RZ, PT, P1 ;  /* 0x000000ffff00720c */ /* 0x000fd60003f25310 */
[----:B------:R-:W-:Y:S05]  /*1fde0*/  @!P0 BRA `(.L_x_375) ;  /* 0x0000000000708947 */ /* 0x000fea0003800000 */
[----:B--2---:R-:W-:-:S05]  /*1fdf0*/  IMAD.IADD R66, R1, 0x1, R8 ;  /* 0x0000000101427824 */ /* 0x004fca00078e0208 */
[----:B------:R-:W2:Y:S01]  /*1fe00*/  LDL.U8 R10, [R66+0x640] ;  /* 0x00064000420a7983 */ /* 0x000ea20000100000 */
[----:B------:R-:W-:-:S04]  /*1fe10*/  IMAD.IADD R6, R8, 0x1, R115 ;  /* 0x0000000108067824 */ /* 0x000fc800078e0273 */
[----:B------:R-:W-:Y:S01]  /*1fe20*/  IMAD.U32 R67, R6, 0x8, R1 ;  /* 0x0000000806437824 */ /* 0x000fe200078e0001 */
[----:B--2---:R-:W2:Y:S04]  /*1fe30*/  I2F.F64.U16 R10, R10 ;  /* 0x0000000a000a7312 */ /* 0x004ea80000101800 */
[----:B--2---:R2:W-:Y:S04]  /*1fe40*/  STL.64 [R67], R10 ;  /* 0x0000000a43007387 */ /* 0x0045e80000100a00 */
[----:B------:R-:W3:Y:S02]  /*1fe50*/  LDL.U8 R6, [R66+0x641] ;  /* 0x0006410042067983 */ /* 0x000ee40000100000 */
[----:B---3--:R-:W3:Y:S02]  /*1fe60*/  I2F.F64.U16 R6, R6 ;  /* 0x0000000600067312 */ /* 0x008ee40000101800 */
[----:B---3--:R3:W-:Y:S04]  /*1fe70*/  STL.64 [R67+0x8], R6 ;  /* 0x0000080643007387 */ /* 0x0087e80000100a00 */
[----:B------:R-:W4:Y:S02]  /*1fe80*/  LDL.U8 R12, [R66+0x642] ;  /* 0x00064200420c7983 */ /* 0x000f240000100000 */
[----:B----4-:R-:W4:Y:S02]  /*1fe90*/  I2F.F64.U16 R12, R12 ;  /* 0x0000000c000c7312 */ /* 0x010f240000101800 */
[----:B----4-:R4:W-:Y:S04]  /*1fea0*/  STL.64 [R67+0x10], R12 ;  /* 0x0000100c43007387 */ /* 0x0109e80000100a00 */
[----:B------:R-:W5:Y:S02]  /*1feb0*/  LDL.U8 R28, [R66+0x643] ;  /* 0x00064300421c7983 */ /* 0x000f640000100000 */
[----:B-----5:R-:W5:Y:S02]  /*1fec0*/  I2F.F64.U16 R28, R28 ;  /* 0x0000001c001c7312 */ /* 0x020f640000101800 */
[----:B-----5:R5:W-:Y:S04]  /*1fed0*/  STL.64 [R67+0x18], R28 ;  /* 0x0000181c43007387 */ /* 0x020be80000100a00 */
[----:B------:R-:W2:Y:S02]  /*1fee0*/  LDL.U8 R5, [R66+0x644] ;  /* 0x0006440042057983 */ /* 0x000ea40000100000 */
[----:B--2---:R-:W2:Y:S02]  /*1fef0*/  I2F.F64.U16 R10, R5 ;  /* 0x00000005000a7312 */ /* 0x004ea40000101800 */
[----:B--2---:R2:W-:Y:S04]  /*1ff00*/  STL.64 [R67+0x20], R10 ;  /* 0x0000200a43007387 */ /* 0x0045e80000100a00 */
[----:B------:R-:W3:Y:S02]  /*1ff10*/  LDL.U8 R9, [R66+0x645] ;  /* 0x0006450042097983 */ /* 0x000ee40000100000 */
[----:B---3--:R-:W3:Y:S02]  /*1ff20*/  I2F.F64.U16 R6, R9 ;  /* 0x0000000900067312 */ /* 0x008ee40000101800 */
[----:B---3--:R2:W-:Y:S04]  /*1ff30*/  STL.64 [R67+0x28], R6 ;  /* 0x0000280643007387 */ /* 0x0085e80000100a00 */
[----:B------:R-:W4:Y:S02]  /*1ff40*/  LDL.U8 R64, [R66+0x646] ;  /* 0x0006460042407983 */ /* 0x000f240000100000 */
[----:B----4-:R-:W3:Y:S02]  /*1ff50*/  I2F.F64.U16 R12, R64 ;  /* 0x00000040000c7312 */ /* 0x010ee40000101800 */
[----:B---3--:R2:W-:Y:S04]  /*1ff60*/  STL.64 [R67+0x30], R12 ;  /* 0x0000300c43007387 */ /* 0x0085e80000100a00 */
[----:B------:R-:W5:Y:S01]  /*1ff70*/  LDL.U8 R65, [R66+0x647] ;  /* 0x0006470042417983 */ /* 0x000f620000100000 */
[----:B------:R-:W-:Y:S01]  /*1ff80*/  VIADD R8, R8, 0x8 ;  /* 0x0000000808087836 */ /* 0x000fe20000000000 */
[----:B-----5:R-:W3:Y:S02]  /*1ff90*/  I2F.F64.U16 R28, R65 ;  /* 0x00000041001c7312 */ /* 0x020ee40000101800 */
[----:B---3--:R2:W-:Y:S04]  /*1ffa0*/  STL.64 [R67+0x38], R28 ;  /* 0x0000381c43007387 */ /* 0x0085e80000100a00 */
.L_x_375:
[----:B------:R-:W-:Y:S05]  /*1ffb0*/  @!P1 BRA `(.L_x_371) ;  /* 0x0000000000ac9947 */ /* 0x000fea0003800000 */
[----:B--2---:R-:W-:Y:S01]  /*1ffc0*/  IMAD.U32 R5, RZ, RZ, UR49 ;  /* 0x00000031ff057e24 */ /* 0x004fe2000f8e00ff */
        /* <DEDUP_REMOVED lines=14> */
[----:B------:R-:W3:Y:S02]  /*200b0*/  LDL.U8 R12, [R5+0x642] ;  /* 0x00064200050c7983 */ /* 0x000ee40000100000 */
[----:B---3--:R-:W3:Y:S02]  /*200c0*/  I2F.F64.U16 R12, R12 ;  /* 0x0000000c000c7312 */ /* 0x008ee40000101800 */
[----:B---3--:R2:W-:Y:S04]  /*200d0*/  STL.64 [R9+0x10], R12 ;  /* 0x0000100c09007387 */ /* 0x0085e80000100a00 */
[----:B------:R-:W3:Y:S01]  /*200e0*/  LDL.U8 R28, [R5+0x643] ;  /* 0x00064300051c7983 */ /* 0x000ee20000100000 */
[----:B------:R-:W-:Y:S01]  /*200f0*/  VIADD R8, R8, 0x4 ;  /* 0x0000000408087836 */ /* 0x000fe20000000000 */
[----:B---3--:R-:W3:Y:S02]  /*20100*/  I2F.F64.U16 R28, R28 ;  /* 0x0000001c001c7312 */ /* 0x008ee40000101800 */
[----:B---3--:R2:W-:Y:S04]  /*20110*/  STL.64 [R9+0x18], R28 ;  /* 0x0000181c09007387 */ /* 0x0085e80000100a00 */
.L_x_376:
[----:B------:R-:W-:Y:S05]  /*20120*/  BRA.U !UP0, `(.L_x_371) ;  /* 0x0000000108507547 */ /* 0x000fea000b800000 */
[----:B------:R-:W-:-:S05]  /*20130*/  IMAD.IADD R5, R1, 0x1, R8 ;  /* 0x0000000101057824 */ /* 0x000fca00078e0208 */
[----:B--2---:R-:W2:Y:S01]  /*20140*/  LDL.U8 R10, [R5+0x640] ;  /* 0x00064000050a7983 */ /* 0x004ea20000100000 */
[----:B------:R-:W-:-:S04]  /*20150*/  IMAD.IADD R6, R8, 0x1, R115 ;  /* 0x0000000108067824 */ /* 0x000fc800078e0273 */
[----:B------:R-:W-:Y:S02]  /*20160*/  IMAD.U32 R9, R6, 0x8, R1 ;  /* 0x0000000806097824 */ /* 0x000fe400078e0001 */
[----:B------:R-:W-:-:S05]  /*20170*/  IMAD.U32 R6, RZ, RZ, UR45 ;  /* 0x0000002dff067e24 */ /* 0x000fca000f8e00ff */
[----:B------:R-:W-:-:S04]  /*20180*/  ISETP.NE.U32.AND P0, PT, R6, 0x1, PT ;  /* 0x000000010600780c */ /* 0x000fc80003f05070 */
[----:B------:R-:W-:Y:S01]  /*20190*/  ISETP.NE.AND.EX P0, PT, RZ, RZ, PT, P0 ;  /* 0x000000ffff00720c */ /* 0x000fe20003f05300 */
[----:B--2---:R-:W2:Y:S02]  /*201a0*/  I2F.F64.U16 R10, R10 ;  /* 0x0000000a000a7312 */ /* 0x004ea40000101800 */
[----:B--2---:R3:W-:Y:S10]  /*201b0*/  STL.64 [R9], R10 ;  /* 0x0000000a09007387 */ /* 0x0047f40000100a00 */
[----:B------:R-:W-:Y:S05]  /*201c0*/  @!P0 BRA `(.L_x_371) ;  /* 0x0000000000288947 */ /* 0x000fea0003800000 */
[----:B------:R-:W2:Y:S01]  /*201d0*/  LDL.U8 R6, [R5+0x641] ;  /* 0x0006410005067983 */ /* 0x000ea20000100000 */
[----:B------:R-:W-:-:S05]  /*201e0*/  IMAD.U32 R8, RZ, RZ, UR45 ;  /* 0x0000002dff087e24 */ /* 0x000fca000f8e00ff */
[----:B------:R-:W-:-:S04]  /*201f0*/  ISETP.NE.U32.AND P0, PT, R8, 0x2, PT ;  /* 0x000000020800780c */ /* 0x000fc80003f05070 */
[----:B------:R-:W-:Y:S01]  /*20200*/  ISETP.NE.AND.EX P0, PT, RZ, RZ, PT, P0 ;  /* 0x000000ffff00720c */ /* 0x000fe20003f05300 */
[----:B--2---:R-:W2:Y:S02]  /*20210*/  I2F.F64.U16 R6, R6 ;  /* 0x0000000600067312 */ /* 0x004ea40000101800 */
[----:B--2---:R4:W-:Y:S10]  /*20220*/  STL.64 [R9+0x8], R6 ;  /* 0x0000080609007387 */ /* 0x0049f40000100a00 */
[----:B------:R-:W-:Y:S05]  /*20230*/  @!P0 BRA `(.L_x_371) ;  /* 0x00000000000c8947 */ /* 0x000fea0003800000 */
[----:B----4-:R-:W2:Y:S02]  /*20240*/  LDL.U8 R6, [R5+0x642] ;  /* 0x0006420005067983 */ /* 0x010ea40000100000 */
[----:B--2---:R-:W2:Y:S02]  /*20250*/  I2F.F64.U16 R6, R6 ;  /* 0x0000000600067312 */ /* 0x004ea40000101800 */
[----:B--2---:R2:W-:Y:S02]  /*20260*/  STL.64 [R9+0x10], R6 ;  /* 0x0000100609007387 */ /* 0x0045e40000100a00 */
.L_x_371:
[----:B------:R-:W-:Y:S05]  /*20270*/  BSYNC.RECONVERGENT B0 ;  /* 0x0000000000007941 */ /* 0x000fea0003800200 */
.L_x_370:
[----:B------:R0:W-:Y:S01]  /*20280*/  STL.64 [R63+0x190], R2 ;  /* 0x000190023f007387 */ /* 0x0001e20000100a00 */
[----:B------:R-:W-:Y:S01]  /*20290*/  ISETP.NE.U32.AND P0, PT, R0, RZ, PT ;  /* 0x000000ff0000720c */ /* 0x000fe20003f05070 */
[----:B------:R-:W-:Y:S01]  /*202a0*/  BSSY.RECONVERGENT B0, `(.L_x_377) ;  /* 0x0000078000007945 */ /* 0x000fe20003800200 */
[----:B--2-4-:R-:W-:Y:S01]  /*202b0*/  IMAD.MOV.U32 R6, RZ, RZ, 0x1 ;  /* 0x00000001ff067424 */ /* 0x014fe200078e00ff */
        /* <DEDUP_REMOVED lines=9> */
.L_x_384:
[----:B------:R-:W-:-:S05]  /*20350*/  IMAD.U32 R5, R6, 0x20, R1 ;  /* 0x0000002006057824 */ /* 0x000fca00078e0001 */
[----:B------:R-:W2:Y:S01]  /*20360*/  LDL.64 R106, [R5+0x188] ;  /* 0x00018800056a7983 */ /* 0x000ea20000100a00 */
[----:B------:R-:W-:Y:S02]  /*20370*/  IMAD.MOV.U32 R114, RZ, RZ, 0x652b82fe ;  /* 0x652b82feff727424 */ /* 0x000fe400078e00ff */
[----:B------:R-:W-:Y:S01]  /*20380*/  IMAD.MOV.U32 R115, RZ, RZ, 0x3ff71547 ;  /* 0x3ff71547ff737424 */ /* 0x000fe200078e00ff */
[----:B---3--:R0:W5:Y:S01]  /*20390*/  LDL.64 R8, [R5+0x1a8] ;  /* 0x0001a80005087983 */ /* 0x0081620000100a00 */
[----:B------:R-:W-:Y:S01]  /*203a0*/  IMAD.MOV.U32 R96, RZ, RZ, -0x105c611 ;  /* 0xfefa39efff607424 */ /* 0x000fe200078e00ff */
[----:B------:R-:W-:Y:S01]  /*203b0*/  BSSY.RECONVERGENT B8, `(.L_x_380) ;  /* 0x0000039000087945 */ /* 0x000fe20003800200 */
[----:B------:R-:W-:Y:S02]  /*203c0*/  IMAD.MOV.U32 R97, RZ, RZ, 0x3fe62e42 ;  /* 0x3fe62e42ff617424 */ /* 0x000fe400078e00ff */
[----:B------:R-:W-:Y:S02]  /*203d0*/  IMAD.MOV.U32 R10, RZ, RZ, 0x3b39803f ;  /* 0x3b39803fff0a7424 */ /* 0x000fe400078e00ff */
[----:B------:R-:W-:-:S02]  /*203e0*/  IMAD.MOV.U32 R11, RZ, RZ, 0x3c7abc9e ;  /* 0x3c7abc9eff0b7424 */ /* 0x000fc400078e00ff */
[----:B------:R-:W-:Y:S02]  /*203f0*/  IMAD.MOV.U32 R80, RZ, RZ, 0x69ce2bdf ;  /* 0x69ce2bdfff507424 */ /* 0x000fe400078e00ff */
[----:B------:R-:W-:Y:S02]  /*20400*/  IMAD.MOV.U32 R81, RZ, RZ, 0x3e5ade15 ;  /* 0x3e5ade15ff517424 */ /* 0x000fe400078e00ff */
[----:B------:R-:W-:Y:S02]  /*20410*/  IMAD.MOV.U32 R78, RZ, RZ, -0x35dec16 ;  /* 0xfca213eaff4e7424 */ /* 0x000fe400078e00ff */
[----:B------:R-:W-:Y:S01]  /*20420*/  IMAD.MOV.U32 R79, RZ, RZ, 0x3e928af3 ;  /* 0x3e928af3ff4f7424 */ /* 0x000fe200078e00ff */
[----:B--2---:R-:W-:-:S08]  /*20430*/  DFMA R112, R106, -R114, 6.75539944105574400000e+15 ;  /* 0x433800006a70742b */ /* 0x004fd00000000872 */
[----:B------:R-:W-:-:S08]  /*20440*/  DADD R12, R112, -6.75539944105574400000e+15 ;  /* 0xc3380000700c7429 */ /* 0x000fd00000000000 */
[----:B------:R-:W-:-:S08]  /*20450*/  DFMA R64, R12, -R96, -R106 ;  /* 0x800000600c40722b */ /* 0x000fd0000000086a */
[----:B------:R-:W-:Y:S01]  /*20460*/  DFMA R98, R12, -R10, R64 ;  /* 0x8000000a0c62722b */ /* 0x000fe20000000040 */
[----:B------:R-:W-:Y:S02]  /*20470*/  IMAD.MOV.U32 R12, RZ, RZ, 0x62401315 ;  /* 0x62401315ff0c7424 */ /* 0x000fe400078e00ff */
[----:B------:R-:W-:-:S05]  /*20480*/  IMAD.MOV.U32 R13, RZ, RZ, 0x3ec71dee ;  /* 0x3ec71deeff0d7424 */ /* 0x000fca00078e00ff */
[----:B------:R-:W-:-:S08]  /*20490*/  DFMA R64, R98, R80, R78 ;  /* 0x000000506240722b */ /* 0x000fd0000000004e */
[----:B------:R-:W-:Y:S01]  /*204a0*/  DFMA R66, R98, R64, R12 ;  /* 0x000000406242722b */ /* 0x000fe2000000000c */
[----:B------:R-:W-:Y:S02]  /*204b0*/  IMAD.MOV.U32 R64, RZ, RZ, 0x7c89eb71 ;  /* 0x7c89eb71ff407424 */ /* 0x000fe400078e00ff */
[----:B------:R-:W-:-:S06]  /*204c0*/  IMAD.MOV.U32 R65, RZ, RZ, 0x3efa0199 ;  /* 0x3efa0199ff417424 */ /* 0x000fcc00078e00ff */
        /* <DEDUP_REMOVED lines=18> */
[----:B------:R-:W-:-:S08]  /*205f0*/  DFMA R104, R98, R104, R76 ;  /* 0x000000686268722b */ /* 0x000fd0000000004c */
[----:B------:R-:W-:-:S08]  /*20600*/  DFMA R104, R98, R104, 1 ;  /* 0x3ff000006268742b */ /* 0x000fd00000000068 */
[----:B------:R-:W-:Y:S02]  /*20610*/  DFMA R104, R98, R104, 1 ;  /* 0x3ff000006268742b */ /* 0x000fe40000000068 */
[----:B------:R-:W-:-:S08]  /*20620*/  DADD R98, -RZ, -R106 ;  /* 0x00000000ff627229 */ /* 0x000fd0000000096a */
[----:B------:R-:W-:Y:S02]  /*20630*/  IMAD.MOV.U32 R98, RZ, RZ, R104 ;  /* 0x000000ffff627224 */ /* 0x000fe400078e0068 */
[----:B0-----:R-:W-:Y:S02]  /*20640*/  IMAD.MOV.U32 R5, RZ, RZ, R99 ;  /* 0x000000ffff057224 */ /* 0x001fe400078e0063 */
[----:B------:R-:W-:-:S03]  /*20650*/  IMAD R99, R112, 0x100000, R105 ;  /* 0x0010000070637824 */ /* 0x000fc600078e0269 */
[----:B------:R-:W-:-:S13]  /*20660*/  FSETP.GEU.AND P0, PT, |R5|, 4.1917929649353027344, PT ;  /* 0x4086232b0500780b */ /* 0x000fda0003f0e200 */
[----:B------:R-:W-:Y:S05]  /*20670*/  @!P0 BRA `(.L_x_381) ;  /* 0x0000000000308947 */ /* 0x000fea0003800000 */
[----:B------:R-:W-:Y:S01]  /*20680*/  FSETP.GEU.AND P1, PT, |R5|, 4.2275390625, PT ;  /* 0x408748000500780b */ /* 0x000fe20003f2e200 */
[C---:B------:R-:W-:Y:S02]  /*20690*/  DSETP.GT.AND P0, PT, R106.reuse, RZ, PT ;  /* 0x000000ff6a00722a */ /* 0x040fe40003f04000 */
[----:B------:R-:W-:-:S10]  /*206a0*/  DADD R98, -R106, +INF ;  /* 0x7ff000006a627429 */ /* 0x000fd40000000100 */
[----:B------:R-:W-:Y:S02]  /*206b0*/  @!P1 LEA.HI R5, R112, R112, RZ, 0x1 ;  /* 0x0000007070059211 */ /* 0x000fe400078f08ff */
[----:B------:R-:W-:Y:S02]  /*206c0*/  FSEL R98, R98, RZ, !P0 ;  /* 0x000000ff62627208 */ /* 0x000fe40004000000 */
[----:B------:R-:W-:Y:S02]  /*206d0*/  @!P1 SHF.R.S32.HI R5, RZ, 0x1, R5 ;  /* 0x00000001ff059819 */ /* 0x000fe40000011405 */
[----:B------:R-:W-:-:S03]  /*206e0*/  FSEL R99, R99, RZ, !P0 ;  /* 0x000000ff63637208 */ /* 0x000fc60004000000 */
[----:B------:R-:W-:Y:S02]  /*206f0*/  @!P1 IMAD.IADD R106, R112, 0x1, -R5 ;  /* 0x00000001706a9824 */ /* 0x000fe400078e0a05 */
[----:B------:R-:W-:-:S03]  /*20700*/  @!P1 IMAD R105, R5, 0x100000, R105 ;  /* 0x0010000005699824 */ /* 0x000fc600078e0269 */
[----:B------:R-:W-:Y:S01]  /*20710*/  @!P1 LEA R107, R106, 0x3ff00000, 0x14 ;  /* 0x3ff000006a6b9811 */ /* 0x000fe200078ea0ff */
[----:B------:R-:W-:-:S06]  /*20720*/  @!P1 IMAD.MOV.U32 R106, RZ, RZ, RZ ;  /* 0x000000ffff6a9224 */ /* 0x000fcc00078e00ff */
[----:B------:R-:W-:-:S11]  /*20730*/  @!P1 DMUL R98, R104, R106 ;  /* 0x0000006a68629228 */ /* 0x000fd60000000000 */
.L_x_381:
[----:B------:R-:W-:Y:S05]  /*20740*/  BSYNC.RECONVERGENT B8 ;  /* 0x0000000000087941 */ /* 0x000fea0003800200 */
.L_x_380:
[----:B-----5:R-:W-:Y:S01]  /*20750*/  DFMA R106, R8, -R114, 6.75539944105574400000e+15 ;  /* 0x43380000086a742b */ /* 0x020fe20000000872 */
[----:B------:R-:W-:Y:S01]  /*20760*/  IADD3 R6, P0, PT, R6, 0x2, RZ ;  /* 0x0000000206067810 */ /* 0x000fe20007f1e0ff */
[----:B------:R-:W-:Y:S01]  /*20770*/  BSSY.RECONVERGENT B8, `(.L_x_382) ;  /* 0x0000025000087945 */ /* 0x000fe20003800200 */
[----:B------:R-:W-:-:S03]  /*20780*/  DADD R98, R98, R28 ;  /* 0x0000000062627229 */ /* 0x000fc6000000001c */
[----:B------:R-:W-:Y:S01]  /*20790*/  IMAD.X R7, RZ, RZ, R7, P0 ;  /* 0x000000ffff077224 */ /* 0x000fe200000e0607 */
[----:B------:R-:W-:Y:S01]  /*207a0*/  ISETP.NE.U32.AND P0, PT, R6, R117, PT ;  /* 0x000000750600720c */ /* 0x000fe20003f05070 */
[----:B------:R-:W-:-:S03]  /*207b0*/  DADD R104, R106, -6.75539944105574400000e+15 ;  /* 0xc33800006a687429 */ /* 0x000fc60000000000 */
[----:B------:R-:W-:-:S05]  /*207c0*/  ISETP.NE.AND.EX P0, PT, R7, R88, PT, P0 ;  /* 0x000000580700720c */ /* 0x000fca0003f05300 */
[----:B------:R-:W-:-:S08]  /*207d0*/  DFMA R96, R104, -R96, -R8 ;  /* 0x800000606860722b */ /* 0x000fd00000000808 */
[----:B------:R-:W-:Y:S02]  /*207e0*/  DFMA R96, R104, -R10, R96 ;  /* 0x8000000a6860722b */ /* 0x000fe40000000060 */
[----:B------:R-:W-:-:S06]  /*207f0*/  DADD R10, -RZ, -R8 ;  /* 0x00000000ff0a7229 */ /* 0x000fcc0000000908 */
[----:B------:R-:W-:-:S04]  /*20800*/  DFMA R78, R96, R80, R78 ;  /* 0x00000050604e722b */ /* 0x000fc8000000004e */
[----:B------:R-:W-:-:S04]  /*20810*/  FSETP.GEU.AND P1, PT, |R11|, 4.1917929649353027344, PT ;  /* 0x4086232b0b00780b */ /* 0x000fc80003f2e200 */
[----:B------:R-:W-:-:S08]  /*20820*/  DFMA R78, R96, R78, R12 ;  /* 0x0000004e604e722b */ /* 0x000fd0000000000c */
[----:B------:R-:W-:-:S08]  /*20830*/  DFMA R78, R96, R78, R64 ;  /* 0x0000004e604e722b */ /* 0x000fd00000000040 */
[----:B------:R-:W-:-:S08]  /*20840*/  DFMA R78, R96, R78, R66 ;  /* 0x0000004e604e722b */ /* 0x000fd00000000042 */
[----:B------:R-:W-:-:S08]  /*20850*/  DFMA R78, R96, R78, R68 ;  /* 0x0000004e604e722b */ /* 0x000fd00000000044 */
[----:B------:R-:W-:-:S08]  /*20860*/  DFMA R78, R96, R78, R70 ;  /* 0x0000004e604e722b */ /* 0x000fd00000000046 */
[----:B------:R-:W-:-:S08]  /*20870*/  DFMA R78, R96, R78, R72 ;  /* 0x0000004e604e722b */ /* 0x000fd00000000048 */
[----:B------:R-:W-:-:S08]  /*20880*/  DFMA R78, R96, R78, R74 ;  /* 0x0000004e604e722b */ /* 0x000fd0000000004a */
[----:B------:R-:W-:-:S08]  /*20890*/  DFMA R78, R96, R78, R76 ;  /* 0x0000004e604e722b */ /* 0x000fd0000000004c */
        /* <DEDUP_REMOVED lines=11> */
[----:B------:R-:W-:Y:S02]  /*20950*/  FSEL R29, R13, RZ, !P1 ;  /* 0x000000ff0d1d7208 */ /* 0x000fe40004800000 */
[----:B------:R-:W-:-:S05]  /*20960*/  @!P3 SHF.R.S32.HI R5, RZ, 0x1, R5 ;  /* 0x00000001ff05b819 */ /* 0x000fca0000011405 */
[----:B------:R-:W-:Y:S02]  /*20970*/  @!P3 IMAD.IADD R10, R106, 0x1, -R5 ;  /* 0x000000016a0ab824 */ /* 0x000fe400078e0a05 */
[----:B------:R-:W-:-:S03]  /*20980*/  @!P3 IMAD R9, R5, 0x100000, R79 ;  /* 0x001000000509b824 */ /* 0x000fc600078e024f */
[----:B------:R-:W-:Y:S01]  /*20990*/  @!P3 LEA R11, R10, 0x3ff00000, 0x14 ;  /* 0x3ff000000a0bb811 */ /* 0x000fe200078ea0ff */
[----:B------:R-:W-:-:S06]  /*209a0*/  @!P3 IMAD.MOV.U32 R10, RZ, RZ, RZ ;  /* 0x000000ffff0ab224 */ /* 0x000fcc00078e00ff */
[----:B------:R-:W-:-:S11]  /*209b0*/  @!P3 DMUL R28, R8, R10 ;  /* 0x0000000a081cb228 */ /* 0x000fd60000000000 */
.L_x_383:
[----:B------:R-:W-:Y:S05]  /*209c0*/  BSYNC.RECONVERGENT B8 ;  /* 0x0000000000087941 */ /* 0x000fea0003800200 */
.L_x_382:
[----:B------:R-:W-:Y:S01]  /*209d0*/  DADD R28, R98, R28 ;  /* 0x00000000621c7229 */ /* 0x000fe2000000001c */
[----:B------:R-:W-:Y:S10]  /*209e0*/  @P0 BRA `(.L_x_384) ;  /* 0xfffffff800580947 */ /* 0x000ff4000383ffff */
[----:B------:R-:W-:Y:S05]  /*209f0*/  BSYNC.RECONVERGENT B5 ;  /* 0x0000000000057941 */ /* 0x000fea0003800200 */
.L_x_379:
[----:B------:R-:W-:-:S05]  /*20a00*/  IMAD.SHL.U32 R6, R117, 0x4, RZ ;  /* 0x0000000475067824 */ /* 0x000fca00078e00ff */
[----:B------:R-:W-:-:S07]  /*20a10*/  LOP3.LUT R6, R6, 0x1, RZ, 0xfc, !PT ;  /* 0x0000000106067812 */ /* 0x000fce00078efcff */
.L_x_378:
[----:B------:R-:W-:Y:S05]  /*20a20*/  BSYNC.RECONVERGENT B0 ;  /* 0x0000000000007941 */ /* 0x000fea0003800200 */
.L_x_377:
[----:B------:R-:W-:Y:S01]  /*20a30*/  LOP3.LUT R5, R0, 0x1, RZ, 0xc0, !PT ;  /* 0x0000000100057812 */ /* 0x000fe200078ec0ff */
[----:B------:R-:W-:Y:S03]  /*20a40*/  BSSY.RECONVERGENT B0, `(.L_x_385) ;  /* 0x0000043000007945 */ /* 0x000fe60003800200 */
[----:B------:R-:W-:-:S04]  /*20a50*/  ISETP.NE.U32.AND P0, PT, R5, 0x1, PT ;  /* 0x000000010500780c */ /* 0x000fc80003f05070 */
[----:B------:R-:W-:-:S13]  /*20a60*/  ISETP.NE.U32.AND.EX P0, PT, RZ, RZ, PT, P0 ;  /* 0x000000ffff00720c */ /* 0x000fda0003f05100 */
[----:B------:R-:W-:Y:S05]  /*20a70*/  @!P0 BRA `(.L_x_386) ;  /* 0x0000000000fc8947 */ /* 0x000fea0003800000 */
[----:B---3--:R-:W-:-:S06]  /*20a80*/  IMAD.U32 R10, R6, 0x8, R1 ;  /* 0x00000008060a7824 */ /* 0x008fcc00078e0001 */
        /* <DEDUP_REMOVED lines=60> */
.L_x_388:
[----:B------:R-:W-:Y:S05]  /*20e50*/  BSYNC.RECONVERGENT B5 ;  /* 0x0000000000057941 */ /* 0x000fea0003800200 */
.L_x_387:
[----:B------:R-:W-:-:S11]  /*20e60*/  DADD R28, R28, R6 ;  /* 0x000000001c1c7229 */ /* 0x000fd60000000006 */
.L_x_386:
[----:B------:R-:W-:Y:S05]  /*20e70*/  BSYNC.RECONVERGENT B0 ;  /* 0x0000000000007941 */ /* 0x000fea0003800200 */
.L_x_385:
[----:B------:R-:W-:Y:S01]  /*20e80*/  ISETP.NE.U32.AND P3, PT, RZ, UR55, PT ;  /* 0x00000037ff007c0c */ /* 0x000fe2000bf65070 */
[----:B------:R-:W-:Y:S01]  /*20e90*/  DADD R6, -RZ, -UR36 ;  /* 0x80000024ff067e29 */ /* 0x000fe20008000100 */
[----:B------:R-:W-:Y:S01]  /*20ea0*/  BSSY.RECONVERGENT B0, `(.L_x_389) ;  /* 0x0000006000007945 */ /* 0x000fe20003800200 */
[----:B------:R-:W-:Y:S01]  /*20eb0*/  IMAD.MOV.U32 R70, RZ, RZ, RZ ;  /* 0x000000ffff467224 */ /* 0x000fe200078e00ff */
[----:B------:R-:W-:Y:S01]  /*20ec0*/  ISETP.NE.AND.EX P3, PT, R23, RZ, PT, P3 ;  /* 0x000000ff1700720c */ /* 0x000fe20003f65330 */
[----:B------:R-:W-:Y:S01]  /*20ed0*/  IMAD.MOV.U32 R88, RZ, RZ, 0x40000000 ;  /* 0x40000000ff587424 */ /* 0x000fe200078e00ff */
[----:B------:R-:W-:-:S11]  /*20ee0*/  MOV R5, 0x20f00 ;  /* 0x00020f0000057802 */ /* 0x000fd60000000f00 */
[----:B-1-3--:R-:W-:Y:S05]  /*20ef0*/  CALL.REL.NOINC `($_Z24optimized_sogrand_kernelPKdPdS1_PiS2_S1_iiimdiii$__internal_accurate_pow) ;  /* 0x000006ac00887944 */ /* 0x00afea0003c00000 */
[----:B------:R-:W-:Y:S05]  /*20f00*/  BSYNC.RECONVERGENT B0 ;  /* 0x0000000000007941 */ /* 0x000fea0003800200 */
.L_x_389:
        /* <DEDUP_REMOVED lines=30> */
.L_x_391:
[----:B------:R-:W-:Y:S05]  /*210f0*/  BSYNC.RECONVERGENT B5 ;  /* 0x0000000000057941 */ /* 0x000fea0003800200 */
.L_x_390:
        /* <DEDUP_REMOVED lines=13> */
[----:B------:R-:W-:Y:S05]  /*211d0*/  @P0 BREAK.RELIABLE B2 ;  /* 0x0000000000020942 */ /* 0x000fea0003800100 */
[----:B--23--:R-:W-:Y:S05]  /*211e0*/  @P0 BRA `(.L_x_136) ;  /* 0x0000000800280947 */ /* 0x00cfea0003800000 */
[----:B------:R-:W-:Y:S02]  /*211f0*/  IMAD.MOV.U32 R0, RZ, RZ, R8 ;  /* 0x000000ffff007224 */ /* 0x000fe400078e0008 */
[----:B------:R-:W-:-:S07]  /*21200*/  IMAD.MOV.U32 R35, RZ, RZ, R9 ;  /* 0x000000ffff237224 */ /* 0x000fce00078e0009 */
.L_x_353:
[----:B------:R-:W-:Y:S05]  /*21210*/  BSYNC.RELIABLE B4 ;  /* 0x0000000000047941 */ /* 0x000fea0003800100 */
.L_x_340:
[----:B------:R-:W-:Y:S01]  /*21220*/  ISETP.NE.AND P0, PT, R4, RZ, PT ;  /* 0x000000ff0400720c */ /* 0x000fe20003f05270 */
[----:B------:R-:W-:-:S12]  /*21230*/  BSSY.RECONVERGENT B0, `(.L_x_392) ;  /* 0x000002e000007945 */ /* 0x000fd80003800200 */
[----:B------:R-:W-:Y:S05]  /*21240*/  @!P0 BRA `(.L_x_393) ;  /* 0x0000000000b08947 */ /* 0x000fea0003800000 */
[----:B------:R-:W-:Y:S01]  /*21250*/  ISETP.GE.U32.AND P0, PT, R4, 0x4, PT ;  /* 0x000000040400780c */ /* 0x000fe20003f06070 */
[----:B------:R-:W-:Y:S01]  /*21260*/  BSSY.RECONVERGENT B4, `(.L_x_394) ;  /* 0x0000017000047945 */ /* 0x000fe20003800200 */
[----:B------:R-:W-:-:S11]  /*21270*/  IMAD.MOV.U32 R6, RZ, RZ, RZ ;  /* 0x000000ffff067224 */ /* 0x000fd600078e00ff */
[----:B------:R-:W-:Y:S05]  /*21280*/  @!P0 BRA `(.L_x_395) ;  /* 0x0000000000508947 */ /* 0x000fea0003800000 */
[----:B------:R2:W5:Y:S01]  /*21290*/  LDL R12, [R1+0x6d0] ;  /* 0x0006d000010c7983 */ /* 0x0005620000100800 */
[----:B------:R-:W-:Y:S01]  /*212a0*/  BSSY.RECONVERGENT B5, `(.L_x_396) ;  /* 0x0000011000057945 */ /* 0x000fe20003800200 */
[----:B------:R-:W-:Y:S02]  /*212b0*/  IMAD.MOV.U32 R5, RZ, RZ, RZ ;  /* 0x000000ffff057224 */ /* 0x000fe400078e00ff */
[----:B------:R-:W-:-:S07]  /*212c0*/  IMAD.MOV.U32 R6, RZ, RZ, RZ ;  /* 0x000000ffff067224 */ /* 0x000fce00078e00ff */
.L_x_397:
[----:B---3--:R-:W-:-:S05]  /*212d0*/  IMAD.U32 R7, R5, 0x4, R1 ;  /* 0x0000000405077824 */ /* 0x008fca00078e0001 */
[----:B------:R-:W3:Y:S04]  /*212e0*/  LDL R9, [R7+0x6d4] ;  /* 0x0006d40007097983 */ /* 0x000ee80000100800 */
[----:B------:R-:W4:Y:S01]  /*212f0*/  LDL.64 R10, [R7+0x6d8] ;  /* 0x0006d800070a7983 */ /* 0x000f220000100a00 */
[----:B---3-5:R-:W-:-:S03]  /*21300*/  IMAD.IADD R8, R9, 0x1, -R12 ;  /* 0x0000000109087824 */ /* 0x028fc600078e0a0c */
[----:B------:R-:W3:Y:S01]  /*21310*/  LDL R12, [R7+0x6e0] ;  /* 0x0006e000070c7983 */ /* 0x000ee20000100800 */
[----:B------:R-:W-:Y:S01]  /*21320*/  IADD3 R5, P0, PT, R5, 0x4, RZ ;  /* 0x0000000405057810 */ /* 0x000fe20007f1e0ff */
[----:B----4-:R-:W-:Y:S02]  /*21330*/  IMAD.IADD R9, R10, 0x1, -R9 ;  /* 0x000000010a097824 */ /* 0x010fe400078e0a09 */
[----:B------:R-:W-:Y:S02]  /*21340*/  IMAD.IADD R10, R11, 0x1, -R10 ;  /* 0x000000010b0a7824 */ /* 0x000fe400078e0a0a */
[----:B------:R-:W-:Y:S01]  /*21350*/  IMAD.X R6, RZ, RZ, R6, P0 ;  /* 0x000000ffff067224 */ /* 0x000fe200000e0606 */
[----:B------:R-:W-:-:S04]  /*21360*/  ISETP.NE.U32.AND P0, PT, R5, R42, PT ;  /* 0x0000002a0500720c */ /* 0x000fc80003f05070 */
[----:B------:R-:W-:Y:S01]  /*21370*/  ISETP.NE.AND.EX P0, PT, R6, RZ, PT, P0 ;  /* 0x000000ff0600720c */ /* 0x000fe20003f05300 */
[----:B---3--:R-:W-:-:S05]  /*21380*/  IMAD.IADD R11, R12, 0x1, -R11 ;  /* 0x000000010c0b7824 */ /* 0x008fca00078e0a0b */
[----:B------:R3:W-:Y:S07]  /*21390*/  STL.128 [R7+0x710], R8 ;  /* 0x0007100807007387 */ /* 0x0007ee0000100c00 */
[----:B------:R-:W-:Y:S05]  /*213a0*/  @P0 BRA `(.L_x_397) ;  /* 0xfffffffc00c80947 */ /* 0x000fea000383ffff */
[----:B------:R-:W-:Y:S05]  /*213b0*/  BSYNC.RECONVERGENT B5 ;  /* 0x0000000000057941 */ /* 0x000fea0003800200 */
.L_x_396:
[----:B------:R-:W-:-:S07]  /*213c0*/  IMAD.MOV.U32 R6, RZ, RZ, R42 ;  /* 0x000000ffff067224 */ /* 0x000fce00078e002a */
.L_x_395:
[----:B------:R-:W-:Y:S05]  /*213d0*/  BSYNC.RECONVERGENT B4 ;  /* 0x0000000000047941 */ /* 0x000fea0003800200 */
.L_x_394:
[----:B------:R-:W-:-:S04]  /*213e0*/  ISETP.NE.U32.AND P0, PT, R43, RZ, PT ;  /* 0x000000ff2b00720c */ /* 0x000fc80003f05070 */
[----:B------:R-:W-:-:S13]  /*213f0*/  ISETP.NE.AND.EX P0, PT, RZ, RZ, PT, P0 ;  /* 0x000000ffff00720c */ /* 0x000fda0003f05300 */
[----:B------:R-:W-:Y:S05]  /*21400*/  @!P0 BRA `(.L_x_393) ;  /* 0x0000000000408947 */ /* 0x000fea0003800000 */
[----:B------:R-:W-:-:S05]  /*21410*/  IMAD.U32 R6, R6, 0x4, R1 ;  /* 0x0000000406067824 */ /* 0x000fca00078e0001 */
[----:B---3--:R-:W3:Y:S01]  /*21420*/  LDL.64 R8, [R6+0x6d0] ;  /* 0x0006d00006087983 */ /* 0x008ee20000100a00 */
[----:B------:R-:W-:-:S04]  /*21430*/  ISETP.NE.U32.AND P0, PT, R43, 0x1, PT ;  /* 0x000000012b00780c */ /* 0x000fc80003f05070 */
[----:B------:R-:W-:Y:S01]  /*21440*/  ISETP.NE.AND.EX P0, PT, RZ, RZ, PT, P0 ;  /* 0x000000ffff00720c */ /* 0x000fe20003f05300 */
[----:B---3--:R-:W-:-:S05]  /*21450*/  IMAD.IADD R5, R9, 0x1, -R8 ;  /* 0x0000000109057824 */ /* 0x008fca00078e0a08 */
[----:B------:R4:W-:Y:S07]  /*21460*/  STL [R6+0x710], R5 ;  /* 0x0007100506007387 */ /* 0x0009ee0000100800 */
[----:B------:R-:W-:Y:S05]  /*21470*/  @!P0 BRA `(.L_x_393) ;  /* 0x0000000000248947 */ /* 0x000fea0003800000 */
[----:B------:R-:W4:Y:S01]  /*21480*/  LDL R8, [R6+0x6d8] ;  /* 0x0006d80006087983 */ /* 0x000f220000100800 */
[----:B------:R-:W-:-:S04]  /*21490*/  ISETP.NE.U32.AND P0, PT, R43, 0x2, PT ;  /* 0x000000022b00780c */ /* 0x000fc80003f05070 */
[----:B------:R-:W-:Y:S01]  /*214a0*/  ISETP.NE.AND.EX P0, PT, RZ, RZ, PT, P0 ;  /* 0x000000ffff00720c */ /* 0x000fe20003f05300 */
[----:B----4-:R-:W-:-:S05]  /*214b0*/  IMAD.IADD R5, R8, 0x1, -R9 ;  /* 0x0000000108057824 */ /* 0x010fca00078e0a09 */
[----:B------:R3:W-:Y:S07]  /*214c0*/  STL [R6+0x714], R5 ;  /* 0x0007140506007387 */ /* 0x0007ee0000100800 */
[----:B------:R-:W-:Y:S05]  /*214d0*/  @!P0 BRA `(.L_x_393) ;  /* 0x00000000000c8947 */ /* 0x000fea0003800000 */
[----:B---3--:R-:W3:Y:S02]  /*214e0*/  LDL R5, [R6+0x6dc] ;  /* 0x0006dc0006057983 */ /* 0x008ee40000100800 */
[----:B---3--:R-:W-:-:S05]  /*214f0*/  IMAD.IADD R5, R5, 0x1, -R8 ;  /* 0x0000000105057824 */ /* 0x008fca00078e0a08 */
[----:B------:R3:W-:Y:S02]  /*21500*/  STL [R6+0x718], R5 ;  /* 0x0007180506007387 */ /* 0x0007e40000100800 */
.L_x_393:
[----:B------:R-:W-:Y:S05]  /*21510*/  BSYNC.RECONVERGENT B0 ;  /* 0x0000000000007941 */ /* 0x000fea0003800200 */
.L_x_392:
[----:B------:R0:W-:Y:S01]  /*21520*/  STL [R62+0x710], RZ ;  /* 0x000710ff3e007387 */ /* 0x0001e20000100800 */
[----:B------:R-:W-:Y:S01]  /*21530*/  ISETP.GE.U32.AND P0, PT, R33, 0x2, PT ;  /* 0x000000022100780c */ /* 0x000fe20003f06070 */
[----:B------:R-:W-:Y:S02]  /*21540*/  BSSY.RECONVERGENT B0, `(.L_x_398) ;  /* 0x0000038000007945 */ /* 0x000fe40003800200 */
[----:B------:R0:W-:Y:S10]  /*21550*/  STL [R62+0x750], RZ ;  /* 0x000750ff3e007387 */ /* 0x0001f40000100800 */
[----:B0-----:R-:W-:Y:S05]  /*21560*/  @!P0 BRA `(.L_x_399) ;  /* 0x0000000000d48947 */ /* 0x001fea0003800000 */
[----:B------:R-:W-:Y:S01]  /*21570*/  ISETP.GE.U32.AND P0, PT, R55, 0x3, PT ;  /* 0x000000033700780c */ /* 0x000fe20003f06070 */
[----:B------:R-:W-:Y:S01]  /*21580*/  BSSY.RECONVERGENT B4, `(.L_x_400) ;  /* 0x000001f000047945 */ /* 0x000fe20003800200 */
[----:B---34-:R-:W-:-:S11]  /*21590*/  IMAD.MOV.U32 R6, RZ, RZ, 0x1 ;  /* 0x00000001ff067424 */ /* 0x018fd600078e00ff */
[----:B------:R-:W-:Y:S05]  /*215a0*/  @!P0 BRA `(.L_x_401) ;  /* 0x0000000000708947 */ /* 0x000fea0003800000 */
[----:B------:R-:W-:Y:S01]  /*215b0*/  BSSY.RECONVERGENT B5, `(.L_x_401) ;  /* 0x000001b000057945 */ /* 0x000fe20003800200 */
[----:B------:R-:W-:Y:S02]  /*215c0*/  IMAD.MOV.U32 R12, RZ, RZ, 0x1 ;  /* 0x00000001ff0c7424 */ /* 0x000fe400078e00ff */
[----:B------:R-:W-:-:S07]  /*215d0*/  IMAD.MOV.U32 R13, RZ, RZ, RZ ;  /* 0x000000ffff0d7224 */ /* 0x000fce00078e00ff */
.L_x_402:
[----:B------:R-:W-:-:S04]  /*215e0*/  IMAD.IADD R6, R33, 0x1, -R12 ;  /* 0x0000000121067824 */ /* 0x000fc800078e0a0c */
[----:B0-----:R-:W-:-:S05]  /*215f0*/  IMAD.U32 R9, R6, 0x4, R1 ;  /* 0x0000000406097824 */ /* 0x001fca00078e0001 */
[----:B------:R-:W3:Y:S04]  /*21600*/  LDL R5, [R9+0x750] ;  /* 0x0007500009057983 */ /* 0x000ee80000100800 */
[----:B------:R-:W3:Y:S04]  /*21610*/  LDL R6, [R9+0x70c] ;  /* 0x00070c0009067983 */ /* 0x000ee80000100800 */
[----:B------:R-:W4:Y:S04]  /*21620*/  LDL R8, [R9+0x708] ;  /* 0x0007080009087983 */ /* 0x000f280000100800 */
[----:B------:R-:W5:Y:S04]  /*21630*/  LDL R7, [R9+0x704] ;  /* 0x0007040009077983 */ /* 0x000f680000100800 */
[----:B------:R-:W2:Y:S01]  /*21640*/  LDL R10, [R9+0x700] ;  /* 0x00070000090a7983 */ /* 0x000ea20000100800 */
[----:B------:R-:W-:-:S04]  /*21650*/  IADD3 R11, P1, PT, R12, 0x3, RZ ;  /* 0x000000030c0b7810 */ /* 0x000fc80007f3e0ff */
[----:B------:R-:W-:Y:S01]  /*21660*/  ISETP.NE.U32.AND P0, PT, R11, R48, PT ;  /* 0x000000300b00720c */ /* 0x000fe20003f05070 */
[----:B------:R-:W-:-:S05]  /*21670*/  IMAD.X R11, RZ, RZ, R13, P1 ;  /* 0x000000ffff0b7224 */ /* 0x000fca00008e060d */
[----:B------:R-:W-:Y:S01]  /*21680*/  ISETP.NE.AND.EX P0, PT, R11, R54, PT, P0 ;  /* 0x000000360b00720c */ /* 0x000fe20003f05300 */
[----:B---3--:R-:W-:Y:S01]  /*21690*/  IMAD.IADD R5, R5, 0x1, R6 ;  /* 0x0000000105057824 */ /* 0x008fe200078e0206 */
[----:B------:R-:W-:-:S03]  /*216a0*/  IADD3 R6, P1, PT, R12, 0x4, RZ ;  /* 0x000000040c067810 */ /* 0x000fc60007f3e0ff */
[----:B----4-:R-:W-:Y:S01]  /*216b0*/  IMAD.IADD R8, R5, 0x1, R8 ;  /* 0x0000000105087824 */ /* 0x010fe200078e0208 */
[----:B------:R0:W-:Y:S01]  /*216c0*/  STL [R9+0x74c], R5 ;  /* 0x00074c0509007387 */ /* 0x0001e20000100800 */
[----:B------:R-:W-:Y:S02]  /*216d0*/  IMAD.X R11, RZ, RZ, R13, P1 ;  /* 0x000000ffff0b7224 */ /* 0x000fe400008e060d */
[----:B-----5:R-:W-:Y:S01]  /*216e0*/  IMAD.IADD R7, R8, 0x1, R7 ;  /* 0x0000000108077824 */ /* 0x020fe200078e0207 */
[----:B------:R0:W-:Y:S01]  /*216f0*/  STL [R9+0x748], R8 ;  /* 0x0007480809007387 */ /* 0x0001e20000100800 */
[----:B------:R-:W-:Y:S02]  /*21700*/  IMAD.MOV.U32 R12, RZ, RZ, R6 ;  /* 0x000000ffff0c7224 */ /* 0x000fe400078e0006 */
[----:B--2---:R-:W-:Y:S01]  /*21710*/  IMAD.IADD R10, R7, 0x1, R10 ;  /* 0x00000001070a7824 */ /* 0x004fe200078e020a */
[----:B------:R0:W-:Y:S01]  /*21720*/  STL [R9+0x744], R7 ;  /* 0x0007440709007387 */ /* 0x0001e20000100800 */
[----:B------:R-:W-:-:S03]  /*21730*/  IMAD.MOV.U32 R13, RZ, RZ, R11 ;  /* 0x000000ffff0d7224 */ /* 0x000fc600078e000b */
[----:B------:R0:W-:Y:S01]  /*21740*/  STL [R9+0x740], R10 ;  /* 0x0007400a09007387 */ /* 0x0001e20000100800 */
[----:B------:R-:W-:Y:S05]  /*21750*/  @P0 BRA `(.L_x_402) ;  /* 0xfffffffc00a00947 */ /* 0x000fea000383ffff */
[----:B------:R-:W-:Y:S05]  /*21760*/  BSYNC.RECONVERGENT B5 ;  /* 0x0000000000057941 */ /* 0x000fea0003800200 */
.L_x_401:
[----:B------:R-:W-:Y:S05]  /*21770*/  BSYNC.RECONVERGENT B4 ;  /* 0x0000000000047941 */ /* 0x000fea0003800200 */
.L_x_400:
[----:B------:R-:W-:-:S04]  /*21780*/  ISETP.NE.U32.AND P0, PT, R49, RZ, PT ;  /* 0x000000ff3100720c */ /* 0x000fc80003f05070 */
[----:B------:R-:W-:-:S13]  /*21790*/  ISETP.NE.AND.EX P0, PT, RZ, RZ, PT, P0 ;  /* 0x000000ffff00720c */ /* 0x000fda0003f05300 */
[----:B------:R-:W-:Y:S05]  /*217a0*/  @!P0 BRA `(.L_x_399) ;  /* 0x0000000000448947 */ /* 0x000fea0003800000 */
[----:B------:R-:W-:-:S04]  /*217b0*/  IMAD.IADD R6, R33, 0x1, -R6 ;  /* 0x0000000121067824 */ /* 0x000fc800078e0a06 */
[----:B0-----:R-:W-:-:S05]  /*217c0*/  IMAD.U32 R7, R6, 0x4, R1 ;  /* 0x0000000406077824 */ /* 0x001fca00078e0001 */
[----:B------:R-:W3:Y:S04]  /*217d0*/  LDL R5, [R7+0x750] ;  /* 0x0007500007057983 */ /* 0x000ee80000100800 */
[----:B------:R-:W3:Y:S01]  /*217e0*/  LDL R6, [R7+0x70c] ;  /* 0x00070c0007067983 */ /* 0x000ee20000100800 */
[----:B------:R-:W-:-:S04]  /*217f0*/  ISETP.NE.U32.AND P0, PT, R49, 0x1, PT ;  /* 0x000000013100780c */ /* 0x000fc80003f05070 */
[----:B------:R-:W-:Y:S01]  /*21800*/  ISETP.NE.AND.EX P0, PT, RZ, RZ, PT, P0 ;  /* 0x000000ffff00720c */ /* 0x000fe20003f05300 */
[----:B---3--:R-:W-:-:S05]  /*21810*/  IMAD.IADD R8, R5, 0x1, R6 ;  /* 0x0000000105087824 */ /* 0x008fca00078e0206 */
        /* <DEDUP_REMOVED lines=10> */
.L_x_399:
[----:B------:R-:W-:Y:S05]  /*218c0*/  BSYNC.RECONVERGENT B0 ;  /* 0x0000000000007941 */ /* 0x000fea0003800200 */
.L_x_398:
[----:B0--34-:R-:W3:Y:S02]  /*218d0*/  LDL R5, [R1+0x750] ;  /* 0x0007500001057983 */ /* 0x019ee40000100800 */
[----:B---3--:R-:W-:-:S13]  /*218e0*/  ISETP.GE.AND P0, PT, R5, 0x2, PT ;  /* 0x000000020500780c */ /* 0x008fda0003f06270 */
[----:B------:R-:W-:Y:S05]  /*218f0*/  @P0 BRA `(.L_x_403) ;  /* 0xffffff7000f40947 */ /* 0x000fea000383ffff */
.L_x_273:
[----:B------:R-:W-:Y:S05]  /*21900*/  BSYNC.RELIABLE B3 ;  /* 0x0000000000037941 */ /* 0x000fea0003800100 */
.L_x_272:
[----:B------:R-:W3:Y:S01]  /*21910*/  LDC R5, c[0x0][0x3d0] ;  /* 0x0000f400ff057b82 */ /* 0x000ee20000000800 */
[----:B------:R-:W-:Y:S01]  /*21920*/  VIADD R4, R33, 0x1 ;  /* 0x0000000121047836 */ /* 0x000fe20000000000 */
[----:B------:R-:W4:Y:S01]  /*21930*/  LDCU UR4, c[0x0][0x3b0] ;  /* 0x00007600ff0477ac */ /* 0x000f220008000800 */
[----:B---3--:R-:W-:-:S03]  /*21940*/  ISETP.NE.AND P1, PT, R5, 0x1, PT ;  /* 0x000000010500780c */ /* 0x008fc60003f25270 */
[----:B------:R-:W-:-:S04]  /*21950*/  LOP3.LUT R5, R4, 0x1, RZ, 0xc0, !PT ;  /* 0x0000000104057812 */ /* 0x000fc800078ec0ff */
[----:B------:R-:W-:Y:S01]  /*21960*/  ISETP.NE.AND P0, PT, R5, R40, PT ;  /* 0x000000280500720c */ /* 0x000fe20003f05270 */
[----:B------:R-:W-:-:S05]  /*21970*/  VIADD R5, R33, 0x2 ;  /* 0x0000000221057836 */ /* 0x000fca0000000000 */
[----:B------:R-:W-:-:S04]  /*21980*/  @!P1 SEL R4, R5, R4, P0 ;  /* 0x0000000405049207 */ /* 0x000fc80000000000 */
[----:B----4-:R-:W-:Y:S01]  /*21990*/  ISETP.GT.AND P0, PT, R4, UR4, PT ;  /* 0x0000000404007c0c */ /* 0x010fe2000bf04270 */
[----:B------:R-:W-:-:S12]  /*219a0*/  IMAD.MOV.U32 R33, RZ, RZ, R4 ;  /* 0x000000ffff217224 */ /* 0x000fd800078e0004 */
[----:B------:R-:W-:Y:S05]  /*219b0*/  @!P0 BRA `(.L_x_404) ;  /* 0xfffffee000188947 */ /* 0x000fea000383ffff */
.L_x_141:
[----:B------:R-:W-:Y:S05]  /*219c0*/  BSYNC.RELIABLE B2 ;  /* 0x0000000000027941 */ /* 0x000fea0003800100 */
.L_x_140:
[----:B------:R-:W3:Y:S01]  /*219d0*/  LDCU.64 UR4, c[0x0][0x3c0] ;  /* 0x00007800ff0477ac */ /* 0x000ee20008000a00 */
[----:B------:R-:W-:Y:S01]  /*219e0*/  ISETP.LT.AND P2, PT, R34, R89, PT ;  /* 0x000000592200720c */ /* 0x000fe20003f41270 */
[----:B------:R-:W4:Y:S01]  /*219f0*/  LDCU UR6, c[0x0][0x3b8] ;  /* 0x00007700ff0677ac */ /* 0x000f220008000800 */
[----:B---3--:R-:W-:-:S04]  /*21a00*/  UISETP.NE.U32.AND UP0, UPT, UR4, URZ, UPT ;  /* 0x000000ff0400728c */ /* 0x008fc8000bf05070 */
[----:B------:R-:W-:Y:S01]  /*21a10*/  UISETP.NE.AND.EX UP0, UPT, UR5, URZ, UPT, UP0 ;  /* 0x000000ff0500728c */ /* 0x000fe2000bf05300 */
[----:B----4-:R-:W-:-:S03]  /*21a20*/  ISETP.LT.U32.AND P1, PT, R0, UR6, PT ;  /* 0x0000000600007c0c */ /* 0x010fc6000bf21070 */
[----:B------:R-:W-:Y:S02]  /*21a30*/  USEL UR4, UR4, 0x7fffffff, UP0 ;  /* 0x7fffffff04047887 */ /* 0x000fe40008000000 */
[----:B------:R-:W-:-:S09]  /*21a40*/  USEL UR5, UR5, URZ, UP0 ;  /* 0x000000ff05057287 */ /* 0x000fd20008000000 */
[----:B------:R-:W3:Y:S02]  /*21a50*/  I2F.F64.U64 R4, UR4 ;  /* 0x0000000400047d12 */ /* 0x000ee40008301800 */
[----:B---3--:R-:W-:-:S06]  /*21a60*/  DSETP.GEU.AND P0, PT, R2, R4, PT ;  /* 0x000000040200722a */ /* 0x008fcc0003f0e000 */
[----:B------:R-:W-:-:S13]  /*21a70*/  ISETP.LT.U32.AND.EX P0, PT, R35, R47, !P0, P1 ;  /* 0x0000002f2300720c */ /* 0x000fda0004701110 */
[----:B------:R-:W-:Y:S05]  /*21a80*/  @P0 BRA P2, `(.L_x_405) ;  /* 0xfffffedc00480947 */ /* 0x000fea000103ffff */
.L_x_136:
[----:B------:R-:W-:Y:S05]  /*21a90*/  BSYNC.RECONVERGENT B1 ;  /* 0x0000000000017941 */ /* 0x000fea0003800200 */
.L_x_99:
[----:B-----5:R-:W3:Y:S01]  /*21aa0*/  F2I.F64.TRUNC R50, R28 ;  /* 0x0000001c00327311 */ /* 0x020ee2000030d100 */
[----:B------:R-:W-:Y:S01]  /*21ab0*/  BSSY.RECONVERGENT B0, `(.L_x_406) ;  /* 0x00007a5000007945 */ /* 0x000fe20003800200 */
[----:B---3--:R-:W-:-:S13]  /*21ac0*/  ISETP.NE.AND P0, PT, R50, RZ, PT ;  /* 0x000000ff3200720c */ /* 0x008fda0003f05270 */
[----:B------:R-:W-:Y:S05]  /*21ad0*/  @!P0 BRA `(.L_x_407) ;  /* 0x0000006c00688947 */ /* 0x000fea0003800000 */
[----:B------:R-:W-:Y:S01]  /*21ae0*/  ISETP.GE.AND P0, PT, R50, 0x1, PT ;  /* 0x000000013200780c */ /* 0x000fe20003f06270 */
[----:B------:R-:W-:-:S12]  /*21af0*/  BSSY.RECONVERGENT B1, `(.L_x_408) ;  /* 0x0000031000017945 */ /* 0x000fd80003800200 */
[----:B------:R-:W-:Y:S05]  /*21b00*/  @!P0 BRA `(.L_x_409) ;  /* 0x0000000000bc8947 */ /* 0x000fea0003800000 */
[C---:B------:R-:W-:Y:S01]  /*21b10*/  ISETP.GE.U32.AND P1, PT, R50.reuse, 0x4, PT ;  /* 0x000000043200780c */ /* 0x040fe20003f26070 */
[----:B------:R-:W-:Y:S01]  /*21b20*/  BSSY.RECONVERGENT B2, `(.L_x_410) ;  /* 0x0000017000027945 */ /* 0x000fe20003800200 */
[----:B------:R-:W-:Y:S01]  /*21b30*/  LOP3.LUT R14, R50, 0x3, RZ, 0xc0, !PT ;  /* 0x00000003320e7812 */ /* 0x000fe200078ec0ff */
[----:B------:R-:W-:-:S03]  /*21b40*/  IMAD.MOV.U32 R0, RZ, RZ, RZ ;  /* 0x000000ffff007224 */ /* 0x000fc600078e00ff */
[----:B------:R-:W-:-:S07]  /*21b50*/  ISETP.NE.AND P2, PT, R14, RZ, PT ;  /* 0x000000ff0e00720c */ /* 0x000fce0003f45270 */
[----:B------:R-:W-:Y:S06]  /*21b60*/  @!P1 BRA `(.L_x_411) ;  /* 0x0000000000489947 */ /* 0x000fec0003800000 */
[----:B------:R-:W-:Y:S01]  /*21b70*/  LOP3.LUT R0, R50, 0x7ffffffc, RZ, 0xc0, !PT ;  /* 0x7ffffffc32007812 */ /* 0x000fe200078ec0ff */
[----:B------:R-:W-:-:S07]  /*21b80*/  IMAD.MOV.U32 R13, RZ, RZ, RZ ;  /* 0x000000ffff0d7224 */ /* 0x000fce00078e00ff */
.L_x_412:
[----:B------:R-:W-:Y:S01]  /*21b90*/  R2UR UR5, R95 ;  /* 0x000000005f0572ca */ /* 0x000fe200000e0000 */
[----:B---3--:R-:W-:Y:S01]  /*21ba0*/  IMAD.SHL.U32 R4, R13, 0x4, RZ ;  /* 0x000000040d047824 */ /* 0x008fe200078e00ff */
[----:B------:R-:W-:-:S11]  /*21bb0*/  R2UR UR4, R93 ;  /* 0x000000005d0472ca */ /* 0x000fd600000e0000 */
[----:B------:R-:W-:-:S05]  /*21bc0*/  LEA R12, R4, UR5, 0x3 ;  /* 0x00000005040c7c11 */ /* 0x000fca000f8e18ff */
[----:B------:R-:W3:Y:S01]  /*21bd0*/  LDL.64 R4, [R12+0x8] ;  /* 0x000008000c047983 */ /* 0x000ee20000100a00 */
[----:B------:R-:W-:-:S05]  /*21be0*/  LEA R15, R13, UR4, 0x3 ;  /* 0x000000040d0f7c11 */ /* 0x000fca000f8e18ff */
[----:B---3--:R3:W-:Y:S04]  /*21bf0*/  STL.64 [R15], R4 ;  /* 0x000000040f007387 */ /* 0x0087e80000100a00 */
[----:B------:R-:W4:Y:S04]  /*21c00*/  LDL.64 R6, [R12+0x28] ;  /* 0x000028000c067983 */ /* 0x000f280000100a00 */
[----:B----4-:R3:W-:Y:S04]  /*21c10*/  STL.64 [R15+0x8], R6 ;  /* 0x000008060f007387 */ /* 0x0107e80000100a00 */
[----:B------:R-:W4:Y:S04]  /*21c20*/  LDL.64 R8, [R12+0x48] ;  /* 0x000048000c087983 */ /* 0x000f280000100a00 */
[----:B----4-:R3:W-:Y:S04]  /*21c30*/  STL.64 [R15+0x10], R8 ;  /* 0x000010080f007387 */ /* 0x0107e80000100a00 */
[----:B------:R-:W4:Y:S01]  /*21c40*/  LDL.64 R10, [R12+0x68] ;  /* 0x000068000c0a7983 */ /* 0x000f220000100a00 */
[----:B------:R-:W-:-:S05]  /*21c50*/  VIADD R13, R13, 0x4 ;  /* 0x000000040d0d7836 */ /* 0x000fca0000000000 */
[----:B------:R-:W-:Y:S01]  /*21c60*/  ISETP.NE.AND P1, PT, R13, R0, PT ;  /* 0x000000000d00720c */ /* 0x000fe20003f25270 */
[----:B----4-:R3:W-:-:S12]  /*21c70*/  STL.64 [R15+0x18], R10 ;  /* 0x0000180a0f007387 */ /* 0x0107d80000100a00 */
[----:B------:R-:W-:Y:S05]  /*21c80*/  @P1 BRA `(.L_x_412) ;  /* 0xfffffffc00c01947 */ /* 0x000fea000383ffff */
.L_x_411:
[----:B------:R-:W-:Y:S05]  /*21c90*/  BSYNC.RECONVERGENT B2 ;  /* 0x0000000000027941 */ /* 0x000fea0003800200 */
.L_x_410:
[----:B------:R-:W-:Y:S05]  /*21ca0*/  @!P2 BRA `(.L_x_409) ;  /* 0x000000000054a947 */ /* 0x000fea0003800000 */
[----:B------:R-:W-:Y:S01]  /*21cb0*/  R2UR UR5, R95 ;  /* 0x000000005f0572ca */ /* 0x000fe200000e0000 */
[----:B---3--:R-:W-:Y:S01]  /*21cc0*/  IMAD.SHL.U32 R6, R0, 0x4, RZ ;  /* 0x0000000400067824 */ /* 0x008fe200078e00ff */
[----:B------:R-:W-:-:S11]  /*21cd0*/  R2UR UR4, R93 ;  /* 0x000000005d0472ca */ /* 0x000fd600000e0000 */
[----:B------:R-:W-:-:S06]  /*21ce0*/  LEA R4, R6, UR5, 0x3 ;  /* 0x0000000506047c11 */ /* 0x000fcc000f8e18ff */
[----:B------:R-:W3:Y:S01]  /*21cf0*/  LDL.64 R4, [R4+0x8] ;  /* 0x0000080004047983 */ /* 0x000ee20000100a00 */
[----:B------:R-:W-:Y:S02]  /*21d00*/  LEA R7, R0, UR4, 0x3 ;  /* 0x0000000400077c11 */ /* 0x000fe4000f8e18ff */
[----:B------:R-:W-:-:S03]  /*21d10*/  ISETP.NE.AND P1, PT, R14, 0x1, PT ;  /* 0x000000010e00780c */ /* 0x000fc60003f25270 */
[----:B---3--:R4:W-:Y:S10]  /*21d20*/  STL.64 [R7], R4 ;  /* 0x0000000407007387 */ /* 0x0089f40000100a00 */
[----:B------:R-:W-:Y:S05]  /*21d30*/  @!P1 BRA `(.L_x_409) ;  /* 0x0000000000309947 */ /* 0x000fea0003800000 */
[----:B------:R-:W-:Y:S01]  /*21d40*/  R2UR UR4, R95 ;  /* 0x000000005f0472ca */ /* 0x000fe200000e0000 */
[----:B------:R-:W-:-:S12]  /*21d50*/  VIADD R0, R6, 0x4 ;  /* 0x0000000406007836 */ /* 0x000fd80000000000 */
[----:B------:R-:W-:-:S05]  /*21d60*/  LEA R0, R0, UR4, 0x3 ;  /* 0x0000000400007c11 */ /* 0x000fca000f8e18ff */
[----:B----4-:R-:W3:Y:S01]  /*21d70*/  LDL.64 R4, [R0+0x8] ;  /* 0x0000080000047983 */ /* 0x010ee20000100a00 */
[----:B------:R-:W-:-:S03]  /*21d80*/  ISETP.NE.AND P1, PT, R14, 0x2, PT ;  /* 0x000000020e00780c */ /* 0x000fc60003f25270 */
[----:B---3--:R3:W-:Y:S10]  /*21d90*/  STL.64 [R7+0x8], R4 ;  /* 0x0000080407007387 */ /* 0x0087f40000100a00 */
[----:B------:R-:W-:Y:S05]  /*21da0*/  @!P1 BRA `(.L_x_409) ;  /* 0x0000000000149947 */ /* 0x000fea0003800000 */
[----:B------:R-:W-:Y:S01]  /*21db0*/  R2UR UR4, R95 ;  /* 0x000000005f0472ca */ /* 0x000fe200000e0000 */
[----:B------:R-:W-:-:S12]  /*21dc0*/  VIADD R0, R6, 0x8 ;  /* 0x0000000806007836 */ /* 0x000fd80000000000 */
[----:B------:R-:W-:-:S05]  /*21dd0*/  LEA R0, R0, UR4, 0x3 ;  /* 0x0000000400007c11 */ /* 0x000fca000f8e18ff */
[----:B---3--:R-:W3:Y:S04]  /*21de0*/  LDL.64 R4, [R0+0x8] ;  /* 0x0000080000047983 */ /* 0x008ee80000100a00 */
[----:B---3--:R3:W-:Y:S02]  /*21df0*/  STL.64 [R7+0x10], R4 ;  /* 0x0000100407007387 */ /* 0x0087e40000100a00 */
.L_x_409:
[----:B------:R-:W-:Y:S05]  /*21e00*/  BSYNC.RECONVERGENT B1 ;  /* 0x0000000000017941 */ /* 0x000fea0003800200 */
.L_x_408:
[----:B------:R-:W5:Y:S01]  /*21e10*/  LDCU UR6, c[0x0][0x3b0] ;  /* 0x00007600ff0677ac */ /* 0x000f620008000800 */
[----:B---3--:R-:W-:Y:S01]  /*21e20*/  IMAD.MOV.U32 R8, RZ, RZ, R80 ;  /* 0x000000ffff087224 */ /* 0x008fe200078e0050 */
[----:B------:R-:W-:Y:S01]  /*21e30*/  UMOV UR4, 0x2777579c ;  /* 0x2777579c00047882 */ /* 0x000fe20000000000 */
[----:B------:R-:W-:Y:S02]  /*21e40*/  UMOV UR5, 0x37a16c26 ;  /* 0x37a16c2600057882 */ /* 0x000fe40000000000 */
[----:B------:R-:W-:-:S06]  /*21e50*/  DSETP.MAX.AND P2, P3, R80, UR4, PT ;  /* 0x0000000450007e2a */ /* 0x000fcc000bb4f000 */
[----:B------:R-:W-:Y:S01]  /*21e60*/  SEL R8, R8, UR4, P2 ;  /* 0x0000000408087c07 */ /* 0x000fe20009000000 */
[----:B-----5:R-:W-:Y:S01]  /*21e70*/  IMAD.U32 R13, RZ, RZ, UR6 ;  /* 0x00000006ff0d7e24 */ /* 0x020fe2000f8e00ff */
[----:B------:R-:W-:Y:S02]  /*21e80*/  UMOV UR6, UR5 ;  /* 0x0000000500067c82 */ /* 0x000fe40008000000 */
[----:B------:R-:W-:Y:S01]  /*21e90*/  IMAD.U32 R0, RZ, RZ, UR6 ;  /* 0x00000006ff007e24 */ /* 0x000fe2000f8e00ff */
[----:B------:R-:W-:Y:S02]  /*21ea0*/  FSEL R9, R81, UR6, P2 ;  /* 0x0000000651097c08 */ /* 0x000fe40009000000 */
[----:B------:R-:W-:Y:S02]  /*21eb0*/  ISETP.GE.AND P1, PT, R13, 0x2, PT ;  /* 0x000000020d00780c */ /* 0x000fe40003f26270 */
[----:B------:R-:W-:Y:S01]  /*21ec0*/  @P3 LOP3.LUT R9, R0, 0x80000, RZ, 0xfc, !PT ;  /* 0x0008000000093812 */ /* 0x000fe200078efcff */
[----:B------:R-:W-:-:S10]  /*21ed0*/  IMAD.MOV.U32 R0, RZ, RZ, RZ ;  /* 0x000000ffff007224 */ /* 0x000fd400078e00ff */
[----:B------:R-:W-:Y:S05]  /*21ee0*/  @!P1 BRA `(.L_x_413) ;  /* 0x0000000c00489947 */ /* 0x000fea0003800000 */
[----:B------:R-:W-:-:S07]  /*21ef0*/  IMAD.MOV.U32 R0, RZ, RZ, RZ ;  /* 0x000000ffff007224 */ /* 0x000fce00078e00ff */
.L_x_422:
[----:B----4-:R-:W-:-:S06]  /*21f00*/  IMAD R4, R0, 0x8, R158 ;  /* 0x0000000800047824 */ /* 0x010fcc00078e029e */
[----:B------:R-:W3:Y:S01]  /*21f10*/  LDL.128 R4, [R4] ;  /* 0x0000000004047983 */ /* 0x000ee20000100c00 */
[----:B------:R-:W-:Y:S01]  /*21f20*/  IMAD.MOV.U32 R20, RZ, RZ, 0x652b82fe ;  /* 0x652b82feff147424 */ /* 0x000fe200078e00ff */
[----:B------:R-:W-:Y:S01]  /*21f30*/  BSSY.RECONVERGENT B1, `(.L_x_414) ;  /* 0x000004c000017945 */ /* 0x000fe20003800200 */
[----:B------:R-:W-:Y:S02]  /*21f40*/  IMAD.MOV.U32 R21, RZ, RZ, 0x3ff71547 ;  /* 0x3ff71547ff157424 */ /* 0x000fe400078e00ff */
[----:B------:R-:W-:Y:S02]  /*21f50*/  IMAD.MOV.U32 R16, RZ, RZ, -0x105c611 ;  /* 0xfefa39efff107424 */ /* 0x000fe400078e00ff */
[----:B------:R-:W-:Y:S02]  /*21f60*/  IMAD.MOV.U32 R17, RZ, RZ, 0x3fe62e42 ;  /* 0x3fe62e42ff117424 */ /* 0x000fe400078e00ff */
[----:B------:R-:W-:Y:S02]  /*21f70*/  IMAD.MOV.U32 R32, RZ, RZ, 0x3b39803f ;  /* 0x3b39803fff207424 */ /* 0x000fe400078e00ff */
[----:B------:R-:W-:-:S02]  /*21f80*/  IMAD.MOV.U32 R33, RZ, RZ, 0x3c7abc9e ;  /* 0x3c7abc9eff217424 */ /* 0x000fc400078e00ff */
[----:B0-----:R-:W-:Y:S02]  /*21f90*/  IMAD.MOV.U32 R34, RZ, RZ, 0x69ce2bdf ;  /* 0x69ce2bdfff227424 */ /* 0x001fe400078e00ff */
[----:B------:R-:W-:Y:S01]  /*21fa0*/  IMAD.MOV.U32 R35, RZ, RZ, 0x3e5ade15 ;  /* 0x3e5ade15ff237424 */ /* 0x000fe200078e00ff */
[-C--:B---3--:R-:W-:Y:S01]  /*21fb0*/  DFMA R18, R4, R20.reuse, 6.75539944105574400000e+15 ;  /* 0x433800000412742b */ /* 0x088fe20000000014 */
[----:B------:R-:W-:Y:S01]  /*21fc0*/  FSETP.GEU.AND P2, PT, |R5|, 4.1917929649353027344, PT ;  /* 0x4086232b0500780b */ /* 0x000fe20003f4e200 */
[----:B------:R-:W-:Y:S01]  /*21fd0*/  DFMA R20, R6, R20, 6.75539944105574400000e+15 ;  /* 0x433800000614742b */ /* 0x000fe20000000014 */
[----:B------:R-:W-:-:S05]  /*21fe0*/  FSETP.GEU.AND P4, PT, |R7|, 4.1917929649353027344, PT ;  /* 0x4086232b0700780b */ /* 0x000fca0003f8e200 */
[----:B------:R-:W-:Y:S02]  /*21ff0*/  DADD R10, R18, -6.75539944105574400000e+15 ;  /* 0xc3380000120a7429 */ /* 0x000fe40000000000 */
[----:B------:R-:W-:-:S06]  /*22000*/  DADD R14, R20, -6.75539944105574400000e+15 ;  /* 0xc3380000140e7429 */ /* 0x000fcc0000000000 */
[-C--:B------:R-:W-:Y:S02]  /*22010*/  DFMA R12, R10, -R16.reuse, R4 ;  /* 0x800000100a0c722b */ /* 0x080fe40000000004 */
[----:B------:R-:W-:-:S06]  /*22020*/  DFMA R16, R14, -R16, R6 ;  /* 0x800000100e10722b */ /* 0x000fcc0000000006 */
[-C--:B------:R-:W-:Y:S02]  /*22030*/  DFMA R12, R10, -R32.reuse, R12 ;  /* 0x800000200a0c722b */ /* 0x080fe4000000000c */
[----:B------:R-:W-:Y:S01]  /*22040*/  DFMA R16, R14, -R32, R16 ;  /* 0x800000200e10722b */ /* 0x000fe20000000010 */
[----:B------:R-:W-:Y:S02]  /*22050*/  IMAD.MOV.U32 R14, RZ, RZ, -0x35dec16 ;  /* 0xfca213eaff0e7424 */ /* 0x000fe400078e00ff */
[----:B------:R-:W-:Y:S02]  /*22060*/  IMAD.MOV.U32 R15, RZ, RZ, 0x3e928af3 ;  /* 0x3e928af3ff0f7424 */ /* 0x000fe400078e00ff */
[----:B------:R-:W-:Y:S02]  /*22070*/  IMAD.MOV.U32 R32, RZ, RZ, 0x62401315 ;  /* 0x62401315ff207424 */ /* 0x000fe400078e00ff */
[----:B------:R-:W-:Y:S02]  /*22080*/  IMAD.MOV.U32 R33, RZ, RZ, 0x3ec71dee ;  /* 0x3ec71deeff217424 */ /* 0x000fe400078e00ff */
[----:B------:R-:W-:-:S02]  /*22090*/  DFMA R10, R12, R34, R14 ;  /* 0x000000220c0a722b */ /* 0x000fc4000000000e */
[----:B------:R-:W-:-:S06]  /*220a0*/  DFMA R14, R16, R34, R14 ;  /* 0x00000022100e722b */ /* 0x000fcc000000000e */
[--C-:B------:R-:W-:Y:S02]  /*220b0*/  DFMA R10, R12, R10, R32.reuse ;  /* 0x0000000a0c0a722b */ /* 0x100fe40000000020 */
[----:B------:R-:W-:Y:S01]  /*220c0*/  DFMA R14, R16, R14, R32 ;  /* 0x0000000e100e722b */ /* 0x000fe20000000020 */
[----:B------:R-:W-:Y:S02]  /*220d0*/  IMAD.MOV.U32 R32, RZ, RZ, 0x7c89eb71 ;  /* 0x7c89eb71ff207424 */ /* 0x000fe400078e00ff */
[----:B------:R-:W-:-:S06]  /*220e0*/  IMAD.MOV.U32 R33, RZ, RZ, 0x3efa0199 ;  /* 0x3efa0199ff217424 */ /* 0x000fcc00078e00ff */
        /* <DEDUP_REMOVED lines=25> */
[----:B------:R-:W-:-:S06]  /*22280*/  DFMA R14, R16, R14, R32 ;  /* 0x0000000e100e722b */ /* 0x000fcc0000000020 */
[----:B------:R-:W-:Y:S02]  /*22290*/  DFMA R10, R12, R10, 1 ;  /* 0x3ff000000c0a742b */ /* 0x000fe4000000000a */
[----:B------:R-:W-:-:S06]  /*222a0*/  DFMA R14, R16, R14, 1 ;  /* 0x3ff00000100e742b */ /* 0x000fcc000000000e */
[----:B------:R-:W-:Y:S02]  /*222b0*/  DFMA R12, R12, R10, 1 ;  /* 0x3ff000000c0c742b */ /* 0x000fe4000000000a */
[----:B------:R-:W-:-:S08]  /*222c0*/  DFMA R16, R16, R14, 1 ;  /* 0x3ff000001010742b */ /* 0x000fd0000000000e */
[----:B------:R-:W-:Y:S02]  /*222d0*/  IMAD R11, R18, 0x100000, R13 ;  /* 0x00100000120b7824 */ /* 0x000fe400078e020d */
[----:B------:R-:W-:Y:S02]  /*222e0*/  IMAD R15, R20, 0x100000, R17 ;  /* 0x00100000140f7824 */ /* 0x000fe400078e0211 */
[----:B------:R-:W-:Y:S02]  /*222f0*/  IMAD.MOV.U32 R10, RZ, RZ, R12 ;  /* 0x000000ffff0a7224 */ /* 0x000fe400078e000c */
[----:B------:R-:W-:Y:S01]  /*22300*/  IMAD.MOV.U32 R14, RZ, RZ, R16 ;  /* 0x000000ffff0e7224 */ /* 0x000fe200078e0010 */
[----:B------:R-:W-:Y:S06]  /*22310*/  @!P2 BRA `(.L_x_415) ;  /* 0x000000000034a947 */ /* 0x000fec0003800000 */
[----:B------:R-:W-:Y:S01]  /*22320*/  FSETP.GEU.AND P3, PT, |R5|, 4.2275390625, PT ;  /* 0x408748000500780b */ /* 0x000fe20003f6e200 */
[C---:B------:R-:W-:Y:S02]  /*22330*/  DADD R32, R4.reuse, +INF ;  /* 0x7ff0000004207429 */ /* 0x040fe40000000000 */
[----:B------:R-:W-:-:S08]  /*22340*/  DSETP.GEU.AND P2, PT, R4, RZ, PT ;  /* 0x000000ff0400722a */ /* 0x000fd00003f4e000 */
[----:B------:R-:W-:Y:S02]  /*22350*/  FSEL R11, R33, RZ, P2 ;  /* 0x000000ff210b7208 */ /* 0x000fe40001000000 */
[----:B------:R-:W-:Y:S01]  /*22360*/  @!P3 LEA.HI R10, R18, R18, RZ, 0x1 ;  /* 0x00000012120ab211 */ /* 0x000fe200078f08ff */
[----:B------:R-:W-:Y:S02]  /*22370*/  @!P3 IMAD.MOV.U32 R4, RZ, RZ, R12 ;  /* 0x000000ffff04b224 */ /* 0x000fe400078e000c */
[----:B------:R-:W-:Y:S01]  /*22380*/  @!P3 IMAD.MOV.U32 R12, RZ, RZ, RZ ;  /* 0x000000ffff0cb224 */ /* 0x000fe200078e00ff */
[----:B------:R-:W-:Y:S02]  /*22390*/  @!P3 SHF.R.S32.HI R5, RZ, 0x1, R10 ;  /* 0x00000001ff05b819 */ /* 0x000fe4000001140a */
[----:B------:R-:W-:-:S03]  /*223a0*/  FSEL R10, R32, RZ, P2 ;  /* 0x000000ff200a7208 */ /* 0x000fc60001000000 */
[----:B------:R-:W-:Y:S02]  /*223b0*/  @!P3 IMAD.IADD R18, R18, 0x1, -R5 ;  /* 0x000000011212b824 */ /* 0x000fe400078e0a05 */
[----:B------:R-:W-:-:S03]  /*223c0*/  @!P3 IMAD R5, R5, 0x100000, R13 ;  /* 0x001000000505b824 */ /* 0x000fc600078e020d */
[----:B------:R-:W-:-:S06]  /*223d0*/  @!P3 LEA R13, R18, 0x3ff00000, 0x14 ;  /* 0x3ff00000120db811 */ /* 0x000fcc00078ea0ff */
[----:B------:R-:W-:-:S11]  /*223e0*/  @!P3 DMUL R10, R4, R12 ;  /* 0x0000000c040ab228 */ /* 0x000fd60000000000 */
.L_x_415:
[----:B------:R-:W-:Y:S05]  /*223f0*/  BSYNC.RECONVERGENT B1 ;  /* 0x0000000000017941 */ /* 0x000fea0003800200 */
.L_x_414:
[----:B------:R-:W-:Y:S04]  /*22400*/  BSSY.RECONVERGENT B1, `(.L_x_416) ;  /* 0x000000f000017945 */ /* 0x000fe80003800200 */
[----:B------:R-:W-:Y:S05]  /*22410*/  @!P4 BRA `(.L_x_417) ;  /* 0x000000000034c947 */ /* 0x000fea0003800000 */
[----:B------:R-:W-:Y:S01]  /*22420*/  FSETP.GEU.AND P3, PT, |R7|, 4.2275390625, PT ;  /* 0x408748000700780b */ /* 0x000fe20003f6e200 */
[C---:B------:R-:W-:Y:S02]  /*22430*/  DADD R12, R6.reuse, +INF ;  /* 0x7ff00000060c7429 */ /* 0x040fe40000000000 */
[----:B------:R-:W-:-:S08]  /*22440*/  DSETP.GEU.AND P2, PT, R6, RZ, PT ;  /* 0x000000ff0600722a */ /* 0x000fd00003f4e000 */
[----:B------:R-:W-:Y:S02]  /*22450*/  FSEL R14, R12, RZ, P2 ;  /* 0x000000ff0c0e7208 */ /* 0x000fe40001000000 */
[----:B------:R-:W-:Y:S02]  /*22460*/  @!P3 LEA.HI R4, R20, R20, RZ, 0x1 ;  /* 0x000000141404b211 */ /* 0x000fe400078f08ff */
[----:B------:R-:W-:Y:S02]  /*22470*/  FSEL R15, R13, RZ, P2 ;  /* 0x000000ff0d0f7208 */ /* 0x000fe40001000000 */
[----:B------:R-:W-:Y:S01]  /*22480*/  @!P3 SHF.R.S32.HI R5, RZ, 0x1, R4 ;  /* 0x00000001ff05b819 */ /* 0x000fe20000011404 */
[----:B------:R-:W-:-:S04]  /*22490*/  @!P3 IMAD.MOV.U32 R4, RZ, RZ, R16 ;  /* 0x000000ffff04b224 */ /* 0x000fc800078e0010 */
[----:B------:R-:W-:Y:S02]  /*224a0*/  @!P3 IMAD.IADD R6, R20, 0x1, -R5 ;  /* 0x000000011406b824 */ /* 0x000fe400078e0a05 */
[----:B------:R-:W-:-:S03]  /*224b0*/  @!P3 IMAD R5, R5, 0x100000, R17 ;  /* 0x001000000505b824 */ /* 0x000fc600078e0211 */
[----:B------:R-:W-:Y:S01]  /*224c0*/  @!P3 LEA R7, R6, 0x3ff00000, 0x14 ;  /* 0x3ff000000607b811 */ /* 0x000fe200078ea0ff */
[----:B------:R-:W-:-:S06]  /*224d0*/  @!P3 IMAD.MOV.U32 R6, RZ, RZ, RZ ;  /* 0x000000ffff06b224 */ /* 0x000fcc00078e00ff */
[----:B------:R-:W-:-:S11]  /*224e0*/  @!P3 DMUL R14, R4, R6 ;  /* 0x00000006040eb228 */ /* 0x000fd60000000000 */
.L_x_417:
[----:B------:R-:W-:Y:S05]  /*224f0*/  BSYNC.RECONVERGENT B1 ;  /* 0x0000000000017941 */ /* 0x000fea0003800200 */
.L_x_416:
[----:B------:R-:W-:Y:S01]  /*22500*/  DADD R12, R10, 1 ;  /* 0x3ff000000a0c7429 */ /* 0x000fe20000000000 */
[----:B------:R-:W-:Y:S05]  /*22510*/  BSSY.RECONVERGENT B2, `(.L_x_418) ;  /* 0x0000012000027945 */ /* 0x000fea0003800200 */
[----:B------:R-:W0:Y:S04]  /*22520*/  MUFU.RCP64H R5, R13 ;  /* 0x0000000d00057308 */ /* 0x000e280000001800 */
[----:B------:R-:W-:-:S05]  /*22530*/  VIADD R4, R13, 0x300402 ;  /* 0x003004020d047836 */ /* 0x000fca0000000000 */
[----:B------:R-:W-:Y:S01]  /*22540*/  FSETP.GEU.AND P2, PT, |R4|, 5.8789094863358348022e-39, PT ;  /* 0x004004020400780b */ /* 0x000fe20003f4e200 */
[----:B0-----:R-:W-:-:S08]  /*22550*/  DFMA R6, -R12, R4, 1 ;  /* 0x3ff000000c06742b */ /* 0x001fd00000000104 */
[----:B------:R-:W-:-:S08]  /*22560*/  DFMA R6, R6, R6, R6 ;  /* 0x000000060606722b */ /* 0x000fd00000000006 */
[----:B------:R-:W-:-:S08]  /*22570*/  DFMA R6, R4, R6, R4 ;  /* 0x000000060406722b */ /* 0x000fd00000000004 */
[----:B------:R-:W-:-:S08]  /*22580*/  DFMA R10, -R12, R6, 1 ;  /* 0x3ff000000c0a742b */ /* 0x000fd00000000106 */
[----:B------:R-:W-:Y:S01]  /*22590*/  DFMA R6, R6, R10, R6 ;  /* 0x0000000a0606722b */ /* 0x000fe20000000006 */
[----:B------:R-:W-:Y:S10]  /*225a0*/  @P2 BRA `(.L_x_419) ;  /* 0x0000000000202947 */ /* 0x000ff40003800000 */
[----:B------:R-:W-:Y:S01]  /*225b0*/  LOP3.LUT R4, R13, 0x7fffffff, RZ, 0xc0, !PT ;  /* 0x7fffffff0d047812 */ /* 0x000fe200078ec0ff */
[----:B------:R-:W-:Y:S01]  /*225c0*/  IMAD.MOV.U32 R10, RZ, RZ, R12 ;  /* 0x000000ffff0a7224 */ /* 0x000fe200078e000c */
[----:B------:R-:W-:Y:S01]  /*225d0*/  MOV R32, 0x22610 ;  /* 0x0002261000207802 */ /* 0x000fe20000000f00 */
[----:B------:R-:W-:Y:S02]  /*225e0*/  IMAD.MOV.U32 R11, RZ, RZ, R13 ;  /* 0x000000ffff0b7224 */ /* 0x000fe400078e000d */
[----:B------:R-:W-:-:S07]  /*225f0*/  VIADD R19, R4, 0xfff00000 ;  /* 0xfff0000004137836 */ /* 0x000fce0000000000 */
[----:B-12---:R-:W-:Y:S05]  /*22600*/  CALL.REL.NOINC `($__internal_0_$__cuda_sm20_dblrcp_rn_slowpath_v3) ;  /* 0x0000068800d87944 */ /* 0x006fea0003c00000 */
[----:B------:R-:W-:Y:S02]  /*22610*/  IMAD.MOV.U32 R6, RZ, RZ, R10 ;  /* 0x000000ffff067224 */ /* 0x000fe400078e000a */
[----:B------:R-:W-:-:S07]  /*22620*/  IMAD.MOV.U32 R7, RZ, RZ, R11 ;  /* 0x000000ffff077224 */ /* 0x000fce00078e000b */
.L_x_419:
[----:B------:R-:W-:Y:S05]  /*22630*/  BSYNC.RECONVERGENT B2 ;  /* 0x0000000000027941 */ /* 0x000fea0003800200 */
.L_x_418:
        /* <DEDUP_REMOVED lines=17> */
.L_x_421:
[----:B------:R-:W-:Y:S05]  /*22750*/  BSYNC.RECONVERGENT B2 ;  /* 0x0000000000027941 */ /* 0x000fea0003800200 */
.L_x_420:
[----:B------:R-:W-:Y:S01]  /*22760*/  DSETP.MIN.AND P2, P3, R10, 1, PT ;  /* 0x3ff000000a00742a */ /* 0x000fe20003b40000 */
[----:B------:R-:W-:Y:S01]  /*22770*/  IMAD.MOV.U32 R4, RZ, RZ, R11 ;  /* 0x000000ffff047224 */ /* 0x000fe200078e000b */
[----:B------:R-:W-:Y:S01]  /*22780*/  DSETP.MIN.AND P4, P5, R6, 1, PT ;  /* 0x3ff000000600742a */ /* 0x000fe20003d80000 */
[----:B------:R-:W-:Y:S01]  /*22790*/  IMAD.MOV.U32 R5, RZ, RZ, 0x80000 ;  /* 0x00080000ff057424 */ /* 0x000fe200078e00ff */
[----:B------:R-:W-:Y:S01]  /*227a0*/  UMOV UR4, 0x2777579c ;  /* 0x2777579c00047882 */ /* 0x000fe20000000000 */
[----:B------:R-:W-:Y:S01]  /*227b0*/  IMAD.MOV.U32 R14, RZ, RZ, 0x80000 ;  /* 0x00080000ff0e7424 */ /* 0x000fe200078e00ff */
[----:B------:R-:W-:Y:S01]  /*227c0*/  FSEL R13, R4, 1.875, P2 ;  /* 0x3ff00000040d7808 */ /* 0x000fe20001000000 */
[----:B------:R-:W-:Y:S01]  /*227d0*/  IMAD.MOV.U32 R4, RZ, RZ, R10 ;  /* 0x000000ffff047224 */ /* 0x000fe200078e000a */
[----:B------:R-:W-:Y:S01]  /*227e0*/  UMOV UR5, 0x37a16c26 ;  /* 0x37a16c2600057882 */ /* 0x000fe20000000000 */
[----:B------:R-:W-:Y:S01]  /*227f0*/  DADD R10, -R10, 1 ;  /* 0x3ff000000a0a7429 */ /* 0x000fe20000000100 */
[----:B------:R-:W-:Y:S01]  /*22800*/  UMOV UR6, UR5 ;  /* 0x0000000500067c82 */ /* 0x000fe20008000000 */
[----:B------:R-:W0:Y:S01]  /*22810*/  LDCU UR9, c[0x0][0x3b0] ;  /* 0x00007600ff0977ac */ /* 0x000e220008000800 */
[----:B------:R-:W-:Y:S01]  /*22820*/  SEL R12, R4, RZ, P2 ;  /* 0x000000ff040c7207 */ /* 0x000fe20001000000 */
[----:B------:R-:W-:Y:S01]  /*22830*/  IMAD.MOV.U32 R4, RZ, RZ, R6 ;  /* 0x000000ffff047224 */ /* 0x000fe200078e0006 */
[----:B------:R-:W-:Y:S01]  /*22840*/  @P3 LOP3.LUT R13, R5, 0x3ff00000, RZ, 0xfc, !PT ;  /* 0x3ff00000050d3812 */ /* 0x000fe200078efcff */
[----:B------:R-:W-:Y:S01]  /*22850*/  IMAD.MOV.U32 R5, RZ, RZ, R7 ;  /* 0x000000ffff057224 */ /* 0x000fe200078e0007 */
[----:B------:R-:W-:Y:S01]  /*22860*/  DADD R6, -R6, 1 ;  /* 0x3ff0000006067429 */ /* 0x000fe20000000100 */
[----:B------:R-:W-:Y:S01]  /*22870*/  IMAD.U32 R15, RZ, RZ, UR6 ;  /* 0x00000006ff0f7e24 */ /* 0x000fe2000f8e00ff */
[----:B------:R-:W-:Y:S01]  /*22880*/  SEL R4, R4, RZ, P4 ;  /* 0x000000ff04047207 */ /* 0x000fe20002000000 */
[----:B------:R-:W-:Y:S01]  /*22890*/  IMAD.U32 R16, RZ, RZ, UR6 ;  /* 0x00000006ff107e24 */ /* 0x000fe2000f8e00ff */
[----:B------:R-:W-:Y:S01]  /*228a0*/  DSETP.MAX.AND P2, P3, R12, UR4, PT ;  /* 0x000000040c007e2a */ /* 0x000fe2000bb4f000 */
[----:B------:R-:W-:Y:S01]  /*228b0*/  FSEL R5, R5, 1.875, P4 ;  /* 0x3ff0000005057808 */ /* 0x000fe20002000000 */
[----:B------:R-:W-:Y:S01]  /*228c0*/  UMOV UR7, UR4 ;  /* 0x0000000400077c82 */ /* 0x000fe20008000000 */
[----:B------:R-:W-:Y:S01]  /*228d0*/  @P5 LOP3.LUT R5, R14, 0x3ff00000, RZ, 0xfc, !PT ;  /* 0x3ff000000e055812 */ /* 0x000fe200078efcff */
[----:B------:R-:W-:Y:S01]  /*228e0*/  IMAD.MOV.U32 R14, RZ, RZ, R13 ;  /* 0x000000ffff0e7224 */ /* 0x000fe200078e000d */
[----:B------:R-:W-:-:S04]  /*228f0*/  UMOV UR8, UR4 ;  /* 0x0000000400087c82 */ /* 0x000fc80008000000 */
[----:B------:R-:W-:Y:S01]  /*22900*/  DSETP.MAX.AND P4, P5, R4, UR4, PT ;  /* 0x0000000404007e2a */ /* 0x000fe2000bd8f000 */
[----:B------:R-:W-:Y:S01]  /*22910*/  FSEL R17, R14, UR6, P2 ;  /* 0x000000060e117c08 */ /* 0x000fe20009000000 */
[----:B------:R-:W-:-:S03]  /*22920*/  IMAD.MOV.U32 R14, RZ, RZ, R5 ;  /* 0x000000ffff0e7224 */ /* 0x000fc600078e0005 */
[----:B------:R-:W-:Y:S01]  /*22930*/  @P3 LOP3.LUT R17, R15, 0x80000, RZ, 0xfc, !PT ;  /* 0x000800000f113812 */ /* 0x000fe200078efcff */
[----:B------:R-:W-:Y:S01]  /*22940*/  DSETP.MIN.AND P6, P3, R6, 1, PT ;  /* 0x3ff000000600742a */ /* 0x000fe20003bc0000 */
[----:B------:R-:W-:Y:S01]  /*22950*/  FSEL R15, R14, UR6, P4 ;  /* 0x000000060e0f7c08 */ /* 0x000fe2000a000000 */
[----:B------:R-:W-:-:S04]  /*22960*/  IMAD.MOV.U32 R14, RZ, RZ, R6 ;  /* 0x000000ffff0e7224 */ /* 0x000fc800078e0006 */
[----:B------:R-:W-:Y:S02]  /*22970*/  FSEL R7, R7, 1.875, P6 ;  /* 0x3ff0000007077808 */ /* 0x000fe40003000000 */
[----:B------:R-:W-:Y:S01]  /*22980*/  @P5 LOP3.LUT R15, R16, 0x80000, RZ, 0xfc, !PT ;  /* 0x00080000100f5812 */ /* 0x000fe200078efcff */
[----:B------:R-:W-:Y:S01]  /*22990*/  IMAD.MOV.U32 R16, RZ, RZ, 0x80000 ;  /* 0x00080000ff107424 */ /* 0x000fe200078e00ff */
[----:B------:R-:W-:Y:S01]  /*229a0*/  SEL R6, R14, RZ, P6 ;  /* 0x000000ff0e067207 */ /* 0x000fe20003000000 */
[----:B------:R-:W-:Y:S01]  /*229b0*/  DSETP.MIN.AND P6, P5, R10, 1, PT ;  /* 0x3ff000000a00742a */ /* 0x000fe20003dc0000 */
[----:B------:R-:W-:Y:S02]  /*229c0*/  IMAD.MOV.U32 R14, RZ, RZ, R10 ;  /* 0x000000ffff0e7224 */ /* 0x000fe400078e000a */
[----:B------:R-:W-:Y:S01]  /*229d0*/  @P3 LOP3.LUT R7, R16, 0x3ff00000, RZ, 0xfc, !PT ;  /* 0x3ff0000010073812 */ /* 0x000fe200078efcff */
[----:B------:R-:W-:Y:S02]  /*229e0*/  IMAD.MOV.U32 R5, RZ, RZ, R6 ;  /* 0x000000ffff057224 */ /* 0x000fe400078e0006 */
[----:B------:R-:W-:Y:S01]  /*229f0*/  FSEL R21, R11, 1.875, P6 ;  /* 0x3ff000000b157808 */ /* 0x000fe20003000000 */
[----:B------:R-:W-:Y:S01]  /*22a00*/  IMAD.MOV.U32 R11, RZ, RZ, 0x80000 ;  /* 0x00080000ff0b7424 */ /* 0x000fe200078e00ff */
[----:B------:R-:W-:Y:S01]  /*22a10*/  SEL R10, R14, RZ, P6 ;  /* 0x000000ff0e0a7207 */ /* 0x000fe20003000000 */
[----:B------:R-:W-:Y:S01]  /*22a20*/  DSETP.MAX.AND P3, P6, R6, UR4, PT ;  /* 0x0000000406007e2a */ /* 0x000fe2000be6f000 */
[----:B------:R-:W-:Y:S01]  /*22a30*/  IMAD.U32 R14, RZ, RZ, UR6 ;  /* 0x00000006ff0e7e24 */ /* 0x000fe2000f8e00ff */
[----:B------:R-:W-:-:S03]  /*22a40*/  SEL R6, R12, UR7, P2 ;  /* 0x000000070c067c07 */ /* 0x000fc60009000000 */
[----:B------:R-:W-:Y:S01]  /*22a50*/  @P5 LOP3.LUT R21, R11, 0x3ff00000, RZ, 0xfc, !PT ;  /* 0x3ff000000b155812 */ /* 0x000fe200078efcff */
[----:B------:R-:W-:Y:S02]  /*22a60*/  IMAD.MOV.U32 R11, RZ, RZ, R7 ;  /* 0x000000ffff0b7224 */ /* 0x000fe400078e0007 */
[----:B------:R-:W-:-:S03]  /*22a70*/  IMAD.MOV.U32 R7, RZ, RZ, R10 ;  /* 0x000000ffff077224 */ /* 0x000fc600078e000a */
[----:B------:R-:W-:Y:S01]  /*22a80*/  FSEL R19, R11, UR6, P3 ;  /* 0x000000060b137c08 */ /* 0x000fe20009800000 */
[----:B------:R-:W-:Y:S02]  /*22a90*/  IMAD.MOV.U32 R11, RZ, RZ, R21 ;  /* 0x000000ffff0b7224 */ /* 0x000fe400078e0015 */
[----:B------:R-:W-:Y:S02]  /*22aa0*/  @P6 LOP3.LUT R19, R14, 0x80000, RZ, 0xfc, !PT ;  /* 0x000800000e136812 */ /* 0x000fe400078efcff */
[----:B------:R-:W-:Y:S02]  /*22ab0*/  IMAD.MOV.U32 R13, RZ, RZ, R11 ;  /* 0x000000ffff0d7224 */ /* 0x000fe400078e000b */
[----:B------:R-:W-:Y:S01]  /*22ac0*/  DSETP.MAX.AND P5, P6, R10, UR4, PT ;  /* 0x000000040a007e2a */ /* 0x000fe2000beaf000 */
[----:B------:R-:W-:Y:S01]  /*22ad0*/  SEL R10, R5, UR8, P3 ;  /* 0x00000008050a7c07 */ /* 0x000fe20009800000 */
[----:B------:R-:W-:Y:S02]  /*22ae0*/  IMAD R11, R0, 0x8, R1 ;  /* 0x00000008000b7824 */ /* 0x000fe400078e0201 */
[----:B------:R-:W-:-:S02]  /*22af0*/  IMAD.MOV.U32 R5, RZ, RZ, R15 ;  /* 0x000000ffff057224 */ /* 0x000fc400078e000f */
[----:B------:R-:W-:Y:S01]  /*22b00*/  FSEL R13, R13, UR6, P5 ;  /* 0x000000060d0d7c08 */ /* 0x000fe2000a800000 */
[----:B------:R-:W-:Y:S01]  /*22b10*/  UMOV UR6, UR4 ;  /* 0x0000000400067c82 */ /* 0x000fe20008000000 */
[----:B------:R-:W-:Y:S01]  /*22b20*/  SEL R12, R7, UR4, P5 ;  /* 0x00000004070c7c07 */ /* 0x000fe2000a800000 */
[----:B------:R-:W-:Y:S01]  /*22b30*/  IMAD.MOV.U32 R7, RZ, RZ, R17 ;  /* 0x000000ffff077224 */ /* 0x000fe200078e0011 */
[----:B------:R-:W-:-:S04]  /*22b40*/  SEL R4, R4, UR6, P4 ;  /* 0x0000000604047c07 */ /* 0x000fc8000a000000 */
[----:B------:R-:W-:Y:S01]  /*22b50*/  @P6 LOP3.LUT R13, R14, 0x80000, RZ, 0xfc, !PT ;  /* 0x000800000e0d6812 */ /* 0x000fe200078efcff */
[----:B------:R3:W-:Y:S02]  /*22b60*/  STL.128 [R11+0x200], R4 ;  /* 0x000200040b007387 */ /* 0x0007e40000100c00 */
[----:B---3--:R-:W-:Y:S02]  /*22b70*/  IMAD.MOV.U32 R4, RZ, RZ, R10 ;  /* 0x000000ffff047224 */ /* 0x008fe400078e000a */
[----:B------:R-:W-:Y:S02]  /*22b80*/  IMAD.MOV.U32 R5, RZ, RZ, R19 ;  /* 0x000000ffff057224 */ /* 0x000fe400078e0013 */
[----:B------:R-:W-:Y:S02]  /*22b90*/  IMAD.MOV.U32 R6, RZ, RZ, R12 ;  /* 0x000000ffff067224 */ /* 0x000fe400078e000c */
[----:B------:R-:W-:Y:S02]  /*22ba0*/  IMAD.MOV.U32 R7, RZ, RZ, R13 ;  /* 0x000000ffff077224 */ /* 0x000fe400078e000d */
[----:B------:R-:W-:-:S02]  /*22bb0*/  VIADD R10, R0, 0x3 ;  /* 0x00000003000a7836 */ /* 0x000fc40000000000 */
[----:B0-----:R-:W-:Y:S01]  /*22bc0*/  IMAD.U32 R13, RZ, RZ, UR9 ;  /* 0x00000009ff0d7e24 */ /* 0x001fe2000f8e00ff */
[----:B------:R3:W-:Y:S01]  /*22bd0*/  STL.128 [R11+0x280], R4 ;  /* 0x000280040b007387 */ /* 0x0007e20000100c00 */
[----:B------:R-:W-:-:S03]  /*22be0*/  VIADD R0, R0, 0x2 ;  /* 0x0000000200007836 */ /* 0x000fc60000000000 */
[----:B------:R-:W-:-:S13]  /*22bf0*/  ISETP.GE.AND P2, PT, R10, R13, PT ;  /* 0x0000000d0a00720c */ /* 0x000fda0003f46270 */
[----:B---3--:R-:W-:Y:S05]  /*22c00*/  @!P2 BRA `(.L_x_422) ;  /* 0xfffffff000bca947 */ /* 0x008fea000383ffff */
.L_x_413:
[----:B------:R-:W-:-:S13]  /*22c10*/  ISETP.GE.AND P2, PT, R0, R13, PT ;  /* 0x0000000d0000720c */ /* 0x000fda0003f46270 */
[----:B------:R-:W-:Y:S05]  /*22c20*/  @P2 BRA `(.L_x_423) ;  /* 0x0000001400c02947 */ /* 0x000fea0003800000 */
[----:B----4-:R-:W-:Y:S02]  /*22c30*/  IMAD.IADD R4, R13, 0x1, -R0 ;  /* 0x000000010d047824 */ /* 0x010fe400078e0a00 */
[----:B------:R-:W-:-:S03]  /*22c40*/  VIADD R14, R0, 0x1 ;  /* 0x00000001000e7836 */ /* 0x000fc60000000000 */
[----:B------:R-:W-:-:S04]  /*22c50*/  LOP3.LUT R4, R4, 0x1, RZ, 0xc0, !PT ;  /* 0x0000000104047812 */ /* 0x000fc800078ec0ff */
[----:B------:R-:W-:-:S13]  /*22c60*/  ISETP.NE.U32.AND P2, PT, R4, 0x1, PT ;  /* 0x000000010400780c */ /* 0x000fda0003f45070 */
[----:B------:R-:W-:Y:S05]  /*22c70*/  @P2 BRA `(.L_x_424) ;  /* 0x0000000400e02947 */ /* 0x000fea0003800000 */
[----:B------:R-:W-:-:S06]  /*22c80*/  IMAD R10, R0, 0x8, R158 ;  /* 0x00000008000a7824 */ /* 0x000fcc00078e029e */
[----:B------:R-:W3:Y:S01]  /*22c90*/  LDL.64 R10, [R10] ;  /* 0x000000000a0a7983 */ /* 0x000ee20000100a00 */
[----:B------:R-:W-:Y:S01]  /*22ca0*/  IMAD.MOV.U32 R12, RZ, RZ, 0x652b82fe ;  /* 0x652b82feff0c7424 */ /* 0x000fe200078e00ff */
[----:B------:R-:W-:Y:S01]  /*22cb0*/  UMOV UR4, 0xfefa39ef ;  /* 0xfefa39ef00047882 */ /* 0x000fe20000000000 */
[----:B------:R-:W-:Y:S01]  /*22cc0*/  IMAD.MOV.U32 R13, RZ, RZ, 0x3ff71547 ;  /* 0x3ff71547ff0d7424 */ /* 0x000fe200078e00ff */
[----:B------:R-:W-:Y:S01]  /*22cd0*/  UMOV UR5, 0x3fe62e42 ;  /* 0x3fe62e4200057882 */ /* 0x000fe20000000000 */
[----:B------:R-:W-:Y:S04]  /*22ce0*/  BSSY.RECONVERGENT B1, `(.L_x_425) ;  /* 0x0000036000017945 */ /* 0x000fe80003800200 */
[----:B---3--:R-:W-:Y:S01]  /*22cf0*/  DFMA R12, R10, R12, 6.75539944105574400000e+15 ;  /* 0x433800000a0c742b */ /* 0x008fe2000000000c */
[----:B------:R-:W-:-:S07]  /*22d00*/  FSETP.GEU.AND P2, PT, |R11|, 4.1917929649353027344, PT ;  /* 0x4086232b0b00780b */ /* 0x000fce0003f4e200 */
[----:B------:R-:W-:-:S08]  /*22d10*/  DADD R4, R12, -6.75539944105574400000e+15 ;  /* 0xc33800000c047429 */ /* 0x000fd00000000000 */
[----:B------:R-:W-:Y:S01]  /*22d20*/  DFMA R6, R4, -UR4, R10 ;  /* 0x8000000404067c2b */ /* 0x000fe2000800000a */
        /* <DEDUP_REMOVED lines=49> */
.L_x_426:
[----:B------:R-:W-:Y:S05]  /*23040*/  BSYNC.RECONVERGENT B1 ;  /* 0x0000000000017941 */ /* 0x000fea0003800200 */
.L_x_425:
[----:B------:R-:W-:Y:S01]  /*23050*/  DADD R12, R4, 1 ;  /* 0x3ff00000040c7429 */ /* 0x000fe20000000000 */
[----:B------:R-:W-:Y:S05]  /*23060*/  BSSY.RECONVERGENT B2, `(.L_x_427) ;  /* 0x0000012000027945 */ /* 0x000fea0003800200 */
[----:B------:R-:W3:Y:S04]  /*23070*/  MUFU.RCP64H R5, R13 ;  /* 0x0000000d00057308 */ /* 0x000ee80000001800 */
[----:B------:R-:W-:-:S05]  /*23080*/  VIADD R4, R13, 0x300402 ;  /* 0x003004020d047836 */ /* 0x000fca0000000000 */
[----:B------:R-:W-:Y:S01]  /*23090*/  FSETP.GEU.AND P2, PT, |R4|, 5.8789094863358348022e-39, PT ;  /* 0x004004020400780b */ /* 0x000fe20003f4e200 */
[----:B---3--:R-:W-:-:S08]  /*230a0*/  DFMA R6, -R12, R4, 1 ;  /* 0x3ff000000c06742b */ /* 0x008fd00000000104 */
        /* <DEDUP_REMOVED lines=10> */
[----:B012---:R-:W-:Y:S05]  /*23150*/  CALL.REL.NOINC `($__internal_0_$__cuda_sm20_dblrcp_rn_slowpath_v3) ;  /* 0x0000068000047944 */ /* 0x007fea0003c00000 */
[----:B------:R-:W-:Y:S02]  /*23160*/  IMAD.MOV.U32 R6, RZ, RZ, R10 ;  /* 0x000000ffff067224 */ /* 0x000fe400078e000a */
[----:B------:R-:W-:-:S07]  /*23170*/  IMAD.MOV.U32 R7, RZ, RZ, R11 ;  /* 0x000000ffff077224 */ /* 0x000fce00078e000b */
.L_x_428:
[----:B------:R-:W-:Y:S05]  /*23180*/  BSYNC.RECONVERGENT B2 ;  /* 0x0000000000027941 */ /* 0x000fea0003800200 */
.L_x_427:
[C---:B------:R-:W-:Y:S01]  /*23190*/  DADD R4, -R6.reuse, 1 ;  /* 0x3ff0000006047429 */ /* 0x040fe20000000100 */
[----:B------:R-:W-:Y:S01]  /*231a0*/  IMAD.MOV.U32 R10, RZ, RZ, R6 ;  /* 0x000000ffff0a7224 */ /* 0x000fe200078e0006 */
[----:B------:R-:W-:Y:S01]  /*231b0*/  DSETP.MIN.AND P2, P3, R6, 1, PT ;  /* 0x3ff000000600742a */ /* 0x000fe20003b40000 */
[----:B------:R-:W-:Y:S01]  /*231c0*/  IMAD.MOV.U32 R12, RZ, RZ, 0x80000 ;  /* 0x00080000ff0c7424 */ /* 0x000fe200078e00ff */
[----:B------:R-:W-:Y:S01]  /*231d0*/  UMOV UR4, 0x2777579c ;  /* 0x2777579c00047882 */ /* 0x000fe20000000000 */
[----:B------:R-:W-:Y:S01]  /*231e0*/  IMAD.MOV.U32 R13, RZ, RZ, 0x80000 ;  /* 0x00080000ff0d7424 */ /* 0x000fe200078e00ff */
[----:B------:R-:W-:Y:S02]  /*231f0*/  UMOV UR5, 0x37a16c26 ;  /* 0x37a16c2600057882 */ /* 0x000fe40000000000 */
[----:B------:R-:W-:Y:S01]  /*23200*/  DSETP.MIN.AND P4, P5, R4, 1, PT ;  /* 0x3ff000000400742a */ /* 0x000fe20003d80000 */
[----:B------:R-:W-:Y:S01]  /*23210*/  FSEL R7, R7, 1.875, P2 ;  /* 0x3ff0000007077808 */ /* 0x000fe20001000000 */
[----:B------:R-:W-:Y:S01]  /*23220*/  IMAD.MOV.U32 R6, RZ, RZ, R5 ;  /* 0x000000ffff067224 */ /* 0x000fe200078e0005 */
[----:B------:R-:W-:Y:S01]  /*23230*/  UMOV UR6, UR5 ;  /* 0x0000000500067c82 */ /* 0x000fe20008000000 */
[----:B------:R-:W-:-:S03]  /*23240*/  UMOV UR7, UR5 ;  /* 0x0000000500077c82 */ /* 0x000fc60008000000 */
[----:B------:R-:W-:Y:S01]  /*23250*/  FSEL R11, R6, 1.875, P4 ;  /* 0x3ff00000060b7808 */ /* 0x000fe20002000000 */
[----:B------:R-:W-:Y:S01]  /*23260*/  IMAD.MOV.U32 R6, RZ, RZ, R4 ;  /* 0x000000ffff067224 */ /* 0x000fe200078e0004 */
[----:B------:R-:W-:Y:S01]  /*23270*/  @P3 LOP3.LUT R7, R12, 0x3ff00000, RZ, 0xfc, !PT ;  /* 0x3ff000000c073812 */ /* 0x000fe200078efcff */
[----:B------:R-:W-:Y:S01]  /*23280*/  IMAD.U32 R12, RZ, RZ, UR7 ;  /* 0x00000007ff0c7e24 */ /* 0x000fe2000f8e00ff */
[----:B------:R-:W-:Y:S01]  /*23290*/  SEL R4, R10, RZ, P2 ;  /* 0x000000ff0a047207 */ /* 0x000fe20001000000 */
[----:B------:R-:W-:Y:S01]  /*232a0*/  IMAD.U32 R10, RZ, RZ, UR6 ;  /* 0x00000006ff0a7e24 */ /* 0x000fe2000f8e00ff */
[----:B------:R-:W-:Y:S01]  /*232b0*/  SEL R6, R6, RZ, P4 ;  /* 0x000000ff06067207 */ /* 0x000fe20002000000 */
[----:B------:R-:W-:Y:S01]  /*232c0*/  IMAD.MOV.U32 R5, RZ, RZ, R7 ;  /* 0x000000ffff057224 */ /* 0x000fe200078e0007 */
[----:B------:R-:W-:-:S05]  /*232d0*/  @P5 LOP3.LUT R11, R13, 0x3ff00000, RZ, 0xfc, !PT ;  /* 0x3ff000000d0b5812 */ /* 0x000fca00078efcff */
[----:B------:R-:W-:Y:S01]  /*232e0*/  IMAD.MOV.U32 R7, RZ, RZ, R11 ;  /* 0x000000ffff077224 */ /* 0x000fe200078e000b */
[----:B------:R-:W-:Y:S01]  /*232f0*/  DSETP.MAX.AND P2, P3, R4, UR4, PT ;  /* 0x0000000404007e2a */ /* 0x000fe2000bb4f000 */
[----:B------:R-:W-:Y:S02]  /*23300*/  IMAD R11, R0, 0x8, R1 ;  /* 0x00000008000b7824 */ /* 0x000fe400078e0201 */
[----:B------:R-:W-:Y:S02]  /*23310*/  IMAD.MOV.U32 R0, RZ, RZ, R5 ;  /* 0x000000ffff007224 */ /* 0x000fe400078e0005 */
[----:B------:R-:W-:-:S03]  /*23320*/  DSETP.MAX.AND P4, P5, R6, UR4, PT ;  /* 0x0000000406007e2a */ /* 0x000fc6000bd8f000 */
[----:B------:R-:W-:Y:S01]  /*23330*/  FSEL R13, R0, UR6, P2 ;  /* 0x00000006000d7c08 */ /* 0x000fe20009000000 */
[----:B------:R-:W-:Y:S01]  /*23340*/  IMAD.MOV.U32 R0, RZ, RZ, R7 ;  /* 0x000000ffff007224 */ /* 0x000fe200078e0007 */
[----:B------:R-:W-:Y:S01]  /*23350*/  UMOV UR6, UR4 ;  /* 0x0000000400067c82 */ /* 0x000fe20008000000 */
[----:B------:R-:W-:Y:S02]  /*23360*/  SEL R6, R6, UR4, P4 ;  /* 0x0000000406067c07 */ /* 0x000fe4000a000000 */
[----:B------:R-:W-:Y:S02]  /*23370*/  SEL R4, R4, UR6, P2 ;  /* 0x0000000604047c07 */ /* 0x000fe40009000000 */
[----:B------:R-:W-:Y:S01]  /*23380*/  FSEL R15, R0, UR7, P4 ;  /* 0x00000007000f7c08 */ /* 0x000fe2000a000000 */
[----:B------:R-:W-:Y:S01]  /*23390*/  IMAD.MOV.U32 R0, RZ, RZ, R14 ;  /* 0x000000ffff007224 */ /* 0x000fe200078e000e */
[----:B------:R-:W-:Y:S02]  /*233a0*/  @P3 LOP3.LUT R13, R10, 0x80000, RZ, 0xfc, !PT ;  /* 0x000800000a0d3812 */ /* 0x000fe400078efcff */
[----:B------:R-:W-:-:S03]  /*233b0*/  @P5 LOP3.LUT R15, R12, 0x80000, RZ, 0xfc, !PT ;  /* 0x000800000c0f5812 */ /* 0x000fc600078efcff */
[----:B------:R-:W-:Y:S02]  /*233c0*/  IMAD.MOV.U32 R5, RZ, RZ, R13 ;  /* 0x000000ffff057224 */ /* 0x000fe400078e000d */
[----:B------:R-:W-:-:S03]  /*233d0*/  IMAD.MOV.U32 R7, RZ, RZ, R15 ;  /* 0x000000ffff077224 */ /* 0x000fc600078e000f */
[----:B------:R3:W-:Y:S04]  /*233e0*/  STL.64 [R11+0x200], R4 ;  /* 0x000200040b007387 */ /* 0x0007e80000100a00 */
[----:B------:R3:W-:Y:S02]  /*233f0*/  STL.64 [R11+0x280], R6 ;  /* 0x000280060b007387 */ /* 0x0007e40000100a00 */
.L_x_424:
[----:B------:R-:W4:Y:S02]  /*23400*/  LDCU UR4, c[0x0][0x3b0] ;  /* 0x00007600ff0477ac */ /* 0x000f240008000800 */
[----:B----4-:R-:W-:-:S13]  /*23410*/  ISETP.NE.AND P2, PT, R14, UR4, PT ;  /* 0x000000040e007c0c */ /* 0x010fda000bf45270 */
[----:B------:R-:W-:Y:S05]  /*23420*/  @!P2 BRA `(.L_x_423) ;  /* 0x0000000c00c0a947 */ /* 0x000fea0003800000 */
.L_x_437:
[----:B------:R-:W-:-:S05]  /*23430*/  IMAD R14, R0, 0x8, R158 ;  /* 0x00000008000e7824 */ /* 0x000fca00078e029e */
[----:B---3--:R-:W3:Y:S01]  /*23440*/  LDL.64 R10, [R14] ;  /* 0x000000000e0a7983 */ /* 0x008ee20000100a00 */
        /* <DEDUP_REMOVED lines=58> */
.L_x_430:
[----:B------:R-:W-:Y:S05]  /*237f0*/  BSYNC.RECONVERGENT B1 ;  /* 0x0000000000017941 */ /* 0x000fea0003800200 */
.L_x_429:
        /* <DEDUP_REMOVED lines=19> */
.L_x_432:
[----:B------:R-:W-:Y:S05]  /*23930*/  BSYNC.RECONVERGENT B2 ;  /* 0x0000000000027941 */ /* 0x000fea0003800200 */
.L_x_431:
[C---:B------:R-:W-:Y:S01]  /*23940*/  DADD R4, -R6.reuse, 1 ;  /* 0x3ff0000006047429 */ /* 0x040fe20000000100 */
[----:B------:R-:W-:Y:S01]  /*23950*/  IMAD.MOV.U32 R10, RZ, RZ, R6 ;  /* 0x000000ffff0a7224 */ /* 0x000fe200078e0006 */
[----:B------:R-:W-:Y:S01]  /*23960*/  DSETP.MIN.AND P2, P3, R6, 1, PT ;  /* 0x3ff000000600742a */ /* 0x000fe20003b40000 */
[----:B------:R-:W-:Y:S01]  /*23970*/  IMAD.MOV.U32 R12, RZ, RZ, 0x80000 ;  /* 0x00080000ff0c7424 */ /* 0x000fe200078e00ff */
[----:B------:R-:W-:Y:S01]  /*23980*/  UMOV UR4, 0x2777579c ;  /* 0x2777579c00047882 */ /* 0x000fe20000000000 */
[----:B------:R-:W-:Y:S01]  /*23990*/  IMAD.MOV.U32 R13, RZ, RZ, 0x80000 ;  /* 0x00080000ff0d7424 */ /* 0x000fe200078e00ff */
[----:B------:R-:W-:Y:S01]  /*239a0*/  UMOV UR5, 0x37a16c26 ;  /* 0x37a16c2600057882 */ /* 0x000fe20000000000 */
[----:B------:R-:W-:Y:S01]  /*239b0*/  IMAD R33, R0, 0x8, R1 ;  /* 0x0000000800217824 */ /* 0x000fe200078e0201 */
[----:B------:R-:W-:Y:S01]  /*239c0*/  DSETP.MIN.AND P4, P5, R4, 1, PT ;  /* 0x3ff000000400742a */ /* 0x000fe20003d80000 */
[----:B------:R-:W-:Y:S01]  /*239d0*/  FSEL R7, R7, 1.875, P2 ;  /* 0x3ff0000007077808 */ /* 0x000fe20001000000 */
[----:B------:R-:W-:Y:S01]  /*239e0*/  IMAD.MOV.U32 R6, RZ, RZ, R5 ;  /* 0x000000ffff067224 */ /* 0x000fe200078e0005 */
[----:B------:R-:W-:Y:S01]  /*239f0*/  UMOV UR6, UR5 ;  /* 0x0000000500067c82 */ /* 0x000fe20008000000 */
[----:B------:R-:W-:-:S02]  /*23a00*/  UMOV UR7, UR5 ;  /* 0x0000000500077c82 */ /* 0x000fc40008000000 */
[----:B------:R-:W-:Y:S01]  /*23a10*/  IMAD.U32 R15, RZ, RZ, UR7 ;  /* 0x00000007ff0f7e24 */ /* 0x000fe2000f8e00ff */
[----:B------:R-:W-:Y:S01]  /*23a20*/  FSEL R11, R6, 1.875, P4 ;  /* 0x3ff00000060b7808 */ /* 0x000fe20002000000 */
[----:B------:R-:W-:Y:S01]  /*23a30*/  IMAD.MOV.U32 R6, RZ, RZ, R4 ;  /* 0x000000ffff067224 */ /* 0x000fe200078e0004 */
[----:B------:R-:W-:Y:S01]  /*23a40*/  @P3 LOP3.LUT R7, R12, 0x3ff00000, RZ, 0xfc, !PT ;  /* 0x3ff000000c073812 */ /* 0x000fe200078efcff */
[----:B------:R-:W-:Y:S01]  /*23a50*/  IMAD.U32 R12, RZ, RZ, UR6 ;  /* 0x00000006ff0c7e24 */ /* 0x000fe2000f8e00ff */
[----:B------:R-:W-:Y:S02]  /*23a60*/  SEL R4, R10, RZ, P2 ;  /* 0x000000ff0a047207 */ /* 0x000fe40001000000 */
[----:B------:R-:W-:Y:S01]  /*23a70*/  SEL R6, R6, RZ, P4 ;  /* 0x000000ff06067207 */ /* 0x000fe20002000000 */
[----:B------:R-:W-:Y:S01]  /*23a80*/  IMAD.MOV.U32 R5, RZ, RZ, R7 ;  /* 0x000000ffff057224 */ /* 0x000fe200078e0007 */
[----:B------:R-:W-:-:S03]  /*23a90*/  @P5 LOP3.LUT R11, R13, 0x3ff00000, RZ, 0xfc, !PT ;  /* 0x3ff000000d0b5812 */ /* 0x000fc600078efcff */
[----:B------:R-:W-:Y:S02]  /*23aa0*/  IMAD.MOV.U32 R10, RZ, RZ, R5 ;  /* 0x000000ffff0a7224 */ /* 0x000fe400078e0005 */
[----:B------:R-:W-:Y:S01]  /*23ab0*/  IMAD.MOV.U32 R7, RZ, RZ, R11 ;  /* 0x000000ffff077224 */ /* 0x000fe200078e000b */
[----:B------:R-:W-:-:S05]  /*23ac0*/  DSETP.MAX.AND P2, P3, R4, UR4, PT ;  /* 0x0000000404007e2a */ /* 0x000fca000bb4f000 */
[----:B------:R-:W-:Y:S01]  /*23ad0*/  DSETP.MAX.AND P4, P5, R6, UR4, PT ;  /* 0x0000000406007e2a */ /* 0x000fe2000bd8f000 */
[----:B------:R-:W-:Y:S01]  /*23ae0*/  FSEL R11, R10, UR6, P2 ;  /* 0x000000060a0b7c08 */ /* 0x000fe20009000000 */
[----:B------:R-:W-:Y:S01]  /*23af0*/  IMAD.MOV.U32 R10, RZ, RZ, R7 ;  /* 0x000000ffff0a7224 */ /* 0x000fe200078e0007 */
[----:B------:R-:W-:Y:S02]  /*23b00*/  UMOV UR6, UR4 ;  /* 0x0000000400067c82 */ /* 0x000fe40008000000 */
[----:B------:R-:W-:Y:S02]  /*23b10*/  SEL R4, R4, UR6, P2 ;  /* 0x0000000604047c07 */ /* 0x000fe40009000000 */
[----:B------:R-:W-:Y:S02]  /*23b20*/  FSEL R13, R10, UR7, P4 ;  /* 0x000000070a0d7c08 */ /* 0x000fe4000a000000 */
[----:B------:R-:W-:Y:S02]  /*23b30*/  @P3 LOP3.LUT R11, R12, 0x80000, RZ, 0xfc, !PT ;  /* 0x000800000c0b3812 */ /* 0x000fe400078efcff */
[----:B------:R-:W-:-:S03]  /*23b40*/  SEL R6, R6, UR4, P4 ;  /* 0x0000000406067c07 */ /* 0x000fc6000a000000 */
[----:B------:R-:W-:Y:S01]  /*23b50*/  @P5 LOP3.LUT R13, R15, 0x80000, RZ, 0xfc, !PT ;  /* 0x000800000f0d5812 */ /* 0x000fe200078efcff */
[----:B------:R-:W-:-:S04]  /*23b60*/  IMAD.MOV.U32 R5, RZ, RZ, R11 ;  /* 0x000000ffff057224 */ /* 0x000fc800078e000b */
[----:B------:R-:W-:Y:S01]  /*23b70*/  IMAD.MOV.U32 R7, RZ, RZ, R13 ;  /* 0x000000ffff077224 */ /* 0x000fe200078e000d */
[----:B------:R3:W-:Y:S04]  /*23b80*/  STL.64 [R33+0x200], R4 ;  /* 0x0002000421007387 */ /* 0x0007e80000100a00 */
[----:B------:R4:W-:Y:S04]  /*23b90*/  STL.64 [R33+0x280], R6 ;  /* 0x0002800621007387 */ /* 0x0009e80000100a00 */
[----:B------:R-:W5:Y:S01]  /*23ba0*/  LDL.64 R14, [R14+0x8] ;  /* 0x000008000e0e7983 */ /* 0x000f620000100a00 */
[----:B------:R-:W-:Y:S01]  /*23bb0*/  IMAD.MOV.U32 R16, RZ, RZ, 0x652b82fe ;  /* 0x652b82feff107424 */ /* 0x000fe200078e00ff */
[----:B------:R-:W-:Y:S01]  /*23bc0*/  UMOV UR4, 0xfefa39ef ;  /* 0xfefa39ef00047882 */ /* 0x000fe20000000000 */
[----:B------:R-:W-:Y:S01]  /*23bd0*/  IMAD.MOV.U32 R17, RZ, RZ, 0x3ff71547 ;  /* 0x3ff71547ff117424 */ /* 0x000fe200078e00ff */
[----:B------:R-:W-:Y:S01]  /*23be0*/  UMOV UR5, 0x3fe62e42 ;  /* 0x3fe62e4200057882 */ /* 0x000fe20000000000 */
[----:B---3--:R-:W-:Y:S01]  /*23bf0*/  IMAD.MOV.U32 R4, RZ, RZ, -0x35dec16 ;  /* 0xfca213eaff047424 */ /* 0x008fe200078e00ff */
[----:B------:R-:W-:Y:S01]  /*23c00*/  BSSY.RECONVERGENT B1, `(.L_x_433) ;  /* 0x0000035000017945 */ /* 0x000fe20003800200 */
[----:B------:R-:W-:-:S02]  /*23c10*/  IMAD.MOV.U32 R5, RZ, RZ, 0x3e928af3 ;  /* 0x3e928af3ff057424 */ /* 0x000fc400078e00ff */
[----:B-----5:R-:W-:Y:S01]  /*23c20*/  DFMA R16, R14, R16, 6.75539944105574400000e+15 ;  /* 0x433800000e10742b */ /* 0x020fe20000000010 */
[----:B------:R-:W-:-:S07]  /*23c30*/  FSETP.GEU.AND P2, PT, |R15|, 4.1917929649353027344, PT ;  /* 0x4086232b0f00780b */ /* 0x000fce0003f4e200 */
[----:B------:R-:W-:-:S08]  /*23c40*/  DADD R10, R16, -6.75539944105574400000e+15 ;  /* 0xc3380000100a7429 */ /* 0x000fd00000000000 */
[----:B------:R-:W-:Y:S01]  /*23c50*/  DFMA R12, R10, -UR4, R14 ;  /* 0x800000040a0c7c2b */ /* 0x000fe2000800000e */
[----:B------:R-:W-:Y:S01]  /*23c60*/  UMOV UR4, 0x3b39803f ;  /* 0x3b39803f00047882 */ /* 0x000fe20000000000 */
[----:B------:R-:W-:-:S06]  /*23c70*/  UMOV UR5, 0x3c7abc9e ;  /* 0x3c7abc9e00057882 */ /* 0x000fcc0000000000 */
[----:B------:R-:W-:Y:S01]  /*23c80*/  DFMA R12, R10, -UR4, R12 ;  /* 0x800000040a0c7c2b */ /* 0x000fe2000800000c */
[----:B------:R-:W-:Y:S01]  /*23c90*/  UMOV UR4, 0x69ce2bdf ;  /* 0x69ce2bdf00047882 */ /* 0x000fe20000000000 */
[----:B------:R-:W-:-:S06]  /*23ca0*/  UMOV UR5, 0x3e5ade15 ;  /* 0x3e5ade1500057882 */ /* 0x000fcc0000000000 */
        /* <DEDUP_REMOVED lines=26> */
[----:B----4-:R-:W-:-:S10]  /*23e50*/  DFMA R6, R12, R4, 1 ;  /* 0x3ff000000c06742b */ /* 0x010fd40000000004 */
        /* <DEDUP_REMOVED lines=15> */
.L_x_434:
[----:B------:R-:W-:Y:S05]  /*23f50*/  BSYNC.RECONVERGENT B1 ;  /* 0x0000000000017941 */ /* 0x000fea0003800200 */
.L_x_433:
        /* <DEDUP_REMOVED lines=19> */
.L_x_436:
[----:B------:R-:W-:Y:S05]  /*24090*/  BSYNC.RECONVERGENT B2 ;  /* 0x0000000000027941 */ /* 0x000fea0003800200 */
.L_x_435:
[C---:B------:R-:W-:Y:S01]  /*240a0*/  DADD R4, -R6.reuse, 1 ;  /* 0x3ff0000006047429 */ /* 0x040fe20000000100 */
[----:B------:R-:W-:Y:S01]  /*240b0*/  IMAD.MOV.U32 R10, RZ, RZ, R6 ;  /* 0x000000ffff0a7224 */ /* 0x000fe200078e0006 */
[----:B------:R-:W-:Y:S01]  /*240c0*/  DSETP.MIN.AND P2, P3, R6, 1, PT ;  /* 0x3ff000000600742a */ /* 0x000fe20003b40000 */
[----:B------:R-:W-:Y:S01]  /*240d0*/  IMAD.MOV.U32 R12, RZ, RZ, 0x80000 ;  /* 0x00080000ff0c7424 */ /* 0x000fe200078e00ff */
[----:B------:R-:W-:Y:S01]  /*240e0*/  UMOV UR4, 0x2777579c ;  /* 0x2777579c00047882 */ /* 0x000fe20000000000 */
[----:B------:R-:W-:Y:S01]  /*240f0*/  IMAD.MOV.U32 R13, RZ, RZ, 0x80000 ;  /* 0x00080000ff0d7424 */ /* 0x000fe200078e00ff */
[----:B------:R-:W-:Y:S01]  /*24100*/  UMOV UR5, 0x37a16c26 ;  /* 0x37a16c2600057882 */ /* 0x000fe20000000000 */
[----:B------:R-:W-:Y:S01]  /*24110*/  VIADD R0, R0, 0x2 ;  /* 0x0000000200007836 */ /* 0x000fe20000000000 */
        /* <DEDUP_REMOVED lines=22> */
[----:B------:R-:W-:Y:S01]  /*24280*/  FSEL R13, R10, UR7, P4 ;  /* 0x000000070a0d7c08 */ /* 0x000fe2000a000000 */
[----:B------:R-:W3:Y:S01]  /*24290*/  LDCU UR7, c[0x0][0x3b0] ;  /* 0x00007600ff0777ac */ /* 0x000ee20008000800 */
[----:B------:R-:W-:Y:S02]  /*242a0*/  @P3 LOP3.LUT R11, R12, 0x80000, RZ, 0xfc, !PT ;  /* 0x000800000c0b3812 */ /* 0x000fe400078efcff */
[----:B------:R-:W-:-:S03]  /*242b0*/  SEL R6, R6, UR4, P4 ;  /* 0x0000000406067c07 */ /* 0x000fc6000a000000 */
[----:B------:R-:W-:Y:S01]  /*242c0*/  @P5 LOP3.LUT R13, R14, 0x80000, RZ, 0xfc, !PT ;  /* 0x000800000e0d5812 */ /* 0x000fe200078efcff */
[----:B------:R-:W-:-:S04]  /*242d0*/  IMAD.MOV.U32 R5, RZ, RZ, R11 ;  /* 0x000000ffff057224 */ /* 0x000fc800078e000b */
[----:B------:R-:W-:Y:S01]  /*242e0*/  IMAD.MOV.U32 R7, RZ, RZ, R13 ;  /* 0x000000ffff077224 */ /* 0x000fe200078e000d */
[----:B------:R4:W-:Y:S04]  /*242f0*/  STL.64 [R33+0x208], R4 ;  /* 0x0002080421007387 */ /* 0x0009e80000100a00 */
[----:B------:R4:W-:Y:S01]  /*24300*/  STL.64 [R33+0x288], R6 ;  /* 0x0002880621007387 */ /* 0x0009e20000100a00 */
[----:B---3--:R-:W-:-:S13]  /*24310*/  ISETP.NE.AND P2, PT, R0, UR7, PT ;  /* 0x0000000700007c0c */ /* 0x008fda000bf45270 */
[----:B----4-:R-:W-:Y:S05]  /*24320*/  @P2 BRA `(.L_x_437) ;  /* 0xfffffff000402947 */ /* 0x010fea000383ffff */
.L_x_423:
[----:B------:R-:W-:Y:S04]  /*24330*/  BSSY.RECONVERGENT B1, `(.L_x_438) ;  /* 0x000014c000017945 */ /* 0x000fe80003800200 */
[----:B------:R-:W-:Y:S05]  /*24340*/  @!P0 BRA `(.L_x_439) ;  /* 0x0000001400288947 */ /* 0x000fea0003800000 */
[C---:B------:R-:W-:Y:S01]  /*24350*/  ISETP.GE.U32.AND P2, PT, R50.reuse, 0x4, PT ;  /* 0x000000043200780c */ /* 0x040fe20003f46070 */
[----:B------:R-:W-:Y:S01]  /*24360*/  BSSY.RECONVERGENT B2, `(.L_x_440) ;  /* 0x00000b9000027945 */ /* 0x000fe20003800200 */
[----:B------:R-:W-:Y:S01]  /*24370*/  LOP3.LUT R60, R50, 0x3, RZ, 0xc0, !PT ;  /* 0x00000003323c7812 */ /* 0x000fe200078ec0ff */
[----:B------:R-:W-:-:S10]  /*24380*/  IMAD.MOV.U32 R0, RZ, RZ, RZ ;  /* 0x000000ffff007224 */ /* 0x000fd400078e00ff */
[----:B------:R-:W-:Y:S05]  /*24390*/  @!P2 BRA `(.L_x_441) ;  /* 0x0000000800d4a947 */ /* 0x000fea0003800000 */
[----:B------:R-:W-:Y:S01]  /*243a0*/  LOP3.LUT R0, R50, 0x7ffffffc, RZ, 0xc0, !PT ;  /* 0x7ffffffc32007812 */ /* 0x000fe200078ec0ff */
[----:B------:R-:W-:-:S07]  /*243b0*/  IMAD.MOV.U32 R51, RZ, RZ, RZ ;  /* 0x000000ffff337224 */ /* 0x000fce00078e00ff */
.L_x_450:
[----:B------:R-:W-:-:S13]  /*243c0*/  R2UR UR4, R93 ;  /* 0x000000005d0472ca */ /* 0x000fda00000e0000 */
[----:B------:R-:W-:-:S05]  /*243d0*/  LEA R61, R51, UR4, 0x3 ;  /* 0x00000004333d7c11 */ /* 0x000fca000f8e18ff */
[----:B------:R-:W5:Y:S01]  /*243e0*/  LDL.64 R58, [R61] ;  /* 0x000000003d3a7983 */ /* 0x000f620000100a00 */
[----:B------:R-:W-:Y:S01]  /*243f0*/  IMAD.MOV.U32 R48, RZ, RZ, 0x652b82fe ;  /* 0x652b82feff307424 */ /* 0x000fe200078e00ff */
[----:B------:R-:W-:Y:S01]  /*24400*/  BSSY.RECONVERGENT B3, `(.L_x_442) ;  /* 0x000003b000037945 */ /* 0x000fe20003800200 */
[----:B------:R-:W-:Y:S01]  /*24410*/  IMAD.MOV.U32 R49, RZ, RZ, 0x3ff71547 ;  /* 0x3ff71547ff317424 */ /* 0x000fe200078e00ff */
[----:B------:R-:W-:Y:S01]  /*24420*/  LEA R67, R51, UR52, 0x3 ;  /* 0x0000003433437c11 */ /* 0x000fe2000f8e18ff */
[----:B0-----:R-:W-:Y:S02]  /*24430*/  IMAD.MOV.U32 R34, RZ, RZ, -0x105c611 ;  /* 0xfefa39efff227424 */ /* 0x001fe400078e00ff */
[----:B------:R-:W-:Y:S02]  /*24440*/  IMAD.MOV.U32 R35, RZ, RZ, 0x3fe62e42 ;  /* 0x3fe62e42ff237424 */ /* 0x000fe400078e00ff */
[----:B------:R-:W-:Y:S02]  /*24450*/  IMAD.MOV.U32 R32, RZ, RZ, 0x3b39803f ;  /* 0x3b39803fff207424 */ /* 0x000fe400078e00ff */
[----:B------:R-:W-:-:S02]  /*24460*/  IMAD.MOV.U32 R33, RZ, RZ, 0x3c7abc9e ;  /* 0x3c7abc9eff217424 */ /* 0x000fc400078e00ff */
[----:B------:R-:W-:Y:S02]  /*24470*/  IMAD.MOV.U32 R40, RZ, RZ, 0x69ce2bdf ;  /* 0x69ce2bdfff287424 */ /* 0x000fe400078e00ff */
[----:B------:R-:W-:Y:S02]  /*24480*/  IMAD.MOV.U32 R41, RZ, RZ, 0x3e5ade15 ;  /* 0x3e5ade15ff297424 */ /* 0x000fe400078e00ff */
[----:B------:R-:W-:Y:S02]  /*24490*/  IMAD.MOV.U32 R42, RZ, RZ, -0x35dec16 ;  /* 0xfca213eaff2a7424 */ /* 0x000fe400078e00ff */
[----:B------:R-:W-:Y:S02]  /*244a0*/  IMAD.MOV.U32 R43, RZ, RZ, 0x3e928af3 ;  /* 0x3e928af3ff2b7424 */ /* 0x000fe400078e00ff */
[----:B------:R-:W-:Y:S02]  /*244b0*/  IMAD.MOV.U32 R20, RZ, RZ, 0x62401315 ;  /* 0x62401315ff147424 */ /* 0x000fe400078e00ff */
[----:B------:R-:W-:-:S02]  /*244c0*/  IMAD.MOV.U32 R21, RZ, RZ, 0x3ec71dee ;  /* 0x3ec71deeff157424 */ /* 0x000fc400078e00ff */
[----:B------:R-:W-:Y:S02]  /*244d0*/  IMAD.MOV.U32 R18, RZ, RZ, 0x7c89eb71 ;  /* 0x7c89eb71ff127424 */ /* 0x000fe400078e00ff */
[----:B------:R-:W-:Y:S02]  /*244e0*/  IMAD.MOV.U32 R19, RZ, RZ, 0x3efa0199 ;  /* 0x3efa0199ff137424 */ /* 0x000fe400078e00ff */
[----:B------:R-:W-:Y:S02]  /*244f0*/  IMAD.MOV.U32 R16, RZ, RZ, 0x14761f65 ;  /* 0x14761f65ff107424 */ /* 0x000fe400078e00ff */
[----:B------:R-:W-:Y:S02]  /*24500*/  IMAD.MOV.U32 R17, RZ, RZ, 0x3f2a01a0 ;  /* 0x3f2a01a0ff117424 */ /* 0x000fe400078e00ff */
[----:B------:R-:W-:Y:S02]  /*24510*/  IMAD.MOV.U32 R14, RZ, RZ, 0x1852b7af ;  /* 0x1852b7afff0e7424 */ /* 0x000fe400078e00ff */
[----:B------:R-:W-:-:S02]  /*24520*/  IMAD.MOV.U32 R15, RZ, RZ, 0x3f56c16c ;  /* 0x3f56c16cff0f7424 */ /* 0x000fc400078e00ff */
[----:B------:R-:W-:Y:S02]  /*24530*/  IMAD.MOV.U32 R12, RZ, RZ, 0x11122322 ;  /* 0x11122322ff0c7424 */ /* 0x000fe400078e00ff */
[----:B------:R-:W-:Y:S02]  /*24540*/  IMAD.MOV.U32 R13, RZ, RZ, 0x3f811111 ;  /* 0x3f811111ff0d7424 */ /* 0x000fe400078e00ff */
[----:B------:R-:W-:Y:S02]  /*24550*/  IMAD.MOV.U32 R10, RZ, RZ, 0x555502a1 ;  /* 0x555502a1ff0a7424 */ /* 0x000fe400078e00ff */
[----:B---3--:R-:W-:Y:S01]  /*24560*/  IMAD.MOV.U32 R11, RZ, RZ, 0x3fa55555 ;  /* 0x3fa55555ff0b7424 */ /* 0x008fe200078e00ff */
[----:B-----5:R-:W-:Y:S02]  /*24570*/  DFMA R62, R58, -R48, 6.75539944105574400000e+15 ;  /* 0x433800003a3e742b */ /* 0x020fe40000000830 */
[----:B------:R-:W-:-:S06]  /*24580*/  DADD R64, -RZ, -R58 ;  /* 0x00000000ff407229 */ /* 0x000fcc000000093a */
[----:B----4-:R-:W-:-:S04]  /*24590*/  DADD R4, R62, -6.75539944105574400000e+15 ;  /* 0xc33800003e047429 */ /* 0x010fc80000000000 */
[----:B------:R-:W-:-:S04]  /*245a0*/  FSETP.GEU.AND P2, PT, |R65|, 4.1917929649353027344, PT ;  /* 0x4086232b4100780b */ /* 0x000fc80003f4e200 */
[----:B------:R-:W-:-:S08]  /*245b0*/  DFMA R6, R4, -R34, -R58 ;  /* 0x800000220406722b */ /* 0x000fd0000000083a */
[----:B------:R-:W-:Y:S01]  /*245c0*/  DFMA R54, R4, -R32, R6 ;  /* 0x800000200436722b */ /* 0x000fe20000000006 */
[----:B------:R-:W-:Y:S02]  /*245d0*/  IMAD.MOV.U32 R6, RZ, RZ, 0x55555511 ;  /* 0x55555511ff067424 */ /* 0x000fe400078e00ff */
[----:B------:R-:W-:-:S05]  /*245e0*/  IMAD.MOV.U32 R7, RZ, RZ, 0x3fc55555 ;  /* 0x3fc55555ff077424 */ /* 0x000fca00078e00ff */
[----:B------:R-:W-:-:S08]  /*245f0*/  DFMA R4, R54, R40, R42 ;  /* 0x000000283604722b */ /* 0x000fd0000000002a */
[----:B------:R-:W-:-:S08]  /*24600*/  DFMA R4, R54, R4, R20 ;  /* 0x000000043604722b */ /* 0x000fd00000000014 */
[----:B------:R-:W-:-:S08]  /*24610*/  DFMA R4, R54, R4, R18 ;  /* 0x000000043604722b */ /* 0x000fd00000000012 */
[----:B------:R-:W-:-:S08]  /*24620*/  DFMA R4, R54, R4, R16 ;  /* 0x000000043604722b */ /* 0x000fd00000000010 */
[----:B------:R-:W-:-:S08]  /*24630*/  DFMA R4, R54, R4, R14 ;  /* 0x000000043604722b */ /* 0x000fd0000000000e */
[----:B------:R-:W-:-:S08]  /*24640*/  DFMA R4, R54, R4, R12 ;  /* 0x000000043604722b */ /* 0x000fd0000000000c */
[----:B------:R-:W-:-:S08]  /*24650*/  DFMA R4, R54, R4, R10 ;  /* 0x000000043604722b */ /* 0x000fd0000000000a */
[----:B------:R-:W-:Y:S01]  /*24660*/  DFMA R56, R54, R4, R6 ;  /* 0x000000043638722b */ /* 0x000fe20000000006 */
[----:B------:R-:W-:Y:S02]  /*24670*/  IMAD.MOV.U32 R4, RZ, RZ, 0xb ;  /* 0x0000000bff047424 */ /* 0x000fe400078e00ff */
[----:B------:R-:W-:-:S06]  /*24680*/  IMAD.MOV.U32 R5, RZ, RZ, 0x3fe00000 ;  /* 0x3fe00000ff057424 */ /* 0x000fcc00078e00ff */
        /* <DEDUP_REMOVED lines=18> */
.L_x_443:
[----:B------:R-:W-:Y:S05]  /*247b0*/  BSYNC.RECONVERGENT B3 ;  /* 0x0000000000037941 */ /* 0x000fea0003800200 */
.L_x_442:
[----:B------:R0:W-:Y:S04]  /*247c0*/  STL.64 [R67], R54 ;  /* 0x0000003643007387 */ /* 0x0001e80000100a00 */
[----:B------:R-:W3:Y:S01]  /*247d0*/  LDL.64 R62, [R61+0x8] ;  /* 0x000008003d3e7983 */ /* 0x000ee20000100a00 */
[----:B------:R-:W-:Y:S01]  /*247e0*/  BSSY.RECONVERGENT B3, `(.L_x_444) ;  /* 0x0000022000037945 */ /* 0x000fe20003800200 */
[----:B---3--:R-:W-:Y:S02]  /*247f0*/  DFMA R64, R62, -R48, 6.75539944105574400000e+15 ;  /* 0x433800003e40742b */ /* 0x008fe40000000830 */
[----:B0-----:R-:W-:-:S06]  /*24800*/  DADD R54, -RZ, -R62 ;  /* 0x00000000ff367229 */ /* 0x001fcc000000093e */
[----:B------:R-:W-:-:S08]  /*24810*/  DADD R56, R64, -6.75539944105574400000e+15 ;  /* 0xc338000040387429 */ /* 0x000fd00000000000 */
[----:B------:R-:W-:-:S08]  /*24820*/  DFMA R58, R56, -R34, -R62 ;  /* 0x80000022383a722b */ /* 0x000fd0000000083e */
[----:B------:R-:W-:-:S08]  /*24830*/  DFMA R58, R56, -R32, R58 ;  /* 0x80000020383a722b */ /* 0x000fd0000000003a */
        /* <DEDUP_REMOVED lines=10> */
[----:B------:R-:W-:Y:S01]  /*248e0*/  DFMA R56, R58, R56, 1 ;  /* 0x3ff000003a38742b */ /* 0x000fe20000000038 */
[----:B------:R-:W-:-:S05]  /*248f0*/  IMAD.MOV.U32 R58, RZ, RZ, R55 ;  /* 0x000000ffff3a7224 */ /* 0x000fca00078e0037 */
[----:B------:R-:W-:-:S04]  /*24900*/  FSETP.GEU.AND P2, PT, |R58|, 4.1917929649353027344, PT ;  /* 0x4086232b3a00780b */ /* 0x000fc80003f4e200 */
[----:B------:R-:W-:Y:S02]  /*24910*/  IMAD R55, R64, 0x100000, R57 ;  /* 0x0010000040377824 */ /* 0x000fe400078e0239 */
[----:B------:R-:W-:-:S07]  /*24920*/  IMAD.MOV.U32 R54, RZ, RZ, R56 ;  /* 0x000000ffff367224 */ /* 0x000fce00078e0038 */
[----:B------:R-:W-:Y:S05]  /*24930*/  @!P2 BRA `(.L_x_445) ;  /* 0x000000000030a947 */ /* 0x000fea0003800000 */
        /* <DEDUP_REMOVED lines=12> */
.L_x_445:
[----:B------:R-:W-:Y:S05]  /*24a00*/  BSYNC.RECONVERGENT B3 ;  /* 0x0000000000037941 */ /* 0x000fea0003800200 */
.L_x_444:
[----:B------:R0:W-:Y:S04]  /*24a10*/  STL.64 [R67+0x8], R54 ;  /* 0x0000083643007387 */ /* 0x0001e80000100a00 */
        /* <DEDUP_REMOVED lines=35> */
.L_x_447:
[----:B------:R-:W-:Y:S05]  /*24c50*/  BSYNC.RECONVERGENT B3 ;  /* 0x0000000000037941 */ /* 0x000fea0003800200 */
.L_x_446:
[----:B------:R0:W-:Y:S04]  /*24c60*/  STL.64 [R67+0x10], R54 ;  /* 0x0000103643007387 */ /* 0x0001e80000100a00 */
[----:B------:R-:W3:Y:S01]  /*24c70*/  LDL.64 R56, [R61+0x18] ;  /* 0x000018003d387983 */ /* 0x000ee20000100a00 */
[----:B------:R-:W-:Y:S01]  /*24c80*/  BSSY.RECONVERGENT B3, `(.L_x_448) ;  /* 0x0000022000037945 */ /* 0x000fe20003800200 */
[----:B---3--:R-:W-:-:S08]  /*24c90*/  DFMA R58, R56, -R48, 6.75539944105574400000e+15 ;  /* 0x43380000383a742b */ /* 0x008fd00000000830 */
        /* <DEDUP_REMOVED lines=11> */
[----:B------:R-:W-:Y:S02]  /*24d50*/  DFMA R40, R34, R40, R4 ;  /* 0x000000282228722b */ /* 0x000fe40000000004 */
[----:B------:R-:W-:-:S06]  /*24d60*/  DADD R4, -RZ, -R56 ;  /* 0x00000000ff047229 */ /* 0x000fcc0000000938 */
[----:B------:R-:W-:-:S04]  /*24d70*/  DFMA R40, R34, R40, 1 ;  /* 0x3ff000002228742b */ /* 0x000fc80000000028 */
[----:B------:R-:W-:-:S04]  /*24d80*/  IMAD.MOV.U32 R10, RZ, RZ, R5 ;  /* 0x000000ffff0a7224 */ /* 0x000fc800078e0005 */
[----:B------:R-:W-:Y:S01]  /*24d90*/  DFMA R6, R34, R40, 1 ;  /* 0x3ff000002206742b */ /* 0x000fe20000000028 */
[----:B------:R-:W-:-:S09]  /*24da0*/  FSETP.GEU.AND P2, PT, |R10|, 4.1917929649353027344, PT ;  /* 0x4086232b0a00780b */ /* 0x000fd20003f4e200 */
[----:B------:R-:W-:Y:S02]  /*24db0*/  IMAD R5, R58, 0x100000, R7 ;  /* 0x001000003a057824 */ /* 0x000fe400078e0207 */
[----:B------:R-:W-:Y:S02]  /*24dc0*/  IMAD.MOV.U32 R4, RZ, RZ, R6 ;  /* 0x000000ffff047224 */ /* 0x000fe400078e0006 */
[----:B0-----:R-:W-:Y:S05]  /*24dd0*/  @!P2 BRA `(.L_x_449) ;  /* 0x000000000030a947 */ /* 0x001fea0003800000 */
        /* <DEDUP_REMOVED lines=12> */
.L_x_449:
[----:B------:R-:W-:Y:S05]  /*24ea0*/  BSYNC.RECONVERGENT B3 ;  /* 0x0000000000037941 */ /* 0x000fea0003800200 */
.L_x_448:
[----:B------:R0:W-:Y:S01]  /*24eb0*/  STL.64 [R67+0x18], R4 ;  /* 0x0000180443007387 */ /* 0x0001e20000100a00 */
[----:B------:R-:W-:-:S05]  /*24ec0*/  VIADD R51, R51, 0x4 ;  /* 0x0000000433337836 */ /* 0x000fca0000000000 */
[----:B------:R-:W-:-:S13]  /*24ed0*/  ISETP.NE.AND P2, PT, R51, R0, PT ;  /* 0x000000003300720c */ /* 0x000fda0003f45270 */
[----:B0-----:R-:W-:Y:S05]  /*24ee0*/  @P2 BRA `(.L_x_450) ;  /* 0xfffffff400342947 */ /* 0x001fea000383ffff */
.L_x_441:
[----:B------:R-:W-:Y:S05]  /*24ef0*/  BSYNC.RECONVERGENT B2 ;  /* 0x0000000000027941 */ /* 0x000fea0003800200 */
.L_x_440:
[----:B------:R-:W-:-:S13]  /*24f00*/  ISETP.NE.AND P2, PT, R60, RZ, PT ;  /* 0x000000ff3c00720c */ /* 0x000fda0003f45270 */
[----:B------:R-:W-:Y:S05]  /*24f10*/  @!P2 BRA `(.L_x_439) ;  /* 0x000000080034a947 */ /* 0x000fea0003800000 */
[----:B------:R-:W-:-:S13]  /*24f20*/  R2UR UR4, R93 ;  /* 0x000000005d0472ca */ /* 0x000fda00000e0000 */
[----:B------:R-:W-:-:S05]  /*24f30*/  LEA R51, R0, UR4, 0x3 ;  /* 0x0000000400337c11 */ /* 0x000fca000f8e18ff */
[----:B---3--:R-:W3:Y:S01]  /*24f40*/  LDL.64 R10, [R51] ;  /* 0x00000000330a7983 */ /* 0x008ee20000100a00 */
[----:B------:R-:W-:Y:S01]  /*24f50*/  IMAD.MOV.U32 R14, RZ, RZ, 0x652b82fe ;  /* 0x652b82feff0e7424 */ /* 0x000fe200078e00ff */
[----:B------:R-:W-:Y:S01]  /*24f60*/  BSSY.RECONVERGENT B2, `(.L_x_451) ;  /* 0x000003b000027945 */ /* 0x000fe20003800200 */
[----:B------:R-:W-:Y:S01]  /*24f70*/  IMAD.MOV.U32 R15, RZ, RZ, 0x3ff71547 ;  /* 0x3ff71547ff0f7424 */ /* 0x000fe200078e00ff */
[----:B------:R-:W-:Y:S01]  /*24f80*/  LEA R61, R0, UR52, 0x3 ;  /* 0x00000034003d7c11 */ /* 0x000fe2000f8e18ff */
[----:B------:R-:W-:Y:S02]  /*24f90*/  IMAD.MOV.U32 R16, RZ, RZ, -0x105c611 ;  /* 0xfefa39efff107424 */ /* 0x000fe400078e00ff */
[----:B------:R-:W-:Y:S02]  /*24fa0*/  IMAD.MOV.U32 R17, RZ, RZ, 0x3fe62e42 ;  /* 0x3fe62e42ff117424 */ /* 0x000fe400078e00ff */
[----:B------:R-:W-:Y:S02]  /*24fb0*/  IMAD.MOV.U32 R18, RZ, RZ, 0x3b39803f ;  /* 0x3b39803fff127424 */ /* 0x000fe400078e00ff */
[----:B------:R-:W-:-:S02]  /*24fc0*/  IMAD.MOV.U32 R19, RZ, RZ, 0x3c7abc9e ;  /* 0x3c7abc9eff137424 */ /* 0x000fc400078e00ff */
[----:B------:R-:W-:Y:S02]  /*24fd0*/  IMAD.MOV.U32 R20, RZ, RZ, 0x69ce2bdf ;  /* 0x69ce2bdfff147424 */ /* 0x000fe400078e00ff */
[----:B------:R-:W-:Y:S02]  /*24fe0*/  IMAD.MOV.U32 R21, RZ, RZ, 0x3e5ade15 ;  /* 0x3e5ade15ff157424 */ /* 0x000fe400078e00ff */
[----:B------:R-:W-:Y:S02]  /*24ff0*/  IMAD.MOV.U32 R32, RZ, RZ, -0x35dec16 ;  /* 0xfca213eaff207424 */ /* 0x000fe400078e00ff */
[----:B------:R-:W-:Y:S02]  /*25000*/  IMAD.MOV.U32 R33, RZ, RZ, 0x3e928af3 ;  /* 0x3e928af3ff217424 */ /* 0x000fe400078e00ff */
[----:B0-----:R-:W-:Y:S02]  /*25010*/  IMAD.MOV.U32 R34, RZ, RZ, 0x62401315 ;  /* 0x62401315ff227424 */ /* 0x001fe400078e00ff */
        /* <DEDUP_REMOVED lines=14> */
[----:B------:R-:W-:Y:S01]  /*25100*/  IMAD.MOV.U32 R63, RZ, RZ, 0x3fe00000 ;  /* 0x3fe00000ff3f7424 */ /* 0x000fe200078e00ff */
[----:B---3--:R-:W-:Y:S02]  /*25110*/  DFMA R12, R10, -R14, 6.75539944105574400000e+15 ;  /* 0x433800000a0c742b */ /* 0x008fe4000000080e */
[----:B------:R-:W-:-:S06]  /*25120*/  DADD R64, -RZ, -R10 ;  /* 0x00000000ff407229 */ /* 0x000fcc000000090a */
[----:B----4-:R-:W-:-:S04]  /*25130*/  DADD R4, R12, -6.75539944105574400000e+15 ;  /* 0xc33800000c047429 */ /* 0x010fc80000000000 */
[----:B------:R-:W-:-:S04]  /*25140*/  FSETP.GEU.AND P2, PT, |R65|, 4.1917929649353027344, PT ;  /* 0x4086232b4100780b */ /* 0x000fc80003f4e200 */
        /* <DEDUP_REMOVED lines=28> */
.L_x_452:
[----:B------:R-:W-:Y:S05]  /*25310*/  BSYNC.RECONVERGENT B2 ;  /* 0x0000000000027941 */ /* 0x000fea0003800200 */
.L_x_451:
[----:B------:R0:W-:Y:S01]  /*25320*/  STL.64 [R61], R4 ;  /* 0x000000043d007387 */ /* 0x0001e20000100a00 */
[----:B------:R-:W-:-:S13]  /*25330*/  ISETP.NE.AND P2, PT, R60, 0x1, PT ;  /* 0x000000013c00780c */ /* 0x000fda0003f45270 */
[----:B0-----:R-:W-:Y:S05]  /*25340*/  @!P2 BRA `(.L_x_439) ;  /* 0x000000040028a947 */ /* 0x001fea0003800000 */
[----:B------:R-:W3:Y:S01]  /*25350*/  LDL.64 R10, [R51+0x8] ;  /* 0x00000800330a7983 */ /* 0x000ee20000100a00 */
[----:B------:R-:W-:Y:S01]  /*25360*/  BSSY.RECONVERGENT B2, `(.L_x_453) ;  /* 0x0000021000027945 */ /* 0x000fe20003800200 */
[----:B---3--:R-:W-:Y:S02]  /*25370*/  DFMA R12, R10, -R14, 6.75539944105574400000e+15 ;  /* 0x433800000a0c742b */ /* 0x008fe4000000080e */
[----:B------:R-:W-:-:S06]  /*25380*/  DADD R64, -RZ, -R10 ;  /* 0x00000000ff407229 */ /* 0x000fcc000000090a */
[----:B------:R-:W-:-:S04]  /*25390*/  DADD R4, R12, -6.75539944105574400000e+15 ;  /* 0xc33800000c047429 */ /* 0x000fc80000000000 */
        /* <DEDUP_REMOVED lines=29> */
.L_x_454:
[----:B------:R-:W-:Y:S05]  /*25570*/  BSYNC.RECONVERGENT B2 ;  /* 0x0000000000027941 */ /* 0x000fea0003800200 */
.L_x_453:
[----:B------:R0:W-:Y:S01]  /*25580*/  STL.64 [R61+0x8], R4 ;  /* 0x000008043d007387 */ /* 0x0001e20000100a00 */
        /* <DEDUP_REMOVED lines=36> */
.L_x_456:
[----:B------:R-:W-:Y:S05]  /*257d0*/  BSYNC.RECONVERGENT B2 ;  /* 0x0000000000027941 */ /* 0x000fea0003800200 */
.L_x_455:
[----:B------:R0:W-:Y:S02]  /*257e0*/  STL.64 [R61+0x10], R4 ;  /* 0x000010043d007387 */ /* 0x0001e40000100a00 */
.L_x_439:
[----:B------:R-:W-:Y:S05]  /*257f0*/  BSYNC.RECONVERGENT B1 ;  /* 0x0000000000017941 */ /* 0x000fea0003800200 */
.L_x_438:
[----:B------:R-:W5:Y:S01]  /*25800*/  LDCU UR4, c[0x0][0x3b0] ;  /* 0x00007600ff0477ac */ /* 0x000f620008000800 */
[----:B------:R0:W-:Y:S04]  /*25810*/  STL.128 [R1+0x320], RZ ;  /* 0x000320ff01007387 */ /* 0x0001e80000100c00 */
[----:B------:R0:W-:Y:S04]  /*25820*/  STL.128 [R1+0x330], RZ ;  /* 0x000330ff01007387 */ /* 0x0001e80000100c00 */
[----:B------:R0:W-:Y:S04]  /*25830*/  STL.128 [R1+0x340], RZ ;  /* 0x000340ff01007387 */ /* 0x0001e80000100c00 */
[----:B------:R0:W-:Y:S04]  /*25840*/  STL.128 [R1+0x350], RZ ;  /* 0x000350ff01007387 */ /* 0x0001e80000100c00 */
[----:B------:R0:W-:Y:S01]  /*25850*/  STL.128 [R1+0x360], RZ ;  /* 0x000360ff01007387 */ /* 0x0001e20000100c00 */
[----:B-----5:R-:W-:-:S03]  /*25860*/  IMAD.U32 R0, RZ, RZ, UR4 ;  /* 0x00000004ff007e24 */ /* 0x020fc6000f8e00ff */
[----:B------:R0:W-:Y:S02]  /*25870*/  STL.128 [R1+0x370], RZ ;  /* 0x000370ff01007387 */ /* 0x0001e40000100c00 */
[----:B------:R-:W-:Y:S02]  /*25880*/  ISETP.GE.AND P2, PT, R0, 0x1, PT ;  /* 0x000000010000780c */ /* 0x000fe40003f46270 */
[----:B------:R0:W-:Y:S04]  /*25890*/  STL.128 [R1+0x380], RZ ;  /* 0x000380ff01007387 */ /* 0x0001e80000100c00 */
        /* <DEDUP_REMOVED lines=8> */
[----:B------:R0:W-:Y:S01]  /*25920*/  STL.128 [R1+0x410], RZ ;  /* 0x000410ff01007387 */ /* 0x0001e20000100c00 */
[----:B------:R-:W-:Y:S05]  /*25930*/  @!P2 BRA `(.L_x_457) ;  /* 0x000000080058a947 */ /* 0x000fea0003800000 */
[C---:B------:R-:W-:Y:S01]  /*25940*/  LOP3.LUT R68, R50.reuse, 0x7, RZ, 0xc0, !PT ;  /* 0x0000000732447812 */ /* 0x040fe200078ec0ff */
[----:B------:R-:W-:Y:S01]  /*25950*/  IMAD.MOV.U32 R51, RZ, RZ, RZ ;  /* 0x000000ffff337224 */ /* 0x000fe200078e00ff */
[C---:B------:R-:W-:Y:S02]  /*25960*/  LOP3.LUT R70, R50.reuse, 0x3, RZ, 0xc0, !PT ;  /* 0x0000000332467812 */ /* 0x040fe400078ec0ff */
[----:B------:R-:W-:Y:S01]  /*25970*/  LOP3.LUT R69, R50, 0x7ffffff8, RZ, 0xc0, !PT ;  /* 0x7ffffff832457812 */ /* 0x000fe200078ec0ff */
[----:B------:R-:W-:-:S05]  /*25980*/  VIADD R0, R68, 0xffffffff ;  /* 0xffffffff44007836 */ /* 0x000fca0000000000 */
[----:B------:R-:W-:-:S13]  /*25990*/  ISETP.GE.U32.AND P2, PT, R0, 0x3, PT ;  /* 0x000000030000780c */ /* 0x000fda0003f46070 */
.L_x_468:
[----:B------:R-:W-:Y:S04]  /*259a0*/  BSSY.RECONVERGENT B1, `(.L_x_458) ;  /* 0x000008a000017945 */ /* 0x000fe80003800200 */
[----:B---3--:R-:W-:Y:S05]  /*259b0*/  @!P0 BRA `(.L_x_459) ;  /* 0x0000000800208947 */ /* 0x008fea0003800000 */
[----:B------:R-:W-:-:S05]  /*259c0*/  IMAD R67, R51, 0x8, R1 ;  /* 0x0000000833437824 */ /* 0x000fca00078e0201 */
[----:B---3--:R3:W5:Y:S04]  /*259d0*/  LDL.64 R10, [R67+0x320] ;  /* 0x00032000430a7983 */ /* 0x0087680000100a00 */
[----:B------:R3:W5:Y:S01]  /*259e0*/  LDL.64 R20, [R67+0x3a0] ;  /* 0x0003a00043147983 */ /* 0x0007620000100a00 */
[----:B------:R-:W-:Y:S01]  /*259f0*/  ISETP.GE.U32.AND P3, PT, R50, 0x8, PT ;  /* 0x000000083200780c */ /* 0x000fe20003f66070 */
[----:B------:R-:W-:Y:S01]  /*25a00*/  BSSY.RECONVERGENT B2, `(.L_x_460) ;  /* 0x0000040000027945 */ /* 0x000fe20003800200 */
[----:B------:R-:W-:-:S11]  /*25a10*/  IMAD.MOV.U32 R0, RZ, RZ, RZ ;  /* 0x000000ffff007224 */ /* 0x000fd600078e00ff */
[----:B---3--:R-:W-:Y:S05]  /*25a20*/  @!P3 BRA `(.L_x_461) ;  /* 0x0000000000f4b947 */ /* 0x008fea0003800000 */
[----:B------:R-:W-:Y:S01]  /*25a30*/  BSSY.RECONVERGENT B3, `(.L_x_462) ;  /* 0x000003b000037945 */ /* 0x000fe20003800200 */
[----:B------:R-:W-:-:S07]  /*25a40*/  IMAD.MOV.U32 R0, RZ, RZ, RZ ;  /* 0x000000ffff007224 */ /* 0x000fce00078e00ff */
.L_x_463:
[----:B------:R-:W4:Y:S01]  /*25a50*/  LDCU UR4, c[0x0][0x3b0] ;  /* 0x00007600ff0477ac */ /* 0x000f220008000800 */
[----:B------:R-:W-:-:S05]  /*25a60*/  LEA R66, R0, UR52, 0x3 ;  /* 0x0000003400427c11 */ /* 0x000fca000f8e18ff */
[----:B0-----:R-:W3:Y:S04]  /*25a70*/  LDL.128 R32, [R66] ;  /* 0x0000000042207983 */ /* 0x001ee80000100c00 */
[----:B------:R-:W2:Y:S04]  /*25a80*/  LDL.128 R16, [R66+0x10] ;  /* 0x0000100042107983 */ /* 0x000ea80000100c00 */
[----:B------:R-:W2:Y:S01]  /*25a90*/  LDL.128 R12, [R66+0x20] ;  /* 0x00002000420c7983 */ /* 0x000ea20000100c00 */
[----:B----4-:R-:W-:-:S04]  /*25aa0*/  IMAD R4, R0, UR4, R51 ;  /* 0x0000000400047c24 */ /* 0x010fc8000f8e0233 */
[C---:B------:R-:W-:Y:S02]  /*25ab0*/  IMAD R40, R4.reuse, 0x8, R1 ;  /* 0x0000000804287824 */ /* 0x040fe400078e0201 */
[----:B------:R-:W-:-:S04]  /*25ac0*/  VIADD R4, R4, UR4 ;  /* 0x0000000404047c36 */ /* 0x000fc80008000000 */
[----:B------:R-:W4:Y:S01]  /*25ad0*/  LDL.64 R40, [R40] ;  /* 0x0000000028287983 */ /* 0x000f220000100a00 */
[C---:B------:R-:W-:Y:S02]  /*25ae0*/  IMAD R48, R4.reuse, 0x8, R1 ;  /* 0x0000000804307824 */ /* 0x040fe400078e0201 */
[----:B------:R-:W-:-:S04]  /*25af0*/  VIADD R4, R4, UR4 ;  /* 0x0000000404047c36 */ /* 0x000fc80008000000 */
[----:B------:R-:W2:Y:S01]  /*25b00*/  LDL.64 R48, [R48] ;  /* 0x0000000030307983 */ /* 0x000ea20000100a00 */
        /* <DEDUP_REMOVED lines=15> */
[----:B------:R-:W-:-:S03]  /*25c00*/  IMAD R64, R4, 0x8, R1 ;  /* 0x0000000804407824 */ /* 0x000fc600078e0201 */
[----:B------:R-:W2:Y:S04]  /*25c10*/  LDL.128 R4, [R66+0x30] ;  /* 0x0000300042047983 */ /* 0x000ea80000100c00 */
[----:B------:R-:W2:Y:S01]  /*25c20*/  LDL.64 R64, [R64] ;  /* 0x0000000040407983 */ /* 0x000ea20000100a00 */
[----:B------:R-:W-:-:S05]  /*25c30*/  VIADD R0, R0, 0x8 ;  /* 0x0000000800007836 */ /* 0x000fca0000000000 */
[----:B------:R-:W-:Y:S01]  /*25c40*/  ISETP.NE.AND P3, PT, R0, R69, PT ;  /* 0x000000450000720c */ /* 0x000fe20003f65270 */
[C---:B----4-:R-:W-:Y:S02]  /*25c50*/  DADD R42, -R40.reuse, 1 ;  /* 0x3ff00000282a7429 */ /* 0x050fe40000000100 */
[----:B---3-5:R-:W-:-:S06]  /*25c60*/  DFMA R10, R40, R32, R10 ;  /* 0x00000020280a722b */ /* 0x028fcc000000000a */
[----:B------:R-:W-:Y:S02]  /*25c70*/  DFMA R42, R32, R42, R20 ;  /* 0x0000002a202a722b */ /* 0x000fe40000000014 */
[C---:B--2---:R-:W-:Y:S02]  /*25c80*/  DADD R20, -R48.reuse, 1 ;  /* 0x3ff0000030147429 */ /* 0x044fe40000000100 */
[----:B------:R-:W-:Y:S02]  /*25c90*/  DFMA R10, R48, R34, R10 ;  /* 0x00000022300a722b */ /* 0x000fe4000000000a */
[----:B------:R-:W-:-:S04]  /*25ca0*/  DADD R32, -R54, 1 ;  /* 0x3ff0000036207429 */ /* 0x000fc80000000100 */
[----:B------:R-:W-:Y:S02]  /*25cb0*/  DFMA R20, R20, R34, R42 ;  /* 0x000000221414722b */ /* 0x000fe4000000002a */
[----:B------:R-:W-:-:S06]  /*25cc0*/  DFMA R10, R54, R16, R10 ;  /* 0x00000010360a722b */ /* 0x000fcc000000000a */
[----:B------:R-:W-:Y:S02]  /*25cd0*/  DFMA R20, R16, R32, R20 ;  /* 0x000000201014722b */ /* 0x000fe40000000014 */
[C---:B------:R-:W-:Y:S02]  /*25ce0*/  DADD R16, -R56.reuse, 1 ;  /* 0x3ff0000038107429 */ /* 0x040fe40000000100 */
        /* <DEDUP_REMOVED lines=9> */
[----:B------:R-:W-:Y:S02]  /*25d80*/  DFMA R10, R62, R4, R10 ;  /* 0x000000043e0a722b */ /* 0x000fe4000000000a */
[----:B------:R-:W-:-:S04]  /*25d90*/  DADD R20, -R64, 1 ;  /* 0x3ff0000040147429 */ /* 0x000fc80000000100 */
[----:B------:R-:W-:Y:S02]  /*25da0*/  DFMA R12, R4, R14, R12 ;  /* 0x0000000e040c722b */ /* 0x000fe4000000000c */
[----:B------:R-:W-:-:S06]  /*25db0*/  DFMA R10, R64, R6, R10 ;  /* 0x00000006400a722b */ /* 0x000fcc000000000a */
[----:B------:R-:W-:Y:S01]  /*25dc0*/  DFMA R20, R20, R6, R12 ;  /* 0x000000061414722b */ /* 0x000fe2000000000c */
[----:B------:R-:W-:Y:S10]  /*25dd0*/  @P3 BRA `(.L_x_463) ;  /* 0xfffffffc001c3947 */ /* 0x000ff4000383ffff */
[----:B------:R-:W-:Y:S05]  /*25de0*/  BSYNC.RECONVERGENT B3 ;  /* 0x0000000000037941 */ /* 0x000fea0003800200 */
.L_x_462:
[----:B------:R-:W-:-:S07]  /*25df0*/  IMAD.MOV.U32 R0, RZ, RZ, R69 ;  /* 0x000000ffff007224 */ /* 0x000fce00078e0045 */
.L_x_461:
[----:B------:R-:W-:Y:S05]  /*25e00*/  BSYNC.RECONVERGENT B2 ;  /* 0x0000000000027941 */ /* 0x000fea0003800200 */
.L_x_460:
[----:B------:R-:W-:Y:S01]  /*25e10*/  ISETP.NE.AND P3, PT, R68, RZ, PT ;  /* 0x000000ff4400720c */ /* 0x000fe20003f65270 */
[----:B------:R-:W-:-:S12]  /*25e20*/  BSSY.RECONVERGENT B2, `(.L_x_464) ;  /* 0x000003f000027945 */ /* 0x000fd80003800200 */
[----:B------:R-:W-:Y:S05]  /*25e30*/  @!P3 BRA `(.L_x_465) ;  /* 0x0000000000f4b947 */ /* 0x000fea0003800000 */
[----:B------:R-:W-:Y:S01]  /*25e40*/  BSSY.RECONVERGENT B3, `(.L_x_466) ;  /* 0x0000020000037945 */ /* 0x000fe20003800200 */
[----:B------:R-:W-:-:S03]  /*25e50*/  ISETP.NE.AND P3, PT, R70, RZ, PT ;  /* 0x000000ff4600720c */ /* 0x000fc60003f65270 */
[----:B------:R-:W-:Y:S10]  /*25e60*/  @!P2 BRA `(.L_x_467) ;  /* 0x000000000074a947 */ /* 0x000ff40003800000 */
[----:B------:R-:W0:Y:S01]  /*25e70*/  LDCU UR4, c[0x0][0x3b0] ;  /* 0x00007600ff0477ac */ /* 0x000e220008000800 */
[----:B------:R-:W-:-:S05]  /*25e80*/  LEA R42, R0, UR52, 0x3 ;  /* 0x00000034002a7c11 */ /* 0x000fca000f8e18ff */
[----:B------:R-:W3:Y:S01]  /*25e90*/  LDL.128 R12, [R42] ;  /* 0x000000002a0c7983 */ /* 0x000ee20000100c00 */
[----:B0---4-:R-:W-:-:S04]  /*25ea0*/  IMAD R4, R0, UR4, R51 ;  /* 0x0000000400047c24 */ /* 0x011fc8000f8e0233 */
        /* <DEDUP_REMOVED lines=12> */
[----:B------:R-:W-:Y:S01]  /*25f70*/  VIADD R0, R0, 0x4 ;  /* 0x0000000400007836 */ /* 0x000fe20000000000 */
[C---:B----4-:R-:W-:Y:S02]  /*25f80*/  DADD R18, -R16.reuse, 1 ;  /* 0x3ff0000010127429 */ /* 0x050fe40000000100 */
[----:B---3-5:R-:W-:-:S06]  /*25f90*/  DFMA R10, R16, R12, R10 ;  /* 0x0000000c100a722b */ /* 0x028fcc000000000a */
[----:B------:R-:W-:Y:S02]  /*25fa0*/  DFMA R18, R12, R18, R20 ;  /* 0x000000120c12722b */ /* 0x000fe40000000014 */
[C---:B--2---:R-:W-:Y:S02]  /*25fb0*/  DADD R12, -R32.reuse, 1 ;  /* 0x3ff00000200c7429 */ /* 0x044fe40000000100 */
[----:B------:R-:W-:-:S06]  /*25fc0*/  DFMA R10, R32, R14, R10 ;  /* 0x0000000e200a722b */ /* 0x000fcc000000000a */
[----:B------:R-:W-:Y:S02]  /*25fd0*/  DFMA R12, R12, R14, R18 ;  /* 0x0000000e0c0c722b */ /* 0x000fe40000000012 */
[C---:B------:R-:W-:Y:S02]  /*25fe0*/  DADD R14, -R34.reuse, 1 ;  /* 0x3ff00000220e7429 */ /* 0x040fe40000000100 */
[----:B------:R-:W-:Y:S02]  /*25ff0*/  DFMA R10, R34, R4, R10 ;  /* 0x00000004220a722b */ /* 0x000fe4000000000a */
[----:B------:R-:W-:-:S04]  /*26000*/  DADD R20, -R40, 1 ;  /* 0x3ff0000028147429 */ /* 0x000fc80000000100 */
[----:B------:R-:W-:Y:S02]  /*26010*/  DFMA R12, R4, R14, R12 ;  /* 0x0000000e040c722b */ /* 0x000fe4000000000c */
[----:B------:R-:W-:-:S06]  /*26020*/  DFMA R10, R40, R6, R10 ;  /* 0x00000006280a722b */ /* 0x000fcc000000000a */
[----:B------:R-:W-:-:S11]  /*26030*/  DFMA R20, R20, R6, R12 ;  /* 0x000000061414722b */ /* 0x000fd6000000000c */
.L_x_467:
[----:B------:R-:W-:Y:S05]  /*26040*/  BSYNC.RECONVERGENT B3 ;  /* 0x0000000000037941 */ /* 0x000fea0003800200 */
.L_x_466:
[----:B------:R-:W-:Y:S05]  /*26050*/  @!P3 BRA `(.L_x_465) ;  /* 0x00000000006cb947 */ /* 0x000fea0003800000 */
[----:B------:R-:W-:Y:S02]  /*26060*/  ISETP.NE.AND P3, PT, R70, 0x1, PT ;  /* 0x000000014600780c */ /* 0x000fe40003f65270 */
[----:B------:R-:W-:-:S11]  /*26070*/  LOP3.LUT P4, RZ, R50, 0x1, RZ, 0xc0, !PT ;  /* 0x0000000132ff7812 */ /* 0x000fd6000788c0ff */
[----:B0---4-:R-:W0:Y:S08]  /*26080*/  @P3 LDC R4, c[0x0][0x3b0] ;  /* 0x0000ec00ff043b82 */ /* 0x011e300000000800 */
[----:B------:R-:W3:Y:S01]  /*26090*/  @P4 LDC R12, c[0x0][0x3b0] ;  /* 0x0000ec00ff0c4b82 */ /* 0x000ee20000000800 */
[C---:B------:R-:W-:Y:S01]  /*260a0*/  @P3 LEA R6, R0.reuse, UR52, 0x3 ;  /* 0x0000003400063c11 */ /* 0x040fe2000f8e18ff */
[----:B0-----:R-:W-:-:S04]  /*260b0*/  @P3 IMAD R5, R0, R4, R51 ;  /* 0x0000000400053224 */ /* 0x001fc800078e0233 */
[C---:B------:R-:W-:Y:S02]  /*260c0*/  @P3 IMAD R16, R5.reuse, 0x8, R1 ;  /* 0x0000000805103824 */ /* 0x040fe400078e0201 */
[----:B------:R-:W-:-:S04]  /*260d0*/  @P3 IMAD.IADD R4, R5, 0x1, R4 ;  /* 0x0000000105043824 */ /* 0x000fc800078e0204 */
[----:B------:R-:W4:Y:S01]  /*260e0*/  @P3 LDL.64 R16, [R16] ;  /* 0x0000000010103983 */ /* 0x000f220000100a00 */
[----:B------:R-:W-:Y:S02]  /*260f0*/  @P3 IMAD R32, R4, 0x8, R1 ;  /* 0x0000000804203824 */ /* 0x000fe400078e0201 */
[----:B------:R-:W-:Y:S01]  /*26100*/  @P3 VIADD R0, R0, 0x2 ;  /* 0x0000000200003836 */ /* 0x000fe20000000000 */
[----:B------:R-:W2:Y:S03]  /*26110*/  @P3 LDL.128 R4, [R6] ;  /* 0x0000000006043983 */ /* 0x000ea60000100c00 */
[----:B---3--:R-:W-:Y:S01]  /*26120*/  @P4 IMAD R12, R0, R12, R51 ;  /* 0x0000000c000c4224 */ /* 0x008fe200078e0233 */
[----:B------:R-:W3:Y:S03]  /*26130*/  @P3 LDL.64 R32, [R32] ;  /* 0x0000000020203983 */ /* 0x000ee60000100a00 */
[----:B------:R-:W-:Y:S01]  /*26140*/  @P4 IMAD R12, R12, 0x8, R1 ;  /* 0x000000080c0c4824 */ /* 0x000fe200078e0201 */
[----:B------:R-:W-:-:S05]  /*26150*/  @P4 LEA R14, R0, UR52, 0x3 ;  /* 0x00000034000e4c11 */ /* 0x000fca000f8e18ff */
[----:B------:R-:W3:Y:S04]  /*26160*/  @P4 LDL.64 R12, [R12] ;  /* 0x000000000c0c4983 */ /* 0x000ee80000100a00 */
[----:B------:R-:W3:Y:S01]  /*26170*/  @P4 LDL.64 R14, [R14] ;  /* 0x000000000e0e4983 */ /* 0x000ee20000100a00 */
[C---:B----4-:R-:W-:Y:S02]  /*26180*/  @P3 DADD R18, -R16.reuse, 1 ;  /* 0x3ff0000010123429 */ /* 0x050fe40000000100 */
[----:B--2--5:R-:W-:-:S06]  /*26190*/  @P3 DFMA R16, R16, R4, R10 ;  /* 0x000000041010322b */ /* 0x024fcc000000000a */
[----:B------:R-:W-:Y:S02]  /*261a0*/  @P3 DFMA R18, R4, R18, R20 ;  /* 0x000000120412322b */ /* 0x000fe40000000014 */
[C---:B---3--:R-:W-:Y:S02]  /*261b0*/  @P3 DADD R4, -R32.reuse, 1 ;  /* 0x3ff0000020043429 */ /* 0x048fe40000000100 */
[----:B------:R-:W-:-:S06]  /*261c0*/  @P3 DFMA R10, R32, R6, R16 ;  /* 0x00000006200a322b */ /* 0x000fcc0000000010 */
[----:B------:R-:W-:Y:S02]  /*261d0*/  @P3 DFMA R20, R4, R6, R18 ;  /* 0x000000060414322b */ /* 0x000fe40000000012 */
[C---:B------:R-:W-:Y:S02]  /*261e0*/  @P4 DADD R4, -R12.reuse, 1 ;  /* 0x3ff000000c044429 */ /* 0x040fe40000000100 */
[----:B------:R-:W-:-:S06]  /*261f0*/  @P4 DFMA R10, R12, R14, R10 ;  /* 0x0000000e0c0a422b */ /* 0x000fcc000000000a */
[----:B------:R-:W-:-:S11]  /*26200*/  @P4 DFMA R20, R14, R4, R20 ;  /* 0x000000040e14422b */ /* 0x000fd60000000014 */
.L_x_465:
[----:B------:R-:W-:Y:S05]  /*26210*/  BSYNC.RECONVERGENT B2 ;  /* 0x0000000000027941 */ /* 0x000fea0003800200 */
.L_x_464:
[----:B-----5:R3:W-:Y:S04]  /*26220*/  STL.64 [R67+0x320], R10 ;  /* 0x0003200a43007387 */ /* 0x0207e80000100a00 */
[----:B------:R3:W-:Y:S02]  /*26230*/  STL.64 [R67+0x3a0], R20 ;  /* 0x0003a01443007387 */ /* 0x0007e40000100a00 */
.L_x_459:
[----:B------:R-:W-:Y:S05]  /*26240*/  BSYNC.RECONVERGENT B1 ;  /* 0x0000000000017941 */ /* 0x000fea0003800200 */
.L_x_458:
[----:B------:R-:W5:Y:S01]  /*26250*/  LDCU UR4, c[0x0][0x3b0] ;  /* 0x00007600ff0477ac */ /* 0x000f620008000800 */
[----:B------:R-:W-:Y:S02]  /*26260*/  VIADD R51, R51, 0x1 ;  /* 0x0000000133337836 */ /* 0x000fe40000000000 */
[----:B-----5:R-:W-:-:S05]  /*26270*/  IMAD.U32 R0, RZ, RZ, UR4 ;  /* 0x00000004ff007e24 */ /* 0x020fca000f8e00ff */
[----:B------:R-:W-:-:S13]  /*26280*/  ISETP.NE.AND P3, PT, R51, R0, PT ;  /* 0x000000003300720c */ /* 0x000fda0003f65270 */
[----:B------:R-:W-:Y:S05]  /*26290*/  @P3 BRA `(.L_x_468) ;  /* 0xfffffff400c03947 */ /* 0x000fea000383ffff */
.L_x_457:
[----:B------:R-:W-:Y:S01]  /*262a0*/  IMAD.MOV.U32 R40, RZ, RZ, RZ ;  /* 0x000000ffff287224 */ /* 0x000fe200078e00ff */
[----:B------:R-:W-:Y:S06]  /*262b0*/  @!P1 BRA `(.L_x_469) ;  /* 0x00000018002c9947 */ /* 0x000fec0003800000 */
[----:B------:R-:W-:-:S07]  /*262c0*/  IMAD.MOV.U32 R16, RZ, RZ, RZ ;  /* 0x000000ffff107224 */ /* 0x000fce00078e00ff */
.L_x_482:
[----:B------:R-:W-:-:S05]  /*262d0*/  IMAD R17, R16, 0x8, R1 ;  /* 0x0000000810117824 */ /* 0x000fca00078e0201 */
[----:B------:R-:W2:Y:S04]  /*262e0*/  LDL.128 R48, [R17+0x3a0] ;  /* 0x0003a00011307983 */ /* 0x000ea80000100c00 */
[----:B------:R-:W2:Y:S04]  /*262f0*/  LDL.128 R12, [R17+0x280] ;  /* 0x00028000110c7983 */ /* 0x000ea80000100c00 */
[----:B0-----:R-:W2:Y:S04]  /*26300*/  LDL.128 R32, [R17+0x320] ;  /* 0x0003200011207983 */ /* 0x001ea80000100c00 */
[----:B------:R-:W2:Y:S04]  /*26310*/  LDL.128 R40, [R17+0x200] ;  /* 0x0002000011287983 */ /* 0x000ea80000100c00 */
[----:B---34-:R0:W5:Y:S01]  /*26320*/  LDL.128 R4, [R17+0x420] ;  /* 0x0004200011047983 */ /* 0x0181620000100c00 */
[----:B------:R-:W-:Y:S01]  /*26330*/  IMAD.MOV.U32 R10, RZ, RZ, 0x2777579c ;  /* 0x2777579cff0a7424 */ /* 0x000fe200078e00ff */
[----:B------:R-:W-:Y:S01]  /*26340*/  BSSY.RECONVERGENT B1, `(.L_x_470) ;  /* 0x0000060000017945 */ /* 0x000fe20003800200 */
[----:B------:R-:W-:-:S04]  /*26350*/  IMAD.MOV.U32 R11, RZ, RZ, 0x37a16c26 ;  /* 0x37a16c26ff0b7424 */ /* 0x000fc800078e00ff */
[----:B------:R-:W-:Y:S01]  /*26360*/  IMAD.MOV.U32 R19, RZ, RZ, R11 ;  /* 0x000000ffff137224 */ /* 0x000fe200078e000b */
[----:B--2---:R-:W-:Y:S01]  /*26370*/  DFMA R12, R8, R12, R48 ;  /* 0x0000000c080c722b */ /* 0x004fe20000000030 */
[----:B------:R-:W-:-:S07]  /*26380*/  IMAD.MOV.U32 R49, RZ, RZ, -0x3ff ;  /* 0xfffffc01ff317424 */ /* 0x000fce00078e00ff */
[----:B------:R-:W-:Y:S02]  /*26390*/  DSETP.MAX.AND P0, P1, R12, R10, PT ;  /* 0x0000000a0c00722a */ /* 0x000fe4000390f000 */
[----:B------:R-:W-:Y:S01]  /*263a0*/  IMAD.MOV.U32 R0, RZ, RZ, R13 ;  /* 0x000000ffff007224 */ /* 0x000fe200078e000d */
[----:B------:R-:W-:Y:S01]  /*263b0*/  DFMA R54, R8, R40, R32 ;  /* 0x000000280836722b */ /* 0x000fe20000000020 */
[----:B------:R-:W-:-:S03]  /*263c0*/  IMAD.MOV.U32 R13, RZ, RZ, R10 ;  /* 0x000000ffff0d7224 */ /* 0x000fc600078e000a */
[----:B------:R-:W-:Y:S02]  /*263d0*/  FSEL R21, R0, R19, P0 ;  /* 0x0000001300157208 */ /* 0x000fe40000000000 */
[----:B------:R-:W-:Y:S01]  /*263e0*/  SEL R18, R12, R13, P0 ;  /* 0x0000000d0c127207 */ /* 0x000fe20000000000 */
[C---:B------:R-:W-:Y:S02]  /*263f0*/  DFMA R12, R8.reuse, R14, R50 ;  /* 0x0000000e080c722b */ /* 0x040fe40000000032 */
[----:B------:R-:W-:Y:S02]  /*26400*/  DFMA R14, R8, R42, R34 ;  /* 0x0000002a080e722b */ /* 0x000fe40000000022 */
[----:B------:R-:W-:Y:S01]  /*26410*/  @P1 LOP3.LUT R21, R19, 0x80000, RZ, 0xfc, !PT ;  /* 0x0008000013151812 */ /* 0x000fe200078efcff */
[----:B------:R-:W-:-:S04]  /*26420*/  IMAD.MOV.U32 R20, RZ, RZ, R18 ;  /* 0x000000ffff147224 */ /* 0x000fc800078e0012 */
[----:B------:R-:W-:-:S04]  /*26430*/  IMAD.MOV.U32 R19, RZ, RZ, R21 ;  /* 0x000000ffff137224 */ /* 0x000fc800078e0015 */
[--C-:B------:R-:W-:Y:S01]  /*26440*/  IMAD.MOV.U32 R21, RZ, RZ, R19.reuse ;  /* 0x000000ffff157224 */ /* 0x100fe200078e0013 */
[----:B------:R-:W-:Y:S01]  /*26450*/  ISETP.GT.AND P0, PT, R19, 0xfffff, PT ;  /* 0x000fffff1300780c */ /* 0x000fe20003f04270 */
[----:B------:R-:W-:-:S12]  /*26460*/  IMAD.MOV.U32 R0, RZ, RZ, R19 ;  /* 0x000000ffff007224 */ /* 0x000fd800078e0013 */
[----:B------:R-:W-:Y:S01]  /*26470*/  @!P0 DMUL R20, R20, 1.80143985094819840000e+16 ;  /* 0x4350000014148828 */ /* 0x000fe20000000000 */
[----:B------:R-:W-:-:S09]  /*26480*/  @!P0 IMAD.MOV.U32 R49, RZ, RZ, -0x435 ;  /* 0xfffffbcbff318424 */ /* 0x000fd200078e00ff */
[----:B------:R-:W-:Y:S02]  /*26490*/  @!P0 IMAD.MOV.U32 R0, RZ, RZ, R21 ;  /* 0x000000ffff008224 */ /* 0x000fe400078e0015 */
[----:B------:R-:W-:Y:S02]  /*264a0*/  @!P0 IMAD.MOV.U32 R18, RZ, RZ, R20 ;  /* 0x000000ffff128224 */ /* 0x000fe400078e0014 */
[----:B------:R-:W-:-:S05]  /*264b0*/  VIADD R19, R0, 0xffffffff ;  /* 0xffffffff00137836 */ /* 0x000fca0000000000 */
[----:B------:R-:W-:-:S13]  /*264c0*/  ISETP.GT.U32.AND P1, PT, R19, 0x7feffffe, PT ;  /* 0x7feffffe1300780c */ /* 0x000fda0003f24070 */
[----:B0-----:R-:W-:Y:S05]  /*264d0*/  @P1 BRA `(.L_x_471) ;  /* 0x0000000400001947 */ /* 0x001fea0003800000 */
        /* <DEDUP_REMOVED lines=8> */
[----:B------:R-:W-:Y:S01]  /*26560*/  UMOV UR6, 0x80000000 ;  /* 0x8000000000067882 */ /* 0x000fe20000000000 */
[----:B------:R-:W-:Y:S01]  /*26570*/  ISETP.GE.U32.AND P0, PT, R19, 0x3ff6a09f, PT ;  /* 0x3ff6a09f1300780c */ /* 0x000fe20003f06070 */
[----:B------:R-:W-:-:S12]  /*26580*/  UMOV UR7, 0x43300000 ;  /* 0x4330000000077882 */ /* 0x000fd80000000000 */
[----:B------:R-:W-:Y:S02]  /*26590*/  @P0 VIADD R21, R19, 0xfff00000 ;  /* 0xfff0000013150836 */ /* 0x000fe40000000000 */
[----:B------:R-:W-:Y:S02]  /*265a0*/  @P0 VIADD R49, R49, 0x1 ;  /* 0x0000000131310836 */ /* 0x000fe40000000000 */
[----:B------:R-:W-:-:S03]  /*265b0*/  @P0 IMAD.MOV.U32 R19, RZ, RZ, R21 ;  /* 0x000000ffff130224 */ /* 0x000fc600078e0015 */
[----:B------:R-:W-:Y:S01]  /*265c0*/  LOP3.LUT R48, R49, 0x80000000, RZ, 0x3c, !PT ;  /* 0x8000000031307812 */ /* 0x000fe200078e3cff */
[----:B------:R-:W-:Y:S02]  /*265d0*/  IMAD.MOV.U32 R49, RZ, RZ, 0x43300000 ;  /* 0x43300000ff317424 */ /* 0x000fe400078e00ff */
        /* <DEDUP_REMOVED lines=28> */
[----:B------:R-:W-:-:S05]  /*267a0*/  DMUL R42, R34, R42 ;  /* 0x0000002a222a7228 */ /* 0x000fca0000000000 */
        /* <DEDUP_REMOVED lines=8> */
[----:B------:R-:W-:Y:S02]  /*26830*/  UMOV UR5, 0x3fe62e42 ;  /* 0x3fe62e4200057882 */ /* 0x000fe40000000000 */
[----:B------:R-:W-:Y:S01]  /*26840*/  DFMA R50, R48, -UR4, R18 ;  /* 0x8000000430327c2b */ /* 0x000fe20008000012 */
[----:B------:R-:W-:Y:S01]  /*26850*/  UMOV UR4, 0x3b39803f ;  /* 0x3b39803f00047882 */ /* 0x000fe20000000000 */
[----:B------:R-:W-:Y:S02]  /*26860*/  UMOV UR5, 0x3c7abc9e ;  /* 0x3c7abc9e00057882 */ /* 0x000fe40000000000 */
[----:B------:R-:W-:-:S04]  /*26870*/  DMUL R20, R40, R20 ;  /* 0x0000001428147228 */ /* 0x000fc80000000000 */
[----:B------:R-:W-:-:S04]  /*26880*/  DADD R50, -R32, R50 ;  /* 0x0000000020327229 */ /* 0x000fc80000000132 */
[----:B------:R-:W-:-:S08]  /*26890*/  DFMA R20, R32, R20, R42 ;  /* 0x000000142014722b */ /* 0x000fd0000000002a */
[----:B------:R-:W-:-:S08]  /*268a0*/  DADD R20, R20, -R50 ;  /* 0x0000000014147229 */ /* 0x000fd00000000832 */
[----:B------:R-:W-:-:S08]  /*268b0*/  DFMA R20, R48, UR4, R20 ;  /* 0x0000000430147c2b */ /* 0x000fd00008000014 */
[----:B------:R-:W-:Y:S01]  /*268c0*/  DADD R18, R18, R20 ;  /* 0x0000000012127229 */ /* 0x000fe20000000014 */
[----:B------:R-:W-:Y:S10]  /*268d0*/  BRA `(.L_x_472) ;  /* 0x0000000000187947 */ /* 0x000ff40003800000 */
.L_x_471:
[----:B------:R-:W-:Y:S01]  /*268e0*/  IMAD.MOV.U32 R18, RZ, RZ, 0x0 ;  /* 0x00000000ff127424 */ /* 0x000fe200078e00ff */
[----:B------:R-:W-:Y:S01]  /*268f0*/  LOP3.LUT P0, RZ, R21, 0x7fffffff, RZ, 0xc0, !PT ;  /* 0x7fffffff15ff7812 */ /* 0x000fe2000780c0ff */
[----:B------:R-:W-:-:S06]  /*26900*/  IMAD.MOV.U32 R19, RZ, RZ, 0x7ff00000 ;  /* 0x7ff00000ff137424 */ /* 0x000fcc00078e00ff */
[----:B------:R-:W-:-:S10]  /*26910*/  DFMA R18, R20, R18, +INF ;  /* 0x7ff000001412742b */ /* 0x000fd40000000012 */
[----:B------:R-:W-:Y:S02]  /*26920*/  FSEL R18, R18, RZ, P0 ;  /* 0x000000ff12127208 */ /* 0x000fe40000000000 */
[----:B------:R-:W-:-:S07]  /*26930*/  FSEL R19, R19, -QNAN , P0 ;  /* 0xfff0000013137808 */ /* 0x000fce0000000000 */
.L_x_472:
[----:B------:R-:W-:Y:S05]  /*26940*/  BSYNC.RECONVERGENT B1 ;  /* 0x0000000000017941 */ /* 0x000fea0003800200 */
.L_x_470:
[----:B------:R-:W-:Y:S01]  /*26950*/  DSETP.MAX.AND P0, P1, R54, R10, PT ;  /* 0x0000000a3600722a */ /* 0x000fe2000390f000 */
[----:B------:R-:W-:Y:S01]  /*26960*/  IMAD.MOV.U32 R0, RZ, RZ, R55 ;  /* 0x000000ffff007224 */ /* 0x000fe200078e0037 */
[----:B------:R-:W-:Y:S01]  /*26970*/  BSSY.RECONVERGENT B1, `(.L_x_473) ;  /* 0x0000059000017945 */ /* 0x000fe20003800200 */
[----:B------:R-:W-:Y:S02]  /*26980*/  IMAD.MOV.U32 R33, RZ, RZ, R11 ;  /* 0x000000ffff217224 */ /* 0x000fe400078e000b */
[----:B------:R-:W-:Y:S02]  /*26990*/  IMAD.MOV.U32 R21, RZ, RZ, R10 ;  /* 0x000000ffff157224 */ /* 0x000fe400078e000a */
[----:B------:R-:W-:Y:S01]  /*269a0*/  IMAD.MOV.U32 R51, RZ, RZ, -0x3ff ;  /* 0xfffffc01ff337424 */ /* 0x000fe200078e00ff */
[----:B------:R-:W-:Y:S02]  /*269b0*/  FSEL R35, R0, R33, P0 ;  /* 0x0000002100237208 */ /* 0x000fe40000000000 */
[----:B------:R-:W-:-:S04]  /*269c0*/  SEL R20, R54, R21, P0 ;  /* 0x0000001536147207 */ /* 0x000fc80000000000 */
        /* <DEDUP_REMOVED lines=77> */
.L_x_474:
[----:B------:R-:W-:Y:S01]  /*26ea0*/  IMAD.MOV.U32 R20, RZ, RZ, 0x0 ;  /* 0x00000000ff147424 */ /* 0x000fe200078e00ff */
[----:B------:R-:W-:Y:S01]  /*26eb0*/  LOP3.LUT P0, RZ, R33, 0x7fffffff, RZ, 0xc0, !PT ;  /* 0x7fffffff21ff7812 */ /* 0x000fe2000780c0ff */
[----:B------:R-:W-:-:S06]  /*26ec0*/  IMAD.MOV.U32 R21, RZ, RZ, 0x7ff00000 ;  /* 0x7ff00000ff157424 */ /* 0x000fcc00078e00ff */
[----:B------:R-:W-:-:S10]  /*26ed0*/  DFMA R20, R32, R20, +INF ;  /* 0x7ff000002014742b */ /* 0x000fd40000000014 */
[----:B------:R-:W-:Y:S02]  /*26ee0*/  FSEL R20, R20, RZ, P0 ;  /* 0x000000ff14147208 */ /* 0x000fe40000000000 */
[----:B------:R-:W-:-:S07]  /*26ef0*/  FSEL R21, R21, -QNAN , P0 ;  /* 0xfff0000015157808 */ /* 0x000fce0000000000 */
.L_x_475:
[----:B------:R-:W-:Y:S05]  /*26f00*/  BSYNC.RECONVERGENT B1 ;  /* 0x0000000000017941 */ /* 0x000fea0003800200 */
.L_x_473:
        /* <DEDUP_REMOVED lines=9> */
[--C-:B------:R-:W-:Y:S02]  /*26fa0*/  IMAD.MOV.U32 R32, RZ, RZ, R12.reuse ;  /* 0x000000ffff207224 */ /* 0x100fe400078e000c */
[----:B------:R-:W-:Y:S02]  /*26fb0*/  IMAD.MOV.U32 R34, RZ, RZ, R12 ;  /* 0x000000ffff227224 */ /* 0x000fe400078e000c */
        /* <DEDUP_REMOVED lines=9> */
[----:B------:R-:W-:Y:S01]  /*27050*/  ISETP.GT.U32.AND P1, PT, R13, 0x7feffffe, PT ;  /* 0x7feffffe0d00780c */ /* 0x000fe20003f24070 */
[----:B------:R-:W-:-:S12]  /*27060*/  DADD R12, -R20, R18 ;  /* 0x00000000140c7229 */ /* 0x000fd80000000112 */
        /* <DEDUP_REMOVED lines=12> */
[----:B------:R-:W-:-:S10]  /*27130*/  UMOV UR7, 0x43300000 ;  /* 0x4330000000077882 */ /* 0x000fd40000000000 */
        /* <DEDUP_REMOVED lines=53> */
.L_x_477:
[----:B------:R-:W-:Y:S01]  /*27490*/  IMAD.MOV.U32 R18, RZ, RZ, 0x0 ;  /* 0x00000000ff127424 */ /* 0x000fe200078e00ff */
[----:B------:R-:W-:Y:S01]  /*274a0*/  LOP3.LUT P0, RZ, R33, 0x7fffffff, RZ, 0xc0, !PT ;  /* 0x7fffffff21ff7812 */ /* 0x000fe2000780c0ff */
[----:B------:R-:W-:-:S06]  /*274b0*/  IMAD.MOV.U32 R19, RZ, RZ, 0x7ff00000 ;  /* 0x7ff00000ff137424 */ /* 0x000fcc00078e00ff */
[----:B------:R-:W-:-:S10]  /*274c0*/  DFMA R18, R32, R18, +INF ;  /* 0x7ff000002012742b */ /* 0x000fd40000000012 */
[----:B------:R-:W-:Y:S02]  /*274d0*/  FSEL R18, R18, RZ, P0 ;  /* 0x000000ff12127208 */ /* 0x000fe40000000000 */
[----:B------:R-:W-:-:S07]  /*274e0*/  FSEL R19, R19, -QNAN , P0 ;  /* 0xfff0000013137808 */ /* 0x000fce0000000000 */
.L_x_478:
[----:B------:R-:W-:Y:S05]  /*274f0*/  BSYNC.RECONVERGENT B1 ;  /* 0x0000000000017941 */ /* 0x000fea0003800200 */
.L_x_476:
[----:B------:R-:W-:Y:S01]  /*27500*/  DSETP.MAX.AND P0, P1, R14, R10, PT ;  /* 0x0000000a0e00722a */ /* 0x000fe2000390f000 */
[----:B------:R-:W-:Y:S01]  /*27510*/  IMAD.MOV.U32 R0, RZ, RZ, R15 ;  /* 0x000000ffff007224 */ /* 0x000fe200078e000f */
[----:B------:R-:W-:Y:S01]  /*27520*/  BSSY.RECONVERGENT B1, `(.L_x_479) ;  /* 0x0000058000017945 */ /* 0x000fe20003800200 */
[----:B------:R-:W-:Y:S02]  /*27530*/  IMAD.MOV.U32 R21, RZ, RZ, R11 ;  /* 0x000000ffff157224 */ /* 0x000fe400078e000b */
[----:B------:R-:W-:Y:S01]  /*27540*/  IMAD.MOV.U32 R43, RZ, RZ, -0x3ff ;  /* 0xfffffc01ff2b7424 */ /* 0x000fe200078e00ff */
[----:B------:R-:W-:Y:S02]  /*27550*/  SEL R10, R14, R10, P0 ;  /* 0x0000000a0e0a7207 */ /* 0x000fe40000000000 */
[----:B------:R-:W-:-:S03]  /*27560*/  FSEL R33, R0, R21, P0 ;  /* 0x0000001500217208 */ /* 0x000fc60000000000 */
[----:B------:R-:W-:-:S03]  /*27570*/  IMAD.MOV.U32 R14, RZ, RZ, R10 ;  /* 0x000000ffff0e7224 */ /* 0x000fc600078e000a */
[----:B------:R-:W-:-:S05]  /*27580*/  @P1 LOP3.LUT R33, R21, 0x80000, RZ, 0xfc, !PT ;  /* 0x0008000015211812 */ /* 0x000fca00078efcff */
        /* <DEDUP_REMOVED lines=75> */
.L_x_480:
[----:B------:R-:W-:Y:S01]  /*27a40*/  IMAD.MOV.U32 R10, RZ, RZ, 0x0 ;  /* 0x00000000ff0a7424 */ /* 0x000fe200078e00ff */
[----:B------:R-:W-:Y:S01]  /*27a50*/  LOP3.LUT P0, RZ, R15, 0x7fffffff, RZ, 0xc0, !PT ;  /* 0x7fffffff0fff7812 */ /* 0x000fe2000780c0ff */
[----:B------:R-:W-:-:S06]  /*27a60*/  IMAD.MOV.U32 R11, RZ, RZ, 0x7ff00000 ;  /* 0x7ff00000ff0b7424 */ /* 0x000fcc00078e00ff */
[----:B------:R-:W-:-:S10]  /*27a70*/  DFMA R10, R14, R10, +INF ;  /* 0x7ff000000e0a742b */ /* 0x000fd4000000000a */
[----:B------:R-:W-:Y:S02]  /*27a80*/  FSEL R14, R10, RZ, P0 ;  /* 0x000000ff0a0e7208 */ /* 0x000fe40000000000 */
[----:B------:R-:W-:-:S07]  /*27a90*/  FSEL R15, R11, -QNAN , P0 ;  /* 0xfff000000b0f7808 */ /* 0x000fce0000000000 */
.L_x_481:
[----:B------:R-:W-:Y:S05]  /*27aa0*/  BSYNC.RECONVERGENT B1 ;  /* 0x0000000000017941 */ /* 0x000fea0003800200 */
.L_x_479:
[----:B------:R-:W0:Y:S01]  /*27ab0*/  LDCU UR4, c[0x0][0x3b0] ;  /* 0x00007600ff0477ac */ /* 0x000e220008000800 */
[----:B------:R-:W-:Y:S01]  /*27ac0*/  DADD R14, -R14, R18 ;  /* 0x000000000e0e7229 */ /* 0x000fe20000000112 */
[C---:B------:R-:W-:Y:S01]  /*27ad0*/  VIADD R11, R16.reuse, 0x3 ;  /* 0x00000003100b7836 */ /* 0x040fe20000000000 */
[----:B-----5:R-:W-:Y:S01]  /*27ae0*/  DADD R4, -R4, R12 ;  /* 0x0000000004047229 */ /* 0x020fe2000000010c */
[----:B------:R-:W-:-:S04]  /*27af0*/  VIADD R16, R16, 0x2 ;  /* 0x0000000210107836 */ /* 0x000fc80000000000 */
[----:B------:R2:W-:Y:S01]  /*27b00*/  STL.128 [R17+0x4a0], R12 ;  /* 0x0004a00c11007387 */ /* 0x0005e20000100c00 */
[----:B------:R-:W-:-:S07]  /*27b10*/  DADD R6, -R6, R14 ;  /* 0x0000000006067229 */ /* 0x000fce000000010e */
[----:B------:R2:W-:Y:S01]  /*27b20*/  STL.128 [R17+0x520], R4 ;  /* 0x0005200411007387 */ /* 0x0005e20000100c00 */
[----:B0-----:R-:W-:-:S05]  /*27b30*/  IMAD.U32 R0, RZ, RZ, UR4 ;  /* 0x00000004ff007e24 */ /* 0x001fca000f8e00ff */
[----:B------:R-:W-:-:S13]  /*27b40*/  ISETP.GE.AND P0, PT, R11, R0, PT ;  /* 0x000000000b00720c */ /* 0x000fda0003f06270 */
[----:B--2---:R-:W-:Y:S05]  /*27b50*/  @!P0 BRA `(.L_x_482) ;  /* 0xffffffe400dc8947 */ /* 0x004fea000383ffff */
[----:B------:R-:W-:-:S07]  /*27b60*/  IMAD.MOV.U32 R40, RZ, RZ, R16 ;  /* 0x000000ffff287224 */ /* 0x000fce00078e0010 */
.L_x_469:
[----:B------:R-:W-:-:S13]  /*27b70*/  ISETP.GE.AND P0, PT, R40, R0, PT ;  /* 0x000000002800720c */ /* 0x000fda0003f06270 */
[----:B------:R-:W-:Y:S05]  /*27b80*/  @P0 BRA `(.L_x_483) ;  /* 0x00000018005c0947 */ /* 0x000fea0003800000 */
.L_x_490:
[----:B----4-:R-:W-:-:S05]  /*27b90*/  IMAD R41, R40, 0x8, R1 ;  /* 0x0000000828297824 */ /* 0x010fca00078e0201 */
[----:B0--34-:R-:W3:Y:S04]  /*27ba0*/  LDL.64 R4, [R41+0x280] ;  /* 0x0002800029047983 */ /* 0x019ee80000100a00 */
[----:B------:R-:W3:Y:S04]  /*27bb0*/  LDL.64 R6, [R41+0x3a0] ;  /* 0x0003a00029067983 */ /* 0x000ee80000100a00 */
[----:B------:R-:W4:Y:S04]  /*27bc0*/  LDL.64 R10, [R41+0x200] ;  /* 0x00020000290a7983 */ /* 0x000f280000100a00 */
[----:B------:R-:W4:Y:S01]  /*27bd0*/  LDL.64 R12, [R41+0x320] ;  /* 0x00032000290c7983 */ /* 0x000f220000100a00 */
[----:B------:R-:W-:Y:S01]  /*27be0*/  IMAD.MOV.U32 R34, RZ, RZ, 0x2777579c ;  /* 0x2777579cff227424 */ /* 0x000fe200078e00ff */
[----:B------:R-:W-:Y:S01]  /*27bf0*/  BSSY.RECONVERGENT B1, `(.L_x_484) ;  /* 0x0000062000017945 */ /* 0x000fe20003800200 */
[----:B------:R-:W-:-:S02]  /*27c00*/  IMAD.MOV.U32 R35, RZ, RZ, 0x37a16c26 ;  /* 0x37a16c26ff237424 */ /* 0x000fc400078e00ff */
[----:B------:R-:W-:Y:S02]  /*27c10*/  IMAD.MOV.U32 R19, RZ, RZ, -0x3ff ;  /* 0xfffffc01ff137424 */ /* 0x000fe400078e00ff */
[----:B------:R-:W-:Y:S01]  /*27c20*/  IMAD.MOV.U32 R15, RZ, RZ, R35 ;  /* 0x000000ffff0f7224 */ /* 0x000fe200078e0023 */
[----:B---3--:R-:W-:Y:S01]  /*27c30*/  DFMA R4, R8, R4, R6 ;  /* 0x000000040804722b */ /* 0x008fe20000000006 */
[----:B------:R-:W-:-:S06]  /*27c40*/  IMAD.MOV.U32 R7, RZ, RZ, R34 ;  /* 0x000000ffff077224 */ /* 0x000fcc00078e0022 */
[----:B------:R0:W-:Y:S01]  /*27c50*/  STL.64 [R41+0x3a0], R4 ;  /* 0x0003a00429007387 */ /* 0x0001e20000100a00 */
[----:B------:R-:W-:Y:S02]  /*27c60*/  DSETP.MAX.AND P0, P1, R4, R34, PT ;  /* 0x000000220400722a */ /* 0x000fe4000390f000 */
[----:B------:R-:W-:Y:S01]  /*27c70*/  IMAD.MOV.U32 R0, RZ, RZ, R5 ;  /* 0x000000ffff007224 */ /* 0x000fe200078e0005 */
[----:B----4-:R-:W-:-:S04]  /*27c80*/  DFMA R32, R8, R10, R12 ;  /* 0x0000000a0820722b */ /* 0x010fc8000000000c */
[----:B------:R-:W-:Y:S01]  /*27c90*/  FSEL R17, R0, R15, P0 ;  /* 0x0000000f00117208 */ /* 0x000fe20000000000 */
[----:B------:R-:W-:Y:S02]  /*27ca0*/  IMAD.MOV.U32 R0, RZ, RZ, R4 ;  /* 0x000000ffff007224 */ /* 0x000fe400078e0004 */
[----:B------:R0:W-:Y:S03]  /*27cb0*/  STL.64 [R41+0x320], R32 ;  /* 0x0003202029007387 */ /* 0x0001e60000100a00 */
[----:B------:R-:W-:Y:S02]  /*27cc0*/  SEL R6, R0, R7, P0 ;  /* 0x0000000700067207 */ /* 0x000fe40000000000 */
[----:B------:R-:W-:-:S03]  /*27cd0*/  @P1 LOP3.LUT R17, R15, 0x80000, RZ, 0xfc, !PT ;  /* 0x000800000f111812 */ /* 0x000fc600078efcff */
        /* <DEDUP_REMOVED lines=77> */
.L_x_485:
[----:B------:R-:W-:Y:S01]  /*281b0*/  IMAD.MOV.U32 R4, RZ, RZ, 0x0 ;  /* 0x00000000ff047424 */ /* 0x000fe200078e00ff */
[----:B------:R-:W-:Y:S01]  /*281c0*/  LOP3.LUT P0, RZ, R15, 0x7fffffff, RZ, 0xc0, !PT ;  /* 0x7fffffff0fff7812 */ /* 0x000fe2000780c0ff */
[----:B------:R-:W-:-:S06]  /*281d0*/  IMAD.MOV.U32 R5, RZ, RZ, 0x7ff00000 ;  /* 0x7ff00000ff057424 */ /* 0x000fcc00078e00ff */
[----:B------:R-:W-:-:S10]  /*281e0*/  DFMA R4, R14, R4, +INF ;  /* 0x7ff000000e04742b */ /* 0x000fd40000000004 */
[----:B------:R-:W-:Y:S02]  /*281f0*/  FSEL R4, R4, RZ, P0 ;  /* 0x000000ff04047208 */ /* 0x000fe40000000000 */
[----:B------:R-:W-:-:S07]  /*28200*/  FSEL R5, R5, -QNAN , P0 ;  /* 0xfff0000005057808 */ /* 0x000fce0000000000 */
.L_x_486:
[----:B------:R-:W-:Y:S05]  /*28210*/  BSYNC.RECONVERGENT B1 ;  /* 0x0000000000017941 */ /* 0x000fea0003800200 */
.L_x_484:
        /* <DEDUP_REMOVED lines=84> */
.L_x_488:
[----:B------:R-:W-:Y:S01]  /*28760*/  IMAD.MOV.U32 R6, RZ, RZ, 0x0 ;  /* 0x00000000ff067424 */ /* 0x000fe200078e00ff */
[----:B------:R-:W-:Y:S01]  /*28770*/  LOP3.LUT P0, RZ, R11, 0x7fffffff, RZ, 0xc0, !PT ;  /* 0x7fffffff0bff7812 */ /* 0x000fe2000780c0ff */
[----:B------:R-:W-:-:S06]  /*28780*/  IMAD.MOV.U32 R7, RZ, RZ, 0x7ff00000 ;  /* 0x7ff00000ff077424 */ /* 0x000fcc00078e00ff */
[----:B------:R-:W-:-:S10]  /*28790*/  DFMA R6, R10, R6, +INF ;  /* 0x7ff000000a06742b */ /* 0x000fd40000000006 */
[----:B------:R-:W-:Y:S02]  /*287a0*/  FSEL R6, R6, RZ, P0 ;  /* 0x000000ff06067208 */ /* 0x000fe40000000000 */
[----:B------:R-:W-:-:S07]  /*287b0*/  FSEL R7, R7, -QNAN , P0 ;  /* 0xfff0000007077808 */ /* 0x000fce0000000000 */
.L_x_489:
[----:B------:R-:W-:Y:S05]  /*287c0*/  BSYNC.RECONVERGENT B1 ;  /* 0x0000000000017941 */ /* 0x000fea0003800200 */
.L_x_487:
[----:B------:R-:W3:Y:S01]  /*287d0*/  LDL.64 R10, [R41+0x420] ;  /* 0x00042000290a7983 */ /* 0x000ee20000100a00 */
[----:B------:R-:W0:Y:S01]  /*287e0*/  LDCU UR4, c[0x0][0x3b0] ;  /* 0x00007600ff0477ac */ /* 0x000e220008000800 */
[----:B------:R-:W-:Y:S01]  /*287f0*/  DADD R4, -R6, R4 ;  /* 0x0000000006047229 */ /* 0x000fe20000000104 */
[----:B------:R-:W-:-:S06]  /*28800*/  VIADD R40, R40, 0x1 ;  /* 0x0000000128287836 */ /* 0x000fcc0000000000 */
[----:B------:R4:W-:Y:S01]  /*28810*/  STL.64 [R41+0x4a0], R4 ;  /* 0x0004a00429007387 */ /* 0x0009e20000100a00 */
[----:B0-----:R-:W-:-:S05]  /*28820*/  IMAD.U32 R0, RZ, RZ, UR4 ;  /* 0x00000004ff007e24 */ /* 0x001fca000f8e00ff */
[----:B------:R-:W-:Y:S01]  /*28830*/  ISETP.NE.AND P0, PT, R40, R0, PT ;  /* 0x000000002800720c */ /* 0x000fe20003f05270 */
[----:B---3--:R-:W-:-:S07]  /*28840*/  DADD R10, R4, -R10 ;  /* 0x00000000040a7229 */ /* 0x008fce000000080a */
[----:B------:R4:W-:Y:S05]  /*28850*/  STL.64 [R41+0x520], R10 ;  /* 0x0005200a29007387 */ /* 0x0009ea0000100a00 */
[----:B------:R-:W-:Y:S05]  /*28860*/  @!P0 BRA `(.L_x_483) ;  /* 0x0000000c00248947 */ /* 0x000fea0003800000 */
[----:B------:R-:W-:Y:S05]  /*28870*/  BRA `(.L_x_490) ;  /* 0xfffffff000c47947 */ /* 0x000fea000383ffff */
.L_x_407:
[----:B------:R-:W3:Y:S01]  /*28880*/  LDCU UR4, c[0x0][0x3b0] ;  /* 0x00007600ff0477ac */ /* 0x000ee20008000800 */
[----:B------:R-:W-:Y:S02]  /*28890*/  IMAD.MOV.U32 R56, RZ, RZ, RZ ;  /* 0x000000ffff387224 */ /* 0x000fe400078e00ff */
[----:B---3--:R-:W-:-:S05]  /*288a0*/  IMAD.U32 R0, RZ, RZ, UR4 ;  /* 0x00000004ff007e24 */ /* 0x008fca000f8e00ff */
[----:B------:R-:W-:-:S13]  /*288b0*/  ISETP.GE.AND P0, PT, R0, 0x4, PT ;  /* 0x000000040000780c */ /* 0x000fda0003f06270 */
[----:B------:R-:W-:Y:S05]  /*288c0*/  @!P0 BRA `(.L_x_491) ;  /* 0x00000004000c8947 */ /* 0x000fea0003800000 */
[----:B------:R-:W-:Y:S02]  /*288d0*/  VIADD R4, R0, 0xfffffffc ;  /* 0xfffffffc00047836 */ /* 0x000fe40000000000 */
[----:B------:R-:W-:-:S03]  /*288e0*/  IMAD.MOV.U32 R20, RZ, RZ, RZ ;  /* 0x000000ffff147224 */ /* 0x000fc600078e00ff */
[C---:B------:R-:W-:Y:S02]  /*288f0*/  ISETP.GE.U32.AND P0, PT, R4.reuse, 0xc, PT ;  /* 0x0000000c0400780c */ /* 0x040fe40003f06070 */
[----:B------:R-:W-:-:S04]  /*28900*/  LEA.HI R54, R4, 0x1, RZ, 0x1e ;  /* 0x0000000104367811 */ /* 0x000fc800078ff0ff */
[----:B------:R-:W-:-:S07]  /*28910*/  LOP3.LUT P1, R54, R54, 0x3, RZ, 0xc0, !PT ;  /* 0x0000000336367812 */ /* 0x000fce000782c0ff */
[----:B------:R-:W-:Y:S06]  /*28920*/  @!P0 BRA `(.L_x_492) ;  /* 0x0000000000848947 */ /* 0x000fec0003800000 */
[----:B------:R-:W-:Y:S01]  /*28930*/  LEA.HI R4, R4, 0x1, RZ, 0x1e ;  /* 0x0000000104047811 */ /* 0x000fe200078ff0ff */
[----:B------:R-:W-:Y:S01]  /*28940*/  IMAD.MOV.U32 R20, RZ, RZ, RZ ;  /* 0x000000ffff147224 */ /* 0x000fe200078e00ff */
[----:B------:R-:W-:Y:S02]  /*28950*/  UMOV UR4, URZ ;  /* 0x000000ff00047c82 */ /* 0x000fe40008000000 */
[----:B------:R-:W-:-:S07]  /*28960*/  LOP3.LUT R21, R4, 0x7ffffffc, RZ, 0xc0, !PT ;  /* 0x7ffffffc04157812 */ /* 0x000fce00078ec0ff */
.L_x_493:
[----:B0-----:R-:W-:-:S05]  /*28970*/  IMAD R55, R20, 0x8, R1 ;  /* 0x0000000814377824 */ /* 0x001fca00078e0201 */
[----:B------:R-:W3:Y:S04]  /*28980*/  LDL.128 R4, [R55+0x420] ;  /* 0x0004200037047983 */ /* 0x000ee80000100c00 */
[----:B------:R-:W4:Y:S04]  /*28990*/  LDL.128 R8, [R55+0x430] ;  /* 0x0004300037087983 */ /* 0x000f280000100c00 */
[----:B------:R-:W5:Y:S04]  /*289a0*/  LDL.128 R12, [R55+0x440] ;  /* 0x00044000370c7983 */ /* 0x000f680000100c00 */
[----:B------:R-:W2:Y:S04]  /*289b0*/  LDL.128 R16, [R55+0x450] ;  /* 0x0004500037107983 */ /* 0x000ea80000100c00 */
[----:B0-----:R-:W2:Y:S04]  /*289c0*/  LDL.128 R32, [R55+0x460] ;  /* 0x0004600037207983 */ /* 0x001ea80000100c00 */
[----:B------:R-:W2:Y:S04]  /*289d0*/  LDL.128 R40, [R55+0x470] ;  /* 0x0004700037287983 */ /* 0x000ea80000100c00 */
[----:B------:R-:W2:Y:S04]  /*289e0*/  LDL.128 R48, [R55+0x480] ;  /* 0x0004800037307983 */ /* 0x000ea80000100c00 */
[----:B------:R-:W2:Y:S01]  /*289f0*/  LDL.128 R56, [R55+0x490] ;  /* 0x0004900037387983 */ /* 0x000ea20000100c00 */
[----:B------:R-:W-:Y:S01]  /*28a00*/  UIADD3 UR4, UPT, UPT, UR4, 0x4, URZ ;  /* 0x0000000404047890 */ /* 0x000fe2000fffe0ff */
[----:B------:R-:W-:-:S02]  /*28a10*/  VIADD R20, R20, 0x10 ;  /* 0x0000001014147836 */ /* 0x000fc40000000000 */
[----:B------:R0:W-:Y:S03]  /*28a20*/  STL.128 [R55+0x520], RZ ;  /* 0x000520ff37007387 */ /* 0x0001e60000100c00 */
[----:B------:R-:W-:Y:S01]  /*28a30*/  ISETP.NE.AND P0, PT, R21, UR4, PT ;  /* 0x0000000415007c0c */ /* 0x000fe2000bf05270 */
[----:B------:R0:W-:Y:S04]  /*28a40*/  STL.128 [R55+0x530], RZ ;  /* 0x000530ff37007387 */ /* 0x0001e80000100c00 */
[----:B------:R0:W-:Y:S04]  /*28a50*/  STL.128 [R55+0x540], RZ ;  /* 0x000540ff37007387 */ /* 0x0001e80000100c00 */
[----:B------:R0:W-:Y:S04]  /*28a60*/  STL.128 [R55+0x550], RZ ;  /* 0x000550ff37007387 */ /* 0x0001e80000100c00 */
[----:B------:R0:W-:Y:S04]  /*28a70*/  STL.128 [R55+0x560], RZ ;  /* 0x000560ff37007387 */ /* 0x0001e80000100c00 */
[----:B------:R0:W-:Y:S04]  /*28a80*/  STL.128 [R55+0x570], RZ ;  /* 0x000570ff37007387 */ /* 0x0001e80000100c00 */
[----:B------:R0:W-:Y:S04]  /*28a90*/  STL.128 [R55+0x580], RZ ;  /* 0x000580ff37007387 */ /* 0x0001e80000100c00 */
[----:B------:R0:W-:Y:S04]  /*28aa0*/  STL.128 [R55+0x590], RZ ;  /* 0x000590ff37007387 */ /* 0x0001e80000100c00 */
[----:B---3--:R0:W-:Y:S04]  /*28ab0*/  STL.128 [R55+0x4a0], R4 ;  /* 0x0004a00437007387 */ /* 0x0081e80000100c00 */
[----:B----4-:R0:W-:Y:S04]  /*28ac0*/  STL.128 [R55+0x4b0], R8 ;  /* 0x0004b00837007387 */ /* 0x0101e80000100c00 */
[----:B-----5:R0:W-:Y:S04]  /*28ad0*/  STL.128 [R55+0x4c0], R12 ;  /* 0x0004c00c37007387 */ /* 0x0201e80000100c00 */
[----:B--2---:R0:W-:Y:S04]  /*28ae0*/  STL.128 [R55+0x4d0], R16 ;  /* 0x0004d01037007387 */ /* 0x0041e80000100c00 */
[----:B------:R0:W-:Y:S04]  /*28af0*/  STL.128 [R55+0x4e0], R32 ;  /* 0x0004e02037007387 */ /* 0x0001e80000100c00 */
[----:B------:R0:W-:Y:S04]  /*28b00*/  STL.128 [R55+0x4f0], R40 ;  /* 0x0004f02837007387 */ /* 0x0001e80000100c00 */
[----:B------:R0:W-:Y:S04]  /*28b10*/  STL.128 [R55+0x500], R48 ;  /* 0x0005003037007387 */ /* 0x0001e80000100c00 */
[----:B------:R0:W-:Y:S01]  /*28b20*/  STL.128 [R55+0x510], R56 ;  /* 0x0005103837007387 */ /* 0x0001e20000100c00 */
[----:B------:R-:W-:Y:S05]  /*28b30*/  @P0 BRA `(.L_x_493) ;  /* 0xfffffffc008c0947 */ /* 0x000fea000383ffff */
.L_x_492:
[----:B0-----:R-:W-:Y:S01]  /*28b40*/  IMAD.MOV.U32 R56, RZ, RZ, R20 ;  /* 0x000000ffff387224 */ /* 0x001fe200078e0014 */
[----:B------:R-:W-:Y:S06]  /*28b50*/  @!P1 BRA `(.L_x_491) ;  /* 0x0000000000689947 */ /* 0x000fec0003800000 */
[----:B------:R-:W-:-:S05]  /*28b60*/  IMAD R13, R20, 0x8, R1 ;  /* 0x00000008140d7824 */ /* 0x000fca00078e0201 */
[----:B------:R-:W3:Y:S04]  /*28b70*/  LDL.128 R4, [R13+0x420] ;  /* 0x000420000d047983 */ /* 0x000ee80000100c00 */
[----:B------:R-:W4:Y:S01]  /*28b80*/  LDL.128 R8, [R13+0x430] ;  /* 0x000430000d087983 */ /* 0x000f220000100c00 */
[----:B------:R-:W-:Y:S01]  /*28b90*/  ISETP.NE.AND P0, PT, R54, 0x1, PT ;  /* 0x000000013600780c */ /* 0x000fe20003f05270 */
[----:B------:R-:W-:Y:S02]  /*28ba0*/  VIADD R56, R20, 0x4 ;  /* 0x0000000414387836 */ /* 0x000fe40000000000 */
[----:B------:R0:W-:Y:S04]  /*28bb0*/  STL.128 [R13+0x520], RZ ;  /* 0x000520ff0d007387 */ /* 0x0001e80000100c00 */
[----:B------:R0:W-:Y:S04]  /*28bc0*/  STL.128 [R13+0x530], RZ ;  /* 0x000530ff0d007387 */ /* 0x0001e80000100c00 */
[----:B---3--:R0:W-:Y:S04]  /*28bd0*/  STL.128 [R13+0x4a0], R4 ;  /* 0x0004a0040d007387 */ /* 0x0081e80000100c00 */
[----:B----4-:R0:W-:Y:S01]  /*28be0*/  STL.128 [R13+0x4b0], R8 ;  /* 0x0004b0080d007387 */ /* 0x0101e20000100c00 */
[----:B------:R-:W-:Y:S05]  /*28bf0*/  @!P0 BRA `(.L_x_491) ;  /* 0x0000000000408947 */ /* 0x000fea0003800000 */
[----:B0-----:R-:W3:Y:S04]  /*28c00*/  LDL.128 R4, [R13+0x440] ;  /* 0x000440000d047983 */ /* 0x001ee80000100c00 */
        /* <DEDUP_REMOVED lines=10> */
[----:B------:R-:W-:-:S03]  /*28cb0*/  VIADD R56, R20, 0xc ;  /* 0x0000000c14387836 */ /* 0x000fc60000000000 */
[----:B------:R0:W-:Y:S04]  /*28cc0*/  STL.128 [R13+0x560], RZ ;  /* 0x000560ff0d007387 */ /* 0x0001e80000100c00 */
[----:B------:R0:W-:Y:S04]  /*28cd0*/  STL.128 [R13+0x570], RZ ;  /* 0x000570ff0d007387 */ /* 0x0001e80000100c00 */
[----:B---3--:R0:W-:Y:S04]  /*28ce0*/  STL.128 [R13+0x4e0], R4 ;  /* 0x0004e0040d007387 */ /* 0x0081e80000100c00 */
[----:B----4-:R0:W-:Y:S02]  /*28cf0*/  STL.128 [R13+0x4f0], R8 ;  /* 0x0004f0080d007387 */ /* 0x0101e40000100c00 */
.L_x_491:
[----:B------:R-:W-:-:S13]  /*28d00*/  ISETP.GE.AND P0, PT, R56, R0, PT ;  /* 0x000000003800720c */ /* 0x000fda0003f06270 */
[----:B------:R-:W-:Y:S05]  /*28d10*/  @P0 BRA `(.L_x_483) ;  /* 0x0000000400f80947 */ /* 0x000fea0003800000 */
[----:B0-----:R-:W-:Y:S02]  /*28d20*/  IMAD.IADD R4, R56, 0x1, -R0 ;  /* 0x0000000138047824 */ /* 0x001fe400078e0a00 */
[----:B------:R-:W-:-:S03]  /*28d30*/  IMAD.IADD R58, R0, 0x1, -R56 ;  /* 0x00000001003a7824 */ /* 0x000fc600078e0a38 */
[----:B------:R-:W-:Y:S02]  /*28d40*/  ISETP.GT.U32.AND P0, PT, R4, -0x10, PT ;  /* 0xfffffff00400780c */ /* 0x000fe40003f04070 */
[----:B------:R-:W-:-:S04]  /*28d50*/  LOP3.LUT R59, R58, 0xf, RZ, 0xc0, !PT ;  /* 0x0000000f3a3b7812 */ /* 0x000fc800078ec0ff */
[----:B------:R-:W-:-:S07]  /*28d60*/  ISETP.NE.AND P1, PT, R59, RZ, PT ;  /* 0x000000ff3b00720c */ /* 0x000fce0003f25270 */
[----:B------:R-:W-:Y:S06]  /*28d70*/  @P0 BRA `(.L_x_494) ;  /* 0x0000000000dc0947 */ /* 0x000fec0003800000 */
[----:B------:R-:W-:Y:S01]  /*28d80*/  LOP3.LUT R60, R58, 0xfffffff0, RZ, 0xc0, !PT ;  /* 0xfffffff03a3c7812 */ /* 0x000fe200078ec0ff */
[----:B------:R-:W-:-:S06]  /*28d90*/  UMOV UR4, URZ ;  /* 0x000000ff00047c82 */ /* 0x000fcc0008000000 */
.L_x_495:
[----:B0-----:R-:W-:-:S05]  /*28da0*/  IMAD R57, R56, 0x8, R1 ;  /* 0x0000000838397824 */ /* 0x001fca00078e0201 */
[----:B------:R-:W3:Y:S04]  /*28db0*/  LDL.64 R4, [R57+0x420] ;  /* 0x0004200039047983 */ /* 0x000ee80000100a00 */
[----:B------:R-:W4:Y:S04]  /*28dc0*/  LDL.64 R6, [R57+0x428] ;  /* 0x0004280039067983 */ /* 0x000f280000100a00 */
[----:B------:R-:W5:Y:S04]  /*28dd0*/  LDL.64 R8, [R57+0x430] ;  /* 0x0004300039087983 */ /* 0x000f680000100a00 */
[----:B------:R-:W2:Y:S04]  /*28de0*/  LDL.64 R10, [R57+0x438] ;  /* 0x00043800390a7983 */ /* 0x000ea80000100a00 */
        /* <DEDUP_REMOVED lines=11> */
[----:B------:R-:W2:Y:S01]  /*28ea0*/  LDL.64 R54, [R57+0x498] ;  /* 0x0004980039367983 */ /* 0x000ea20000100a00 */
[----:B------:R-:W-:Y:S01]  /*28eb0*/  UIADD3 UR4, UPT, UPT, UR4, 0x10, URZ ;  /* 0x0000001004047890 */ /* 0x000fe2000fffe0ff */
[----:B------:R-:W-:-:S02]  /*28ec0*/  VIADD R56, R56, 0x10 ;  /* 0x0000001038387836 */ /* 0x000fc40000000000 */
[----:B------:R0:W-:Y:S03]  /*28ed0*/  STL.64 [R57+0x520], RZ ;  /* 0x000520ff39007387 */ /* 0x0001e60000100a00 */
[----:B------:R-:W-:Y:S01]  /*28ee0*/  ISETP.NE.AND P0, PT, R60, UR4, PT ;  /* 0x000000043c007c0c */ /* 0x000fe2000bf05270 */
[----:B------:R0:W-:Y:S04]  /*28ef0*/  STL.64 [R57+0x528], RZ ;  /* 0x000528ff39007387 */ /* 0x0001e80000100a00 */
        /* <DEDUP_REMOVED lines=14> */
[----:B---3--:R0:W-:Y:S04]  /*28fe0*/  STL.64 [R57+0x4a0], R4 ;  /* 0x0004a00439007387 */ /* 0x0081e80000100a00 */
[----:B----4-:R0:W-:Y:S04]  /*28ff0*/  STL.64 [R57+0x4a8], R6 ;  /* 0x0004a80639007387 */ /* 0x0101e80000100a00 */
[----:B-----5:R0:W-:Y:S04]  /*29000*/  STL.64 [R57+0x4b0], R8 ;  /* 0x0004b00839007387 */ /* 0x0201e80000100a00 */
[----:B--2---:R0:W-:Y:S04]  /*29010*/  STL.64 [R57+0x4b8], R10 ;  /* 0x0004b80a39007387 */ /* 0x0041e80000100a00 */
[----:B------:R0:W-:Y:S04]  /*29020*/  STL.64 [R57+0x4c0], R12 ;  /* 0x0004c00c39007387 */ /* 0x0001e80000100a00 */
        /* <DEDUP_REMOVED lines=10> */
[----:B------:R0:W-:Y:S01]  /*290d0*/  STL.64 [R57+0x518], R54 ;  /* 0x0005183639007387 */ /* 0x0001e20000100a00 */
[----:B------:R-:W-:Y:S05]  /*290e0*/  @P0 BRA `(.L_x_495) ;  /* 0xfffffffc002c0947 */ /* 0x000fea000383ffff */
.L_x_494:
[----:B------:R-:W-:Y:S05]  /*290f0*/  @!P1 BRA `(.L_x_483) ;  /* 0x0000000400009947 */ /* 0x000fea0003800000 */
[----:B------:R-:W-:Y:S02]  /*29100*/  ISETP.GE.U32.AND P0, PT, R59, 0x8, PT ;  /* 0x000000083b00780c */ /* 0x000fe40003f06070 */
[----:B0-----:R-:W-:-:S04]  /*29110*/  LOP3.LUT R20, R58, 0x7, RZ, 0xc0, !PT ;  /* 0x000000073a147812 */ /* 0x001fc800078ec0ff */
[----:B------:R-:W-:-:S07]  /*29120*/  ISETP.NE.AND P1, PT, R20, RZ, PT ;  /* 0x000000ff1400720c */ /* 0x000fce0003f25270 */
[----:B------:R-:W-:Y:S06]  /*29130*/  @!P0 BRA `(.L_x_496) ;  /* 0x0000000000688947 */ /* 0x000fec0003800000 */
[----:B------:R-:W-:-:S05]  /*29140*/  IMAD R21, R56, 0x8, R1 ;  /* 0x0000000838157824 */ /* 0x000fca00078e0201 */
[----:B------:R-:W3:Y:S04]  /*29150*/  LDL.64 R4, [R21+0x420] ;  /* 0x0004200015047983 */ /* 0x000ee80000100a00 */
[----:B------:R-:W4:Y:S04]  /*29160*/  LDL.64 R6, [R21+0x428] ;  /* 0x0004280015067983 */ /* 0x000f280000100a00 */
[----:B------:R-:W5:Y:S04]  /*29170*/  LDL.64 R8, [R21+0x430] ;  /* 0x0004300015087983 */ /* 0x000f680000100a00 */
[----:B------:R-:W2:Y:S04]  /*29180*/  LDL.64 R10, [R21+0x438] ;  /* 0x00043800150a7983 */ /* 0x000ea80000100a00 */
[----:B------:R-:W2:Y:S04]  /*29190*/  LDL.64 R12, [R21+0x440] ;  /* 0x00044000150c7983 */ /* 0x000ea80000100a00 */
[----:B------:R-:W2:Y:S04]  /*291a0*/  LDL.64 R14, [R21+0x448] ;  /* 0x00044800150e7983 */ /* 0x000ea80000100a00 */
[----:B------:R-:W2:Y:S04]  /*291b0*/  LDL.64 R16, [R21+0x450] ;  /* 0x0004500015107983 */ /* 0x000ea80000100a00 */
[----:B------:R-:W2:Y:S01]  /*291c0*/  LDL.64 R18, [R21+0x458] ;  /* 0x0004580015127983 */ /* 0x000ea20000100a00 */
[----:B------:R-:W-:-:S03]  /*291d0*/  VIADD R56, R56, 0x8 ;  /* 0x0000000838387836 */ /* 0x000fc60000000000 */
        /* <DEDUP_REMOVED lines=15> */
[----:B------:R0:W-:Y:S02]  /*292d0*/  STL.64 [R21+0x4d8], R18 ;  /* 0x0004d81215007387 */ /* 0x0001e40000100a00 */
.L_x_496:
[----:B------:R-:W-:Y:S05]  /*292e0*/  @!P1 BRA `(.L_x_483) ;  /* 0x0000000000849947 */ /* 0x000fea0003800000 */
[----:B------:R-:W-:Y:S02]  /*292f0*/  ISETP.GE.U32.AND P0, PT, R20, 0x4, PT ;  /* 0x000000041400780c */ /* 0x000fe40003f06070 */
[----:B------:R-:W-:-:S04]  /*29300*/  LOP3.LUT R58, R58, 0x3, RZ, 0xc0, !PT ;  /* 0x000000033a3a7812 */ /* 0x000fc800078ec0ff */
[----:B------:R-:W-:-:S07]  /*29310*/  ISETP.NE.AND P1, PT, R58, RZ, PT ;  /* 0x000000ff3a00720c */ /* 0x000fce0003f25270 */
[----:B------:R-:W-:Y:S06]  /*29320*/  @!P0 BRA `(.L_x_497) ;  /* 0x0000000000388947 */ /* 0x000fec0003800000 */
[----:B0-----:R-:W-:-:S05]  /*29330*/  IMAD R13, R56, 0x8, R1 ;  /* 0x00000008380d7824 */ /* 0x001fca00078e0201 */
[----:B------:R-:W3:Y:S04]  /*29340*/  LDL.64 R4, [R13+0x420] ;  /* 0x000420000d047983 */ /* 0x000ee80000100a00 */
[----:B------:R-:W4:Y:S04]  /*29350*/  LDL.64 R6, [R13+0x428] ;  /* 0x000428000d067983 */ /* 0x000f280000100a00 */
[----:B------:R-:W5:Y:S04]  /*29360*/  LDL.64 R8, [R13+0x430] ;  /* 0x000430000d087983 */ /* 0x000f680000100a00 */
[----:B------:R-:W2:Y:S01]  /*29370*/  LDL.64 R10, [R13+0x438] ;  /* 0x000438000d0a7983 */ /* 0x000ea20000100a00 */
[----:B------:R-:W-:-:S03]  /*29380*/  VIADD R56, R56, 0x4 ;  /* 0x0000000438387836 */ /* 0x000fc60000000000 */
[----:B------:R0:W-:Y:S04]  /*29390*/  STL.64 [R13+0x520], RZ ;  /* 0x000520ff0d007387 */ /* 0x0001e80000100a00 */
[----:B------:R0:W-:Y:S04]  /*293a0*/  STL.64 [R13+0x528], RZ ;  /* 0x000528ff0d007387 */ /* 0x0001e80000100a00 */
[----:B------:R0:W-:Y:S04]  /*293b0*/  STL.64 [R13+0x530], RZ ;  /* 0x000530ff0d007387 */ /* 0x0001e80000100a00 */
[----:B------:R0:W-:Y:S04]  /*293c0*/  STL.64 [R13+0x538], RZ ;  /* 0x000538ff0d007387 */ /* 0x0001e80000100a00 */
[----:B---3--:R0:W-:Y:S04]  /*293d0*/  STL.64 [R13+0x4a0], R4 ;  /* 0x0004a0040d007387 */ /* 0x0081e80000100a00 */
[----:B----4-:R0:W-:Y:S04]  /*293e0*/  STL.64 [R13+0x4a8], R6 ;  /* 0x0004a8060d007387 */ /* 0x0101e80000100a00 */
[----:B-----5:R0:W-:Y:S04]  /*293f0*/  STL.64 [R13+0x4b0], R8 ;  /* 0x0004b0080d007387 */ /* 0x0201e80000100a00 */
[----:B--2---:R0:W-:Y:S02]  /*29400*/  STL.64 [R13+0x4b8], R10 ;  /* 0x0004b80a0d007387 */ /* 0x0041e40000100a00 */
.L_x_497:
[----:B------:R-:W-:Y:S05]  /*29410*/  @!P1 BRA `(.L_x_483) ;  /* 0x0000000000389947 */ /* 0x000fea0003800000 */
[----:B0-----:R-:W-:-:S05]  /*29420*/  IMAD R7, R56, 0x8, R1 ;  /* 0x0000000838077824 */ /* 0x001fca00078e0201 */
[----:B------:R-:W3:Y:S01]  /*29430*/  LDL.64 R4, [R7+0x420] ;  /* 0x0004200007047983 */ /* 0x000ee20000100a00 */
[----:B------:R-:W-:-:S03]  /*29440*/  ISETP.NE.AND P0, PT, R58, 0x1, PT ;  /* 0x000000013a00780c */ /* 0x000fc60003f05270 */
[----:B------:R4:W-:Y:S04]  /*29450*/  STL.64 [R7+0x520], RZ ;  /* 0x000520ff07007387 */ /* 0x0009e80000100a00 */
[----:B---3--:R4:W-:Y:S06]  /*29460*/  STL.64 [R7+0x4a0], R4 ;  /* 0x0004a00407007387 */ /* 0x0089ec0000100a00 */
[----:B------:R-:W-:Y:S05]  /*29470*/  @!P0 BRA `(.L_x_483) ;  /* 0x0000000000208947 */ /* 0x000fea0003800000 */
[----:B----4-:R-:W3:Y:S01]  /*29480*/  LDL.64 R4, [R7+0x428] ;  /* 0x0004280007047983 */ /* 0x010ee20000100a00 */
[----:B------:R-:W-:-:S03]  /*29490*/  ISETP.NE.AND P0, PT, R58, 0x2, PT ;  /* 0x000000023a00780c */ /* 0x000fc60003f05270 */
[----:B------:R0:W-:Y:S04]  /*294a0*/  STL.64 [R7+0x528], RZ ;  /* 0x000528ff07007387 */ /* 0x0001e80000100a00 */
[----:B---3--:R0:W-:Y:S06]  /*294b0*/  STL.64 [R7+0x4a8], R4 ;  /* 0x0004a80407007387 */ /* 0x0081ec0000100a00 */
[----:B------:R-:W-:Y:S05]  /*294c0*/  @!P0 BRA `(.L_x_483) ;  /* 0x00000000000c8947 */ /* 0x000fea0003800000 */
[----:B0-----:R-:W3:Y:S04]  /*294d0*/  LDL.64 R4, [R7+0x430] ;  /* 0x0004300007047983 */ /* 0x001ee80000100a00 */
[----:B------:R0:W-:Y:S04]  /*294e0*/  STL.64 [R7+0x530], RZ ;  /* 0x000530ff07007387 */ /* 0x0001e80000100a00 */
[----:B---3--:R0:W-:Y:S02]  /*294f0*/  STL.64 [R7+0x4b0], R4 ;  /* 0x0004b00407007387 */ /* 0x0081e40000100a00 */
.L_x_483:
[----:B------:R-:W-:Y:S05]  /*29500*/  BSYNC.RECONVERGENT B0 ;  /* 0x0000000000007941 */ /* 0x000fea0003800200 */
.L_x_406:
[----:B------:R-:W-:Y:S01]  /*29510*/  ISETP.GE.AND P0, PT, R0, 0x1, PT ;  /* 0x000000010000780c */ /* 0x000fe20003f06270 */
[----:B------:R0:W0:-:S12]  /*29520*/  F2I.F64.TRUNC R124, R2 ;  /* 0x00000002007c7311 */ /* 0x000018000030d100 */
[----:B------:R-:W-:Y:S05]  /*29530*/  @!P0 BRA `(.L_x_12) ;  /* 0x0000000c00848947 */ /* 0x000fea0003800000 */
[----:B0-----:R-:W-:Y:S01]  /*29540*/  VIADD R2, R0, 0xffffffff ;  /* 0xffffffff00027836 */ /* 0x001fe20000000000 */
[----:B------:R-:W-:Y:S01]  /*29550*/  BSSY.RECONVERGENT B0, `(.L_x_498) ;  /* 0x000006f000007945 */ /* 0x000fe20003800200 */
[----:B------:R-:W-:Y:S02]  /*29560*/  IMAD R111, R111, 0x100, R116 ;  /* 0x000001006f6f7824 */ /* 0x000fe400078e0274 */
[----:B------:R-:W-:Y:S01]  /*29570*/  IMAD.MOV.U32 R34, RZ, RZ, RZ ;  /* 0x000000ffff227224 */ /* 0x000fe200078e00ff */
[----:B------:R-:W-:-:S13]  /*29580*/  ISETP.GE.U32.AND P0, PT, R2, 0x7, PT ;  /* 0x000000070200780c */ /* 0x000fda0003f06070 */
[----:B------:R-:W-:Y:S05]  /*29590*/  @!P0 BRA `(.L_x_499) ;  /* 0x0000000400a88947 */ /* 0x000fea0003800000 */
[----:B------:R-:W-:Y:S01]  /*295a0*/  BSSY.RECONVERGENT B1, `(.L_x_500) ;  /* 0x0000068000017945 */ /* 0x000fe20003800200 */
[----:B------:R-:W-:-:S07]  /*295b0*/  IMAD.MOV.U32 R62, RZ, RZ, RZ ;  /* 0x000000ffff3e7224 */ /* 0x000fce00078e00ff */
.L_x_501:
[C---:B-1-3--:R-:W-:Y:S01]  /*295c0*/  IMAD R21, R62.reuse, 0x8, R1 ;  /* 0x000000083e157824 */ /* 0x04afe200078e0201 */
[----:B------:R-:W0:Y:S04]  /*295d0*/  LDCU.64 UR4, c[0x0][0x388] ;  /* 0x00007100ff0477ac */ /* 0x000e280008000a00 */
[----:B------:R-:W3:Y:S01]  /*295e0*/  LDL.128 R56, [R21+0x4a0] ;  /* 0x0004a00015387983 */ /* 0x000ee20000100c00 */
[----:B------:R-:W5:Y:S03]  /*295f0*/  LDCU.64 UR6, c[0x0][0x390] ;  /* 0x00007200ff0677ac */ /* 0x000f660008000a00 */
[----:B------:R-:W2:Y:S04]  /*29600*/  LDL.128 R48, [R21+0x520] ;  /* 0x0005200015307983 */ /* 0x000ea80000100c00 */
[----:B----4-:R-:W4:Y:S04]  /*29610*/  LDL.128 R40, [R21+0x4b0] ;  /* 0x0004b00015287983 */ /* 0x010f280000100c00 */
[----:B------:R-:W4:Y:S04]  /*29620*/  LDL.128 R32, [R21+0x530] ;  /* 0x0005300015207983 */ /* 0x000f280000100c00 */
[----:B------:R-:W4:Y:S04]  /*29630*/  LDL.128 R16, [R21+0x4c0] ;  /* 0x0004c00015107983 */ /* 0x000f280000100c00 */
[----:B------:R-:W4:Y:S04]  /*29640*/  LDL.128 R12, [R21+0x540] ;  /* 0x00054000150c7983 */ /* 0x000f280000100c00 */
[----:B------:R-:W4:Y:S04]  /*29650*/  LDL.128 R8, [R21+0x4d0] ;  /* 0x0004d00015087983 */ /* 0x000f280000100c00 */
[----:B------:R1:W4:Y:S01]  /*29660*/  LDL.128 R4, [R21+0x550] ;  /* 0x0005500015047983 */ /* 0x0003220000100c00 */
[----:B------:R-:W-:-:S02]  /*29670*/  IMAD R64, R62, 0x10, R111 ;  /* 0x000000103e407824 */ /* 0x000fc400078e026f */
[----:B------:R-:W-:Y:S02]  /*29680*/  VIADD R62, R62, 0x8 ;  /* 0x000000083e3e7836 */ /* 0x000fe40000000000 */
[C---:B------:R-:W-:Y:S01]  /*29690*/  VIADD R20, R64.reuse, 0x10 ;  /* 0x0000001040147836 */ /* 0x040fe20000000000 */
[C---:B------:R-:W-:Y:S01]  /*296a0*/  IADD3 R54, P0, PT, R64.reuse, UR38, RZ ;  /* 0x0000002640367c10 */ /* 0x040fe2000ff1e0ff */
[C---:B------:R-:W-:Y:S02]  /*296b0*/  VIADD R66, R64.reuse, 0x20 ;  /* 0x0000002040427836 */ /* 0x040fe40000000000 */
[----:B------:R-:W-:Y:S01]  /*296c0*/  VIADD R68, R64, 0x30 ;  /* 0x0000003040447836 */ /* 0x000fe20000000000 */
[----:B------:R-:W-:Y:S01]  /*296d0*/  IADD3 R60, P1, PT, R20, UR38, RZ ;  /* 0x00000026143c7c10 */ /* 0x000fe2000ff3e0ff */
[----:B------:R-:W-:Y:S01]  /*296e0*/  IMAD.SHL.U32 R3, R54, 0x8, RZ ;  /* 0x0000000836037824 */ /* 0x000fe200078e00ff */
[-C--:B------:R-:W-:Y:S02]  /*296f0*/  LEA.HI.X.SX32 R55, R64, R53.reuse, 0x1, P0 ;  /* 0x0000003540377211 */ /* 0x080fe400000f0eff */
[----:B------:R-:W-:-:S02]  /*29700*/  LEA.HI.X.SX32 R61, R20, R53, 0x1, P1 ;  /* 0x00000035143d7211 */ /* 0x000fc400008f0eff */
[----:B------:R-:W-:Y:S02]  /*29710*/  SHF.L.U64.HI R54, R54, 0x3, R55 ;  /* 0x0000000336367819 */ /* 0x000fe40000010237 */
[C---:B0-----:R-:W-:Y:S02]  /*29720*/  IADD3 R2, P0, PT, R3.reuse, UR4, RZ ;  /* 0x0000000403027c10 */ /* 0x041fe4000ff1e0ff */
[C---:B------:R-:W-:Y:S01]  /*29730*/  SHF.L.U64.HI R61, R60.reuse, 0x3, R61 ;  /* 0x000000033c3d7819 */ /* 0x040fe2000001023d */
[----:B------:R-:W-:Y:S01]  /*29740*/  IMAD.SHL.U32 R60, R60, 0x8, RZ ;  /* 0x000000083c3c7824 */ /* 0x000fe200078e00ff */
[----:B-----5:R-:W-:Y:S02]  /*29750*/  IADD3 R20, P1, PT, R3, UR6, RZ ;  /* 0x0000000603147c10 */ /* 0x020fe4000ff3e0ff */
[----:B------:R-:W-:Y:S02]  /*29760*/  IADD3.X R3, PT, PT, R54, UR5, RZ, P0, !PT ;  /* 0x0000000536037c10 */ /* 0x000fe400087fe4ff */
[----:B------:R-:W-:-:S02]  /*29770*/  IADD3 R63, P2, PT, R66, UR38, RZ ;  /* 0x00000026423f7c10 */ /* 0x000fc4000ff5e0ff */
[----:B-1----:R-:W-:Y:S02]  /*29780*/  IADD3.X R21, PT, PT, R54, UR7, RZ, P1, !PT ;  /* 0x0000000736157c10 */ /* 0x002fe40008ffe4ff */
[C---:B------:R-:W-:Y:S02]  /*29790*/  IADD3 R54, P0, PT, R60.reuse, UR4, RZ ;  /* 0x000000043c367c10 */ /* 0x040fe4000ff1e0ff */
[----:B------:R-:W-:Y:S02]  /*297a0*/  IADD3 R60, P1, PT, R60, UR6, RZ ;  /* 0x000000063c3c7c10 */ /* 0x000fe4000ff3e0ff */
[C---:B------:R-:W-:Y:S02]  /*297b0*/  IADD3.X R55, PT, PT, R61.reuse, UR5, RZ, P0, !PT ;  /* 0x000000053d377c10 */ /* 0x040fe400087fe4ff */
[----:B------:R-:W-:Y:S02]  /*297c0*/  LEA.HI.X.SX32 R66, R66, R53, 0x1, P2 ;  /* 0x0000003542427211 */ /* 0x000fe400010f0eff */
[----:B------:R-:W-:-:S02]  /*297d0*/  IADD3.X R61, PT, PT, R61, UR7, RZ, P1, !PT ;  /* 0x000000073d3d7c10 */ /* 0x000fc40008ffe4ff */
[C---:B------:R-:W-:Y:S01]  /*297e0*/  SHF.L.U64.HI R65, R63.reuse, 0x3, R66 ;  /* 0x000000033f417819 */ /* 0x040fe20000010242 */
[----:B---3--:R0:W-:Y:S04]  /*297f0*/  STG.E.64 desc[UR40][R2.64], R56 ;  /* 0x0000003802007986 */ /* 0x0081e8000c101b28 */
[----:B--2---:R-:W-:Y:S04]  /*29800*/  STG.E.64 desc[UR40][R20.64], R48 ;  /* 0x0000003014007986 */ /* 0x004fe8000c101b28 */
[----:B------:R1:W-:Y:S04]  /*29810*/  STG.E.64 desc[UR40][R54.64], R58 ;  /* 0x0000003a36007986 */ /* 0x0003e8000c101b28 */
[----:B------:R2:W-:Y:S01]  /*29820*/  STG.E.64 desc[UR40][R60.64], R50 ;  /* 0x000000323c007986 */ /* 0x0005e2000c101b28 */
[----:B0-----:R-:W-:Y:S01]  /*29830*/  IMAD.SHL.U32 R3, R63, 0x8, RZ ;  /* 0x000000083f037824 */ /* 0x001fe200078e00ff */
[----:B------:R-:W-:Y:S01]  /*29840*/  IADD3 R57, P1, PT, R68, UR38, RZ ;  /* 0x0000002644397c10 */ /* 0x000fe2000ff3e0ff */
[----:B------:R-:W-:-:S03]  /*29850*/  VIADD R56, R64, 0x40 ;  /* 0x0000004040387836 */ /* 0x000fc60000000000 */
[----:B------:R-:W-:Y:S02]  /*29860*/  IADD3 R2, P0, PT, R3, UR4, RZ ;  /* 0x0000000403027c10 */ /* 0x000fe4000ff1e0ff */
[-C--:B------:R-:W-:Y:S01]  /*29870*/  LEA.HI.X.SX32 R68, R68, R53.reuse, 0x1, P1 ;  /* 0x0000003544447211 */ /* 0x080fe200008f0eff */
[----:B-1----:R-:W-:Y:S01]  /*29880*/  IMAD.SHL.U32 R58, R57, 0x8, RZ ;  /* 0x00000008393a7824 */ /* 0x002fe200078e00ff */
[----:B------:R-:W-:Y:S02]  /*29890*/  IADD3 R20, P1, PT, R3, UR6, RZ ;  /* 0x0000000603147c10 */ /* 0x000fe4000ff3e0ff */
[C---:B------:R-:W-:Y:S01]  /*298a0*/  IADD3.X R3, PT, PT, R65.reuse, UR5, RZ, P0, !PT ;  /* 0x0000000541037c10 */ /* 0x040fe200087fe4ff */
[----:B--2---:R-:W-:Y:S01]  /*298b0*/  VIADD R50, R64, 0x50 ;  /* 0x0000005040327836 */ /* 0x004fe20000000000 */
[C---:B------:R-:W-:Y:S02]  /*298c0*/  IADD3 R63, P0, PT, R56.reuse, UR38, RZ ;  /* 0x00000026383f7c10 */ /* 0x040fe4000ff1e0ff */
[----:B------:R-:W-:Y:S01]  /*298d0*/  IADD3.X R21, PT, PT, R65, UR7, RZ, P1, !PT ;  /* 0x0000000741157c10 */ /* 0x000fe20008ffe4ff */
[----:B----4-:R0:W-:Y:S01]  /*298e0*/  STG.E.64 desc[UR40][R2.64], R40 ;  /* 0x0000002802007986 */ /* 0x0101e2000c101b28 */
[----:B------:R-:W-:-:S02]  /*298f0*/  LEA.HI.X.SX32 R56, R56, R53, 0x1, P0 ;  /* 0x0000003538387211 */ /* 0x000fc400000f0eff */
[----:B------:R-:W-:Y:S01]  /*29900*/  IADD3 R54, P1, PT, R50, UR38, RZ ;  /* 0x0000002632367c10 */ /* 0x000fe2000ff3e0ff */
[----:B------:R1:W-:Y:S01]  /*29910*/  STG.E.64 desc[UR40][R20.64], R32 ;  /* 0x0000002014007986 */ /* 0x0003e2000c101b28 */
[----:B------:R-:W-:Y:S02]  /*29920*/  SHF.L.U64.HI R59, R57, 0x3, R68 ;  /* 0x00000003393b7819 */ /* 0x000fe40000010244 */
[----:B------:R-:W-:Y:S02]  /*29930*/  IADD3 R48, P0, PT, R58, UR4, RZ ;  /* 0x000000043a307c10 */ /* 0x000fe4000ff1e0ff */
[C---:B------:R-:W-:Y:S01]  /*29940*/  SHF.L.U64.HI R57, R63.reuse, 0x3, R56 ;  /* 0x000000033f397819 */ /* 0x040fe20000010238 */
[----:B------:R-:W-:Y:S01]  /*29950*/  IMAD.SHL.U32 R56, R63, 0x8, RZ ;  /* 0x000000083f387824 */ /* 0x000fe200078e00ff */
[----:B------:R-:W-:Y:S02]  /*29960*/  LEA.HI.X.SX32 R55, R50, R53, 0x1, P1 ;  /* 0x0000003532377211 */ /* 0x000fe400008f0eff */
[C---:B------:R-:W-:Y:S01]  /*29970*/  IADD3.X R49, PT, PT, R59.reuse, UR5, RZ, P0, !PT ;  /* 0x000000053b317c10 */ /* 0x040fe200087fe4ff */
[----:B0-----:R-:W-:Y:S01]  /*29980*/  VIADD R40, R64, 0x60 ;  /* 0x0000006040287836 */ /* 0x001fe20000000000 */
[----:B------:R-:W-:Y:S01]  /*29990*/  IADD3 R50, P0, PT, R58, UR6, RZ ;  /* 0x000000063a327c10 */ /* 0x000fe2000ff1e0ff */
[----:B------:R-:W-:Y:S01]  /*299a0*/  VIADD R64, R64, 0x70 ;  /* 0x0000007040407836 */ /* 0x000fe20000000000 */
[C---:B------:R-:W-:Y:S01]  /*299b0*/  SHF.L.U64.HI R55, R54.reuse, 0x3, R55 ;  /* 0x0000000336377819 */ /* 0x040fe20000010237 */
[----:B------:R-:W-:Y:S01]  /*299c0*/  IMAD.SHL.U32 R54, R54, 0x8, RZ ;  /* 0x0000000836367824 */ /* 0x000fe200078e00ff */
[----:B------:R-:W-:Y:S01]  /*299d0*/  IADD3 R2, P1, PT, R56, UR4, RZ ;  /* 0x0000000438027c10 */ /* 0x000fe2000ff3e0ff */
[----:B------:R0:W-:Y:S01]  /*299e0*/  STG.E.64 desc[UR40][R48.64], R42 ;  /* 0x0000002a30007986 */ /* 0x0001e2000c101b28 */
[----:B------:R-:W-:-:S02]  /*299f0*/  IADD3.X R51, PT, PT, R59, UR7, RZ, P0, !PT ;  /* 0x000000073b337c10 */ /* 0x000fc400087fe4ff */
[----:B-1----:R-:W-:Y:S02]  /*29a00*/  IADD3 R20, P0, PT, R56, UR6, RZ ;  /* 0x0000000638147c10 */ /* 0x002fe4000ff1e0ff */
[C---:B------:R-:W-:Y:S01]  /*29a10*/  IADD3.X R3, PT, PT, R57.reuse, UR5, RZ, P1, !PT ;  /* 0x0000000539037c10 */ /* 0x040fe20008ffe4ff */
[----:B------:R1:W-:Y:S01]  /*29a20*/  STG.E.64 desc[UR40][R50.64], R34 ;  /* 0x0000002232007986 */ /* 0x0003e2000c101b28 */
[----:B------:R-:W-:Y:S02]  /*29a30*/  IADD3 R32, P1, PT, R54, UR4, RZ ;  /* 0x0000000436207c10 */ /* 0x000fe4000ff3e0ff */
[----:B------:R-:W-:Y:S01]  /*29a40*/  IADD3.X R21, PT, PT, R57, UR7, RZ, P0, !PT ;  /* 0x0000000739157c10 */ /* 0x000fe200087fe4ff */
[----:B------:R2:W-:Y:S01]  /*29a50*/  STG.E.64 desc[UR40][R2.64], R16 ;  /* 0x0000001002007986 */ /* 0x0005e2000c101b28 */
[----:B------:R-:W-:Y:S02]  /*29a60*/  IADD3.X R33, PT, PT, R55, UR5, RZ, P1, !PT ;  /* 0x0000000537217c10 */ /* 0x000fe40008ffe4ff */
[----:B------:R-:W-:Y:S01]  /*29a70*/  IADD3 R41, P1, PT, R64, UR38, RZ ;  /* 0x0000002640297c10 */ /* 0x000fe2000ff3e0ff */
[----:B------:R3:W-:Y:S01]  /*29a80*/  STG.E.64 desc[UR40][R20.64], R12 ;  /* 0x0000000c14007986 */ /* 0x0007e2000c101b28 */
[----:B0-----:R-:W-:-:S03]  /*29a90*/  IADD3 R42, P0, PT, R40, UR38, RZ ;  /* 0x00000026282a7c10 */ /* 0x001fc6000ff1e0ff */
[----:B------:R0:W-:Y:S01]  /*29aa0*/  STG.E.64 desc[UR40][R32.64], R18 ;  /* 0x0000001220007986 */ /* 0x0001e2000c101b28 */
[-C--:B------:R-:W-:Y:S01]  /*29ab0*/  LEA.HI.X.SX32 R43, R40, R53.reuse, 0x1, P0 ;  /* 0x00000035282b7211 */ /* 0x080fe200000f0eff */
[----:B-1----:R-:W-:Y:S01]  /*29ac0*/  IMAD.SHL.U32 R35, R42, 0x8, RZ ;  /* 0x000000082a237824 */ /* 0x002fe200078e00ff */
[----:B------:R-:W-:Y:S02]  /*29ad0*/  LEA.HI.X.SX32 R34, R64, R53, 0x1, P1 ;  /* 0x0000003540227211 */ /* 0x000fe400008f0eff */
[----:B------:R-:W-:Y:S01]  /*29ae0*/  SHF.L.U64.HI R40, R42, 0x3, R43 ;  /* 0x000000032a287819 */ /* 0x000fe2000001022b */
[----:B--2---:R-:W-:Y:S01]  /*29af0*/  IMAD.SHL.U32 R17, R41, 0x8, RZ ;  /* 0x0000000829117824 */ /* 0x004fe200078e00ff */
[----:B------:R-:W-:Y:S02]  /*29b00*/  IADD3 R2, P0, PT, R54, UR6, RZ ;  /* 0x0000000636027c10 */ /* 0x000fe4000ff1e0ff */
[----:B------:R-:W-:Y:S02]  /*29b10*/  IADD3 R16, P1, PT, R35, UR4, RZ ;  /* 0x0000000423107c10 */ /* 0x000fe4000ff3e0ff */
[----:B------:R-:W-:-:S02]  /*29b20*/  IADD3.X R3, PT, PT, R55, UR7, RZ, P0, !PT ;  /* 0x0000000737037c10 */ /* 0x000fc400087fe4ff */
[----:B---3--:R-:W-:Y:S02]  /*29b30*/  IADD3 R12, P0, PT, R35, UR6, RZ ;  /* 0x00000006230c7c10 */ /* 0x008fe4000ff1e0ff */
[----:B------:R-:W-:Y:S01]  /*29b40*/  SHF.L.U64.HI R34, R41, 0x3, R34 ;  /* 0x0000000329227819 */ /* 0x000fe20000010222 */
[----:B------:R1:W-:Y:S01]  /*29b50*/  STG.E.64 desc[UR40][R2.64], R14 ;  /* 0x0000000e02007986 */ /* 0x0003e2000c101b28 */
[C---:B------:R-:W-:Y:S02]  /*29b60*/  IADD3 R20, P2, PT, R17.reuse, UR4, RZ ;  /* 0x0000000411147c10 */ /* 0x040fe4000ff5e0ff */
[----:B0-----:R-:W-:Y:S02]  /*29b70*/  IADD3 R18, P3, PT, R17, UR6, RZ ;  /* 0x0000000611127c10 */ /* 0x001fe4000ff7e0ff */
[C---:B------:R-:W-:Y:S02]  /*29b80*/  IADD3.X R17, PT, PT, R40.reuse, UR5, RZ, P1, !PT ;  /* 0x0000000528117c10 */ /* 0x040fe40008ffe4ff */
[----:B------:R-:W-:-:S02]  /*29b90*/  IADD3.X R13, PT, PT, R40, UR7, RZ, P0, !PT ;  /* 0x00000007280d7c10 */ /* 0x000fc400087fe4ff */
[C---:B------:R-:W-:Y:S01]  /*29ba0*/  IADD3.X R21, PT, PT, R34.reuse, UR5, RZ, P2, !PT ;  /* 0x0000000522157c10 */ /* 0x040fe200097fe4ff */
[----:B------:R1:W-:Y:S01]  /*29bb0*/  STG.E.64 desc[UR40][R16.64], R8 ;  /* 0x0000000810007986 */ /* 0x0003e2000c101b28 */
[----:B------:R-:W-:Y:S02]  /*29bc0*/  IADD3.X R19, PT, PT, R34, UR7, RZ, P3, !PT ;  /* 0x0000000722137c10 */ /* 0x000fe40009ffe4ff */
[----:B------:R-:W-:Y:S01]  /*29bd0*/  ISETP.NE.AND P0, PT, R62, R94, PT ;  /* 0x0000005e3e00720c */ /* 0x000fe20003f05270 */
[----:B------:R1:W-:Y:S04]  /*29be0*/  STG.E.64 desc[UR40][R12.64], R4 ;  /* 0x000000040c007986 */ /* 0x0003e8000c101b28 */
[----:B------:R1:W-:Y:S04]  /*29bf0*/  STG.E.64 desc[UR40][R20.64], R10 ;  /* 0x0000000a14007986 */ /* 0x0003e8000c101b28 */
[----:B------:R1:W-:Y:S04]  /*29c00*/  STG.E.64 desc[UR40][R18.64], R6 ;  /* 0x0000000612007986 */ /* 0x0003e8000c101b28 */
[----:B------:R-:W-:Y:S05]  /*29c10*/  @P0 BRA `(.L_x_501) ;  /* 0xfffffff800680947 */ /* 0x000fea000383ffff */
[----:B------:R-:W-:Y:S05]  /*29c20*/  BSYNC.RECONVERGENT B1 ;  /* 0x0000000000017941 */ /* 0x000fea0003800200 */
.L_x_500:
[----:B------:R-:W-:-:S07]  /*29c30*/  IMAD.MOV.U32 R34, RZ, RZ, R94 ;  /* 0x000000ffff227224 */ /* 0x000fce00078e005e */
.L_x_499:
[----:B------:R-:W-:Y:S05]  /*29c40*/  BSYNC.RECONVERGENT B0 ;  /* 0x0000000000007941 */ /* 0x000fea0003800200 */
.L_x_498:
[----:B-1----:R-:W-:-:S13]  /*29c50*/  LOP3.LUT P0, R2, R0, 0x7, RZ, 0xc0, !PT ;  /* 0x0000000700027812 */ /* 0x002fda000780c0ff */
[----:B------:R-:W-:Y:S05]  /*29c60*/  @!P0 BRA `(.L_x_12) ;  /* 0x0000000400b88947 */ /* 0x000fea0003800000 */
[----:B------:R-:W-:Y:S01]  /*29c70*/  VIADD R2, R2, 0xffffffff ;  /* 0xffffffff02027836 */ /* 0x000fe20000000000 */
[----:B------:R-:W-:Y:S01]  /*29c80*/  BSSY.RECONVERGENT B0, `(.L_x_502) ;  /* 0x0000038000007945 */ /* 0x000fe20003800200 */
[----:B------:R-:W-:-:S03]  /*29c90*/  LOP3.LUT P0, R49, R0, 0x3, RZ, 0xc0, !PT ;  /* 0x0000000300317812 */ /* 0x000fc6000780c0ff */
[----:B------:R-:W-:-:S13]  /*29ca0*/  ISETP.GE.U32.AND P1, PT, R2, 0x3, PT ;  /* 0x000000030200780c */ /* 0x000fda0003f26070 */
[----:B------:R-:W-:Y:S05]  /*29cb0*/  @!P1 BRA `(.L_x_503) ;  /* 0x0000000000d09947 */ /* 0x000fea0003800000 */
[C---:B---3--:R-:W-:Y:S01]  /*29cc0*/  IMAD R21, R34.reuse, 0x8, R1 ;  /* 0x0000000822157824 */ /* 0x048fe200078e0201 */
[----:B------:R-:W0:Y:S04]  /*29cd0*/  LDCU.64 UR4, c[0x0][0x388] ;  /* 0x00007100ff0477ac */ /* 0x000e280008000a00 */
[----:B------:R-:W3:Y:S01]  /*29ce0*/  LDL.128 R16, [R21+0x4a0] ;  /* 0x0004a00015107983 */ /* 0x000ee20000100c00 */
[----:B------:R-:W1:Y:S03]  /*29cf0*/  LDCU.64 UR6, c[0x0][0x390] ;  /* 0x00007200ff0677ac */ /* 0x000e660008000a00 */
[----:B----4-:R-:W4:Y:S04]  /*29d00*/  LDL.128 R4, [R21+0x520] ;  /* 0x0005200015047983 */ /* 0x010f280000100c00 */
[----:B------:R-:W5:Y:S04]  /*29d10*/  LDL.128 R8, [R21+0x4b0] ;  /* 0x0004b00015087983 */ /* 0x000f680000100c00 */
[----:B------:R2:W5:Y:S01]  /*29d20*/  LDL.128 R12, [R21+0x530] ;  /* 0x00053000150c7983 */ /* 0x0005620000100c00 */
[----:B------:R-:W-:-:S02]  /*29d30*/  IMAD R0, R34, 0x10, R111 ;  /* 0x0000001022007824 */ /* 0x000fc400078e026f */
[----:B------:R-:W-:Y:S02]  /*29d40*/  VIADD R34, R34, 0x4 ;  /* 0x0000000422227836 */ /* 0x000fe40000000000 */
[C---:B------:R-:W-:Y:S01]  /*29d50*/  VIADD R20, R0.reuse, 0x10 ;  /* 0x0000001000147836 */ /* 0x040fe20000000000 */
[C---:B------:R-:W-:Y:S01]  /*29d60*/  IADD3 R32, P1, PT, R0.reuse, UR38, RZ ;  /* 0x0000002600207c10 */ /* 0x040fe2000ff3e0ff */
[----:B------:R-:W-:-:S03]  /*29d70*/  VIADD R40, R0, 0x20 ;  /* 0x0000002000287836 */ /* 0x000fc60000000000 */
[----:B------:R-:W-:Y:S01]  /*29d80*/  IADD3 R48, P2, PT, R20, UR38, RZ ;  /* 0x0000002614307c10 */ /* 0x000fe2000ff5e0ff */
[----:B------:R-:W-:Y:S01]  /*29d90*/  IMAD.SHL.U32 R3, R32, 0x8, RZ ;  /* 0x0000000820037824 */ /* 0x000fe200078e00ff */
[CC--:B------:R-:W-:Y:S01]  /*29da0*/  LEA.HI.X.SX32 R33, R0.reuse, R53.reuse, 0x1, P1 ;  /* 0x0000003500217211 */ /* 0x0c0fe200008f0eff */
[----:B------:R-:W-:Y:S01]  /*29db0*/  VIADD R0, R0, 0x30 ;  /* 0x0000003000007836 */ /* 0x000fe20000000000 */
[----:B--2---:R-:W-:Y:S01]  /*29dc0*/  LEA.HI.X.SX32 R21, R20, R53, 0x1, P2 ;  /* 0x0000003514157211 */ /* 0x004fe200010f0eff */
[----:B------:R-:W-:Y:S01]  /*29dd0*/  IMAD.SHL.U32 R43, R48, 0x8, RZ ;  /* 0x00000008302b7824 */ /* 0x000fe200078e00ff */
[----:B------:R-:W-:Y:S02]  /*29de0*/  SHF.L.U64.HI R32, R32, 0x3, R33 ;  /* 0x0000000320207819 */ /* 0x000fe40000010221 */
[C---:B0-----:R-:W-:Y:S02]  /*29df0*/  IADD3 R2, P1, PT, R3.reuse, UR4, RZ ;  /* 0x0000000403027c10 */ /* 0x041fe4000ff3e0ff */
[----:B-1----:R-:W-:-:S02]  /*29e00*/  IADD3 R20, P2, PT, R3, UR6, RZ ;  /* 0x0000000603147c10 */ /* 0x002fc4000ff5e0ff */
[----:B------:R-:W-:Y:S02]  /*29e10*/  SHF.L.U64.HI R48, R48, 0x3, R21 ;  /* 0x0000000330307819 */ /* 0x000fe40000010215 */
[C---:B------:R-:W-:Y:S02]  /*29e20*/  IADD3.X R3, PT, PT, R32.reuse, UR5, RZ, P1, !PT ;  /* 0x0000000520037c10 */ /* 0x040fe40008ffe4ff */
[----:B------:R-:W-:Y:S02]  /*29e30*/  IADD3.X R21, PT, PT, R32, UR7, RZ, P2, !PT ;  /* 0x0000000720157c10 */ /* 0x000fe400097fe4ff */
[----:B------:R-:W-:Y:S02]  /*29e40*/  IADD3 R32, P1, PT, R43, UR4, RZ ;  /* 0x000000042b207c10 */ /* 0x000fe4000ff3e0ff */
[----:B------:R-:W-:Y:S02]  /*29e50*/  IADD3 R35, P2, PT, R40, UR38, RZ ;  /* 0x0000002628237c10 */ /* 0x000fe4000ff5e0ff */
[----:B------:R-:W-:-:S02]  /*29e60*/  IADD3.X R33, PT, PT, R48, UR5, RZ, P1, !PT ;  /* 0x0000000530217c10 */ /* 0x000fc40008ffe4ff */
[----:B------:R-:W-:Y:S02]  /*29e70*/  IADD3 R41, P1, PT, R0, UR38, RZ ;  /* 0x0000002600297c10 */ /* 0x000fe4000ff3e0ff */
[-C--:B------:R-:W-:Y:S01]  /*29e80*/  LEA.HI.X.SX32 R42, R40, R53.reuse, 0x1, P2 ;  /* 0x00000035282a7211 */ /* 0x080fe200010f0eff */
[C---:B------:R-:W-:Y:S01]  /*29e90*/  IMAD.SHL.U32 R40, R35.reuse, 0x8, RZ ;  /* 0x0000000823287824 */ /* 0x040fe200078e00ff */
[----:B------:R-:W-:Y:S02]  /*29ea0*/  LEA.HI.X.SX32 R0, R0, R53, 0x1, P1 ;  /* 0x0000003500007211 */ /* 0x000fe400008f0eff */
[----:B------:R-:W-:Y:S02]  /*29eb0*/  SHF.L.U64.HI R42, R35, 0x3, R42 ;  /* 0x00000003232a7819 */ /* 0x000fe4000001022a */
[C---:B------:R-:W-:Y:S01]  /*29ec0*/  SHF.L.U64.HI R35, R41.reuse, 0x3, R0 ;  /* 0x0000000329237819 */ /* 0x040fe20000010200 */
[----:B------:R-:W-:Y:S01]  /*29ed0*/  IMAD.SHL.U32 R0, R41, 0x8, RZ ;  /* 0x0000000829007824 */ /* 0x000fe200078e00ff */
[----:B---3--:R0:W-:Y:S04]  /*29ee0*/  STG.E.64 desc[UR40][R2.64], R16 ;  /* 0x0000001002007986 */ /* 0x0081e8000c101b28 */
[----:B----4-:R1:W-:Y:S04]  /*29ef0*/  STG.E.64 desc[UR40][R20.64], R4 ;  /* 0x0000000414007986 */ /* 0x0103e8000c101b28 */
[----:B------:R2:W-:Y:S01]  /*29f00*/  STG.E.64 desc[UR40][R32.64], R18 ;  /* 0x0000001220007986 */ /* 0x0005e2000c101b28 */
[----:B0-----:R-:W-:-:S02]  /*29f10*/  IADD3 R2, P1, PT, R43, UR6, RZ ;  /* 0x000000062b027c10 */ /* 0x001fc4000ff3e0ff */
[----:B------:R-:W-:Y:S02]  /*29f20*/  IADD3 R16, P2, PT, R40, UR4, RZ ;  /* 0x0000000428107c10 */ /* 0x000fe4000ff5e0ff */
[----:B------:R-:W-:Y:S02]  /*29f30*/  IADD3.X R3, PT, PT, R48, UR7, RZ, P1, !PT ;  /* 0x0000000730037c10 */ /* 0x000fe40008ffe4ff */
[----:B-1----:R-:W-:Y:S02]  /*29f40*/  IADD3 R4, P1, PT, R40, UR6, RZ ;  /* 0x0000000628047c10 */ /* 0x002fe4000ff3e0ff */
[C---:B------:R-:W-:Y:S01]  /*29f50*/  IADD3 R20, P3, PT, R0.reuse, UR4, RZ ;  /* 0x0000000400147c10 */ /* 0x040fe2000ff7e0ff */
[----:B------:R0:W-:Y:S01]  /*29f60*/  STG.E.64 desc[UR40][R2.64], R6 ;  /* 0x0000000602007986 */ /* 0x0001e2000c101b28 */
[----:B--2---:R-:W-:Y:S02]  /*29f70*/  IADD3 R18, P4, PT, R0, UR6, RZ ;  /* 0x0000000600127c10 */ /* 0x004fe4000ff9e0ff */
[----:B------:R-:W-:-:S02]  /*29f80*/  IADD3.X R17, PT, PT, R42, UR5, RZ, P2, !PT ;  /* 0x000000052a117c10 */ /* 0x000fc400097fe4ff */
[----:B------:R-:W-:Y:S02]  /*29f90*/  IADD3.X R5, PT, PT, R42, UR7, RZ, P1, !PT ;  /* 0x000000072a057c10 */ /* 0x000fe40008ffe4ff */
[C---:B------:R-:W-:Y:S01]  /*29fa0*/  IADD3.X R21, PT, PT, R35.reuse, UR5, RZ, P3, !PT ;  /* 0x0000000523157c10 */ /* 0x040fe20009ffe4ff */
[----:B-----5:R0:W-:Y:S01]  /*29fb0*/  STG.E.64 desc[UR40][R16.64], R8 ;  /* 0x0000000810007986 */ /* 0x0201e2000c101b28 */
[----:B------:R-:W-:-:S03]  /*29fc0*/  IADD3.X R19, PT, PT, R35, UR7, RZ, P4, !PT ;  /* 0x0000000723137c10 */ /* 0x000fc6000a7fe4ff */
[----:B------:R0:W-:Y:S04]  /*29fd0*/  STG.E.64 desc[UR40][R4.64], R12 ;  /* 0x0000000c04007986 */ /* 0x0001e8000c101b28 */
[----:B------:R0:W-:Y:S04]  /*29fe0*/  STG.E.64 desc[UR40][R20.64], R10 ;  /* 0x0000000a14007986 */ /* 0x0001e8000c101b28 */
[----:B------:R0:W-:Y:S02]  /*29ff0*/  STG.E.64 desc[UR40][R18.64], R14 ;  /* 0x0000000e12007986 */ /* 0x0001e4000c101b28 */
.L_x_503:
[----:B------:R-:W-:Y:S05]  /*2a000*/  BSYNC.RECONVERGENT B0 ;  /* 0x0000000000007941 */ /* 0x000fea0003800200 */
.L_x_502:
[----:B------:R-:W-:Y:S05]  /*2a010*/  @!P0 BRA `(.L_x_12) ;  /* 0x0000000000cc8947 */ /* 0x000fea0003800000 */
[----:B------:R-:W-:Y:S01]  /*2a020*/  ISETP.NE.AND P0, PT, R49, 0x1, PT ;  /* 0x000000013100780c */ /* 0x000fe20003f05270 */
[----:B------:R-:W-:-:S12]  /*2a030*/  BSSY.RECONVERGENT B0, `(.L_x_504) ;  /* 0x000001e000007945 */ /* 0x000fd80003800200 */
[----:B------:R-:W-:Y:S05]  /*2a040*/  @!P0 BRA `(.L_x_505) ;  /* 0x0000000000708947 */ /* 0x000fea0003800000 */
[C---:B0-----:R-:W-:Y:S01]  /*2a050*/  IMAD R2, R34.reuse, 0x8, R1 ;  /* 0x0000000822027824 */ /* 0x041fe200078e0201 */
[----:B------:R-:W0:Y:S04]  /*2a060*/  LDCU.64 UR4, c[0x0][0x388] ;  /* 0x00007100ff0477ac */ /* 0x000e280008000a00 */
[----:B---34-:R-:W3:Y:S01]  /*2a070*/  LDL.128 R4, [R2+0x4a0] ;  /* 0x0004a00002047983 */ /* 0x018ee20000100c00 */
[----:B------:R-:W-:Y:S01]  /*2a080*/  IMAD R0, R34, 0x10, R111 ;  /* 0x0000001022007824 */ /* 0x000fe200078e026f */
[----:B------:R-:W1:Y:S02]  /*2a090*/  LDCU.64 UR6, c[0x0][0x390] ;  /* 0x00007200ff0677ac */ /* 0x000e640008000a00 */
[----:B------:R0:W4:Y:S01]  /*2a0a0*/  LDL.128 R8, [R2+0x520] ;  /* 0x0005200002087983 */ /* 0x0001220000100c00 */
[C---:B------:R-:W-:Y:S01]  /*2a0b0*/  VIADD R12, R0.reuse, 0x10 ;  /* 0x00000010000c7836 */ /* 0x040fe20000000000 */
[----:B------:R-:W-:Y:S01]  /*2a0c0*/  IADD3 R3, P0, PT, R0, UR38, RZ ;  /* 0x0000002600037c10 */ /* 0x000fe2000ff1e0ff */
[----:B------:R-:W-:-:S03]  /*2a0d0*/  VIADD R34, R34, 0x2 ;  /* 0x0000000222227836 */ /* 0x000fc60000000000 */
[----:B------:R-:W-:Y:S02]  /*2a0e0*/  IADD3 R13, P1, PT, R12, UR38, RZ ;  /* 0x000000260c0d7c10 */ /* 0x000fe4000ff3e0ff */
[-C--:B------:R-:W-:Y:S02]  /*2a0f0*/  LEA.HI.X.SX32 R0, R0, R53.reuse, 0x1, P0 ;  /* 0x0000003500007211 */ /* 0x080fe400000f0eff */
[----:B------:R-:W-:Y:S01]  /*2a100*/  LEA.HI.X.SX32 R14, R12, R53, 0x1, P1 ;  /* 0x000000350c0e7211 */ /* 0x000fe200008f0eff */
[C---:B------:R-:W-:Y:S01]  /*2a110*/  IMAD.SHL.U32 R12, R3.reuse, 0x8, RZ ;  /* 0x00000008030c7824 */ /* 0x040fe200078e00ff */
[----:B------:R-:W-:Y:S01]  /*2a120*/  SHF.L.U64.HI R0, R3, 0x3, R0 ;  /* 0x0000000303007819 */ /* 0x000fe20000010200 */
[C---:B------:R-:W-:Y:S01]  /*2a130*/  IMAD.SHL.U32 R16, R13.reuse, 0x8, RZ ;  /* 0x000000080d107824 */ /* 0x040fe200078e00ff */
[----:B------:R-:W-:Y:S02]  /*2a140*/  SHF.L.U64.HI R17, R13, 0x3, R14 ;  /* 0x000000030d117819 */ /* 0x000fe4000001020e */
[----:B0-----:R-:W-:-:S02]  /*2a150*/  IADD3 R2, P0, PT, R12, UR4, RZ ;  /* 0x000000040c027c10 */ /* 0x001fc4000ff1e0ff */
[----:B-1----:R-:W-:Y:S02]  /*2a160*/  IADD3 R12, P1, PT, R12, UR6, RZ ;  /* 0x000000060c0c7c10 */ /* 0x002fe4000ff3e0ff */
[C---:B------:R-:W-:Y:S02]  /*2a170*/  IADD3 R14, P2, PT, R16.reuse, UR4, RZ ;  /* 0x00000004100e7c10 */ /* 0x040fe4000ff5e0ff */
[----:B------:R-:W-:Y:S02]  /*2a180*/  IADD3 R16, P3, PT, R16, UR6, RZ ;  /* 0x0000000610107c10 */ /* 0x000fe4000ff7e0ff */
[C---:B------:R-:W-:Y:S02]  /*2a190*/  IADD3.X R3, PT, PT, R0.reuse, UR5, RZ, P0, !PT ;  /* 0x0000000500037c10 */ /* 0x040fe400087fe4ff */
[----:B------:R-:W-:Y:S02]  /*2a1a0*/  IADD3.X R13, PT, PT, R0, UR7, RZ, P1, !PT ;  /* 0x00000007000d7c10 */ /* 0x000fe40008ffe4ff */
[----:B------:R-:W-:-:S02]  /*2a1b0*/  IADD3.X R15, PT, PT, R17, UR5, RZ, P2, !PT ;  /* 0x00000005110f7c10 */ /* 0x000fc400097fe4ff */
[----:B------:R-:W-:Y:S01]  /*2a1c0*/  IADD3.X R17, PT, PT, R17, UR7, RZ, P3, !PT ;  /* 0x0000000711117c10 */ /* 0x000fe20009ffe4ff */
[----:B---3--:R1:W-:Y:S04]  /*2a1d0*/  STG.E.64 desc[UR40][R2.64], R4 ;  /* 0x0000000402007986 */ /* 0x0083e8000c101b28 */
[----:B----4-:R1:W-:Y:S04]  /*2a1e0*/  STG.E.64 desc[UR40][R12.64], R8 ;  /* 0x000000080c007986 */ /* 0x0103e8000c101b28 */
[----:B------:R1:W-:Y:S04]  /*2a1f0*/  STG.E.64 desc[UR40][R14.64], R6 ;  /* 0x000000060e007986 */ /* 0x0003e8000c101b28 */
[----:B------:R1:W-:Y:S02]  /*2a200*/  STG.E.64 desc[UR40][R16.64], R10 ;  /* 0x0000000a10007986 */ /* 0x0003e4000c101b28 */
.L_x_505:
[----:B------:R-:W-:Y:S05]  /*2a210*/  BSYNC.RECONVERGENT B0 ;  /* 0x0000000000007941 */ /* 0x000fea0003800200 */
.L_x_504:
[----:B------:R-:W-:-:S13]  /*2a220*/  R2UR UR4, R132 ;  /* 0x00000000840472ca */ /* 0x000fda00000e0000 */
[----:B------:R-:W-:-:S09]  /*2a230*/  UISETP.NE.AND UP0, UPT, UR4, URZ, UPT ;  /* 0x000000ff0400728c */ /* 0x000fd2000bf05270 */
[----:B------:R-:W-:Y:S05]  /*2a240*/  BRA.U !UP0, `(.L_x_12) ;  /* 0x0000000108407547 */ /* 0x000fea000b800000 */
[C---:B01-34-:R-:W-:Y:S01]  /*2a250*/  IMAD R10, R34.reuse, 0x8, R1 ;  /* 0x00000008220a7824 */ /* 0x05bfe200078e0201 */
[----:B------:R-:W0:Y:S04]  /*2a260*/  LDCU.64 UR4, c[0x0][0x388] ;  /* 0x00007100ff0477ac */ /* 0x000e280008000a00 */
[----:B------:R-:W3:Y:S01]  /*2a270*/  LDL.64 R2, [R10+0x4a0] ;  /* 0x0004a0000a027983 */ /* 0x000ee20000100a00 */
[----:B------:R-:W1:Y:S03]  /*2a280*/  LDCU.64 UR6, c[0x0][0x390] ;  /* 0x00007200ff0677ac */ /* 0x000e660008000a00 */
[----:B------:R-:W4:Y:S01]  /*2a290*/  LDL.64 R4, [R10+0x520] ;  /* 0x000520000a047983 */ /* 0x000f220000100a00 */
[----:B------:R-:W-:-:S05]  /*2a2a0*/  IMAD R0, R34, 0x10, R111 ;  /* 0x0000001022007824 */ /* 0x000fca00078e026f */
[----:B------:R-:W-:-:S04]  /*2a2b0*/  IADD3 R6, P0, PT, R0, UR38, RZ ;  /* 0x0000002600067c10 */ /* 0x000fc8000ff1e0ff */
[----:B------:R-:W-:Y:S01]  /*2a2c0*/  LEA.HI.X.SX32 R7, R0, R53, 0x1, P0 ;  /* 0x0000003500077211 */ /* 0x000fe200000f0eff */
[----:B------:R-:W-:-:S03]  /*2a2d0*/  IMAD.SHL.U32 R8, R6, 0x8, RZ ;  /* 0x0000000806087824 */ /* 0x000fc600078e00ff */
[----:B------:R-:W-:Y:S02]  /*2a2e0*/  SHF.L.U64.HI R0, R6, 0x3, R7 ;  /* 0x0000000306007819 */ /* 0x000fe40000010207 */
[C---:B0-----:R-:W-:Y:S02]  /*2a2f0*/  IADD3 R6, P0, PT, R8.reuse, UR4, RZ ;  /* 0x0000000408067c10 */ /* 0x041fe4000ff1e0ff */
[----:B-1----:R-:W-:Y:S02]  /*2a300*/  IADD3 R8, P1, PT, R8, UR6, RZ ;  /* 0x0000000608087c10 */ /* 0x002fe4000ff3e0ff */
[C---:B------:R-:W-:Y:S02]  /*2a310*/  IADD3.X R7, PT, PT, R0.reuse, UR5, RZ, P0, !PT ;  /* 0x0000000500077c10 */ /* 0x040fe400087fe4ff */
[----:B------:R-:W-:-:S03]  /*2a320*/  IADD3.X R9, PT, PT, R0, UR7, RZ, P1, !PT ;  /* 0x0000000700097c10 */ /* 0x000fc60008ffe4ff */
[----:B---3--:R0:W-:Y:S04]  /*2a330*/  STG.E.64 desc[UR40][R6.64], R2 ;  /* 0x0000000206007986 */ /* 0x0081e8000c101b28 */
[----:B----4-:R0:W-:Y:S02]  /*2a340*/  STG.E.64 desc[UR40][R8.64], R4 ;  /* 0x0000000408007986 */ /* 0x0101e4000c101b28 */
.L_x_12:
[----:B------:R-:W-:Y:S05]  /*2a350*/  BSYNC.RECONVERGENT B7 ;  /* 0x0000000000077941 */ /* 0x000fea0003800200 */
.L_x_11:
[----:B------:R-:W-:Y:S05]  /*2a360*/  WARPSYNC.ALL ;  /* 0x0000000000007948 */ /* 0x000fea0003800000 */
[----:B01----:R-:W0:Y:S01]  /*2a370*/  SHFL.DOWN PT, R3, R124, 0x10, 0x1f ;  /* 0x0a001f007c037f89 */ /* 0x003e2200000e0000 */
[----:B------:R-:W-:Y:S01]  /*2a380*/  BSSY.RECONVERGENT B0, `(.L_x_506) ;  /* 0x0000013000007945 */ /* 0x000fe20003800200 */
[----:B------:R-:W-:Y:S01]  /*2a390*/  SHF.R.U32.HI R2, RZ, 0x5, R148 ;  /* 0x00000005ff027819 */ /* 0x000fe20000011694 */
[----:B0-----:R-:W-:-:S05]  /*2a3a0*/  IMAD.IADD R3, R124, 0x1, R3 ;  /* 0x000000017c037824 */ /* 0x001fca00078e0203 */
[----:B------:R-:W3:Y:S02]  /*2a3b0*/  SHFL.DOWN PT, R0, R3, 0x8, 0x1f ;  /* 0x09001f0003007f89 */ /* 0x000ee400000e0000 */
[----:B---34-:R-:W-:-:S05]  /*2a3c0*/  IMAD.IADD R4, R3, 0x1, R0 ;  /* 0x0000000103047824 */ /* 0x018fca00078e0200 */
[----:B------:R-:W0:Y:S02]  /*2a3d0*/  SHFL.DOWN PT, R5, R4, 0x4, 0x1f ;  /* 0x08801f0004057f89 */ /* 0x000e2400000e0000 */
[----:B0-----:R-:W-:-:S05]  /*2a3e0*/  IMAD.IADD R5, R4, 0x1, R5 ;  /* 0x0000000104057824 */ /* 0x001fca00078e0205 */
[----:B------:R-:W0:Y:S02]  /*2a3f0*/  SHFL.DOWN PT, R0, R5, 0x2, 0x1f ;  /* 0x08401f0005007f89 */ /* 0x000e2400000e0000 */
[----:B0-----:R-:W-:Y:S01]  /*2a400*/  IMAD.IADD R6, R5, 0x1, R0 ;  /* 0x0000000105067824 */ /* 0x001fe200078e0200 */
[----:B------:R-:W-:-:S04]  /*2a410*/  LOP3.LUT P0, R0, R148, 0x1f, RZ, 0xc0, !PT ;  /* 0x0000001f94007812 */ /* 0x000fc8000780c0ff */
[----:B------:R-:W0:Y:S02]  /*2a420*/  SHFL.DOWN PT, R7, R6, 0x1, 0x1f ;  /* 0x08201f0006077f89 */ /* 0x000e2400000e0000 */
[----:B0-----:R-:W-:-:S07]  /*2a430*/  IMAD.IADD R8, R6, 0x1, R7 ;  /* 0x0000000106087824 */ /* 0x001fce00078e0207 */
[----:B------:R-:W-:Y:S05]  /*2a440*/  @P0 BRA `(.L_x_507) ;  /* 0x0000000000180947 */ /* 0x000fea0003800000 */
[----:B------:R-:W0:Y:S01]  /*2a450*/  S2UR UR5, SR_CgaCtaId ;  /* 0x00000000000579c3 */ /* 0x000e220000008800 */
[----:B------:R-:W-:Y:S02]  /*2a460*/  UMOV UR4, 0x400 ;  /* 0x0000040000047882 */ /* 0x000fe40000000000 */
[----:B------:R-:W-:-:S04]  /*2a470*/  UIADD3 UR4, UPT, UPT, UR4, 0x8, URZ ;  /* 0x0000000804047890 */ /* 0x000fc8000fffe0ff */
[----:B0-----:R-:W-:-:S06]  /*2a480*/  ULEA UR4, UR5, UR4, 0x18 ;  /* 0x0000000405047291 */ /* 0x001fcc000f8ec0ff */
[----:B------:R-:W-:-:S05]  /*2a490*/  LEA R3, R2, UR4, 0x2 ;  /* 0x0000000402037c11 */ /* 0x000fca000f8e10ff */
[----:B------:R0:W-:Y:S02]  /*2a4a0*/  ATOMS.ADD RZ, [R3], R8 ;  /* 0x0000000803ff738c */ /* 0x0001e40000000000 */
.L_x_507:
[----:B------:R-:W-:Y:S05]  /*2a4b0*/  BSYNC.RECONVERGENT B0 ;  /* 0x0000000000007941 */ /* 0x000fea0003800200 */
.L_x_506:
[----:B------:R-:W-:Y:S01]  /*2a4c0*/  R2UR UR4, R100 ;  /* 0x00000000640472ca */ /* 0x000fe200000e0000 */
[----:B------:R-:W-:-:S12]  /*2a4d0*/  BAR.SYNC.DEFER_BLOCKING 0x0 ;  /* 0x0000000000007b1d */ /* 0x000fd80000010000 */
[----:B------:R-:W-:-:S09]  /*2a4e0*/  UISETP.GT.AND UP0, UPT, UR4, 0x1000, UPT ;  /* 0x000010000400788c */ /* 0x000fd2000bf04270 */
[----:B------:R-:W-:Y:S05]  /*2a4f0*/  BRA.U UP0, `(.L_x_508) ;  /* 0x0000005100507547 */ /* 0x000fea000b800000 */
[----:B------:R-:W-:Y:S01]  /*2a500*/  R2UR UR6, R100 ;  /* 0x00000000640672ca */ /* 0x000fe200000e0000 */
[----:B------:R-:W-:Y:S01]  /*2a510*/  VIADD R18, R148, UR61 ;  /* 0x0000003d94127c36 */ /* 0x000fe20008000000 */
[----:B------:R-:W1:Y:S01]  /*2a520*/  LDCU.64 UR4, c[0x0][0x388] ;  /* 0x00007100ff0477ac */ /* 0x000e620008000a00 */
[----:B------:R-:W-:Y:S02]  /*2a530*/  BSSY.RECONVERGENT B0, `(.L_x_509) ;  /* 0x0000070000007945 */ /* 0x000fe40003800200 */
[----:B0-----:R-:W-:-:S04]  /*2a540*/  VIADD R3, R18, UR61 ;  /* 0x0000003d12037c36 */ /* 0x001fc80008000000 */
[----:B------:R-:W-:-:S04]  /*2a550*/  VIADD R12, R3, UR61 ;  /* 0x0000003d030c7c36 */ /* 0x000fc80008000000 */
[----:B------:R-:W-:-:S13]  /*2a560*/  ISETP.GE.AND P1, PT, R148, UR6, PT ;  /* 0x0000000694007c0c */ /* 0x000fda000bf26270 */
[----:B-1----:R-:W-:Y:S05]  /*2a570*/  @P1 BRA `(.L_x_510) ;  /* 0x0000000400ac1947 */ /* 0x002fea0003800000 */
[----:B------:R-:W-:Y:S01]  /*2a580*/  ISETP.NE.AND P2, PT, R119, RZ, PT ;  /* 0x000000ff7700720c */ /* 0x000fe20003f45270 */
[----:B------:R-:W-:Y:S01]  /*2a590*/  BSSY.RECONVERGENT B1, `(.L_x_511) ;  /* 0x0000030000017945 */ /* 0x000fe20003800200 */
[----:B------:R-:W-:-:S11]  /*2a5a0*/  IMAD.MOV.U32 R13, RZ, RZ, R148 ;  /* 0x000000ffff0d7224 */ /* 0x000fd600078e0094 */
[----:B------:R-:W-:Y:S05]  /*2a5b0*/  @!P2 BRA `(.L_x_512) ;  /* 0x0000000000b4a947 */ /* 0x000fea0003800000 */
[----:B------:R-:W0:Y:S01]  /*2a5c0*/  LDC.64 R14, c[0x0][0x388] ;  /* 0x0000e200ff0e7b82 */ /* 0x000e220000000a00 */
[----:B------:R-:W-:-:S05]  /*2a5d0*/  IADD3 R5, P2, PT, R148, UR38, RZ ;  /* 0x0000002694057c10 */ /* 0x000fca000ff5e0ff */
[----:B------:R-:W-:Y:S01]  /*2a5e0*/  IMAD.X R6, RZ, RZ, R53, P2 ;  /* 0x000000ffff067224 */ /* 0x000fe200010e0635 */
[----:B0-----:R-:W-:-:S04]  /*2a5f0*/  LEA R4, P2, R5, R14, 0x3 ;  /* 0x0000000e05047211 */ /* 0x001fc800078418ff */
[----:B------:R-:W-:-:S06]  /*2a600*/  LEA.HI.X R5, R5, R15, R6, 0x3, P2 ;  /* 0x0000000f05057211 */ /* 0x000fcc00010f1c06 */
[----:B------:R-:W3:Y:S01]  /*2a610*/  LDG.E.64 R4, desc[UR40][R4.64] ;  /* 0x0000002804047981 */ /* 0x000ee2000c1e1b00 */
[----:B------:R-:W-:Y:S01]  /*2a620*/  MOV R8, 0x400 ;  /* 0x0000040000087802 */ /* 0x000fe20000000f00 */
[----:B------:R-:W-:Y:S01]  /*2a630*/  IMAD.MOV.U32 R13, RZ, RZ, R18 ;  /* 0x000000ffff0d7224 */ /* 0x000fe200078e0012 */
[----:B------:R-:W0:Y:S03]  /*2a640*/  S2R R11, SR_CgaCtaId ;  /* 0x00000000000b7919 */ /* 0x000e260000008800 */
[C---:B------:R-:W-:Y:S02]  /*2a650*/  VIADD R6, R8.reuse, 0x50 ;  /* 0x0000005008067836 */ /* 0x040fe40000000000 */
[----:B------:R-:W-:-:S03]  /*2a660*/  VIADD R8, R8, 0x1050 ;  /* 0x0000105008087836 */ /* 0x000fc60000000000 */
[C---:B0-----:R-:W-:Y:S02]  /*2a670*/  LEA R7, R11.reuse, R6, 0x18 ;  /* 0x000000060b077211 */ /* 0x041fe400078ec0ff */
[----:B------:R-:W-:-:S03]  /*2a680*/  LEA R11, R11, R8, 0x18 ;  /* 0x000000080b0b7211 */ /* 0x000fc600078ec0ff */
[--C-:B------:R-:W-:Y:S02]  /*2a690*/  IMAD.IADD R9, R7, 0x1, R148.reuse ;  /* 0x0000000107097824 */ /* 0x100fe400078e0294 */
[----:B------:R-:W-:Y:S01]  /*2a6a0*/  IMAD.IADD R11, R11, 0x1, R148 ;  /* 0x000000010b0b7824 */ /* 0x000fe200078e0294 */
[----:B---3--:R-:W-:-:S06]  /*2a6b0*/  DSETP.GT.AND P2, PT, R4, RZ, PT ;  /* 0x000000ff0400722a */ /* 0x008fcc0003f44000 */
[----:B------:R-:W-:Y:S02]  /*2a6c0*/  SEL R6, RZ, 0x1, P2 ;  /* 0x00000001ff067807 */ /* 0x000fe40001000000 */
[----:B------:R-:W-:-:S03]  /*2a6d0*/  ISETP.NE.AND P2, PT, R119, 0x1, PT ;  /* 0x000000017700780c */ /* 0x000fc60003f45270 */
[----:B------:R0:W-:Y:S04]  /*2a6e0*/  STS.U8 [R9], R6 ;  /* 0x0000000609007388 */ /* 0x0001e80000000000 */
[----:B------:R0:W-:Y:S06]  /*2a6f0*/  STS.U8 [R11], RZ ;  /* 0x000000ff0b007388 */ /* 0x0001ec0000000000 */
[----:B------:R-:W-:Y:S05]  /*2a700*/  @!P2 BRA `(.L_x_512) ;  /* 0x000000000060a947 */ /* 0x000fea0003800000 */
[----:B------:R-:W-:-:S05]  /*2a710*/  IADD3 R5, P2, PT, R18, UR38, RZ ;  /* 0x0000002612057c10 */ /* 0x000fca000ff5e0ff */
[----:B0-----:R-:W-:Y:S01]  /*2a720*/  IMAD.X R6, RZ, RZ, R53, P2 ;  /* 0x000000ffff067224 */ /* 0x001fe200010e0635 */
[----:B------:R-:W-:-:S04]  /*2a730*/  LEA R4, P2, R5, R14, 0x3 ;  /* 0x0000000e05047211 */ /* 0x000fc800078418ff */
[----:B------:R-:W-:-:S06]  /*2a740*/  LEA.HI.X R5, R5, R15, R6, 0x3, P2 ;  /* 0x0000000f05057211 */ /* 0x000fcc00010f1c06 */
[----:B------:R-:W3:Y:S01]  /*2a750*/  LDG.E.64 R4, desc[UR40][R4.64] ;  /* 0x0000002804047981 */ /* 0x000ee2000c1e1b00 */
[----:B------:R-:W-:Y:S01]  /*2a760*/  IADD3 R7, PT, PT, R7, UR61, R148 ;  /* 0x0000003d07077c10 */ /* 0x000fe2000fffe094 */
[----:B------:R-:W-:Y:S02]  /*2a770*/  VIADD R8, R11, UR61 ;  /* 0x0000003d0b087c36 */ /* 0x000fe40008000000 */
[----:B------:R-:W-:Y:S01]  /*2a780*/  IMAD.MOV.U32 R13, RZ, RZ, R3 ;  /* 0x000000ffff0d7224 */ /* 0x000fe200078e0003 */
[----:B---3--:R-:W-:-:S06]  /*2a790*/  DSETP.GT.AND P2, PT, R4, RZ, PT ;  /* 0x000000ff0400722a */ /* 0x008fcc0003f44000 */
[----:B------:R-:W-:Y:S02]  /*2a7a0*/  SEL R6, RZ, 0x1, P2 ;  /* 0x00000001ff067807 */ /* 0x000fe40001000000 */
[----:B------:R-:W-:-:S03]  /*2a7b0*/  ISETP.NE.AND P2, PT, R119, 0x2, PT ;  /* 0x000000027700780c */ /* 0x000fc60003f45270 */
[----:B------:R1:W-:Y:S04]  /*2a7c0*/  STS.U8 [R7], R6 ;  /* 0x0000000607007388 */ /* 0x0003e80000000000 */
[----:B------:R1:W-:Y:S06]  /*2a7d0*/  STS.U8 [R11+UR61], RZ ;  /* 0x000000ff0b007988 */ /* 0x0003ec000800003d */
[----:B------:R-:W-:Y:S05]  /*2a7e0*/  @!P2 BRA `(.L_x_512) ;  /* 0x000000000028a947 */ /* 0x000fea0003800000 */
[----:B------:R-:W-:-:S04]  /*2a7f0*/  IADD3 R5, P2, PT, R3, UR38, RZ ;  /* 0x0000002603057c10 */ /* 0x000fc8000ff5e0ff */
[----:B------:R-:W-:Y:S01]  /*2a800*/  LEA R4, P3, R5, R14, 0x3 ;  /* 0x0000000e05047211 */ /* 0x000fe200078618ff */
[----:B-1----:R-:W-:-:S05]  /*2a810*/  IMAD.X R6, RZ, RZ, R53, P2 ;  /* 0x000000ffff067224 */ /* 0x002fca00010e0635 */
[----:B------:R-:W-:-:S06]  /*2a820*/  LEA.HI.X R5, R5, R15, R6, 0x3, P3 ;  /* 0x0000000f05057211 */ /* 0x000fcc00018f1c06 */
[----:B------:R-:W3:Y:S01]  /*2a830*/  LDG.E.64 R4, desc[UR40][R4.64] ;  /* 0x0000002804047981 */ /* 0x000ee2000c1e1b00 */
[----:B------:R-:W-:Y:S01]  /*2a840*/  IMAD.MOV.U32 R13, RZ, RZ, R12 ;  /* 0x000000ffff0d7224 */ /* 0x000fe200078e000c */
[----:B---3--:R-:W-:-:S06]  /*2a850*/  DSETP.GT.AND P2, PT, R4, RZ, PT ;  /* 0x000000ff0400722a */ /* 0x008fcc0003f44000 */
[----:B------:R-:W-:-:S05]  /*2a860*/  SEL R6, RZ, 0x1, P2 ;  /* 0x00000001ff067807 */ /* 0x000fca0001000000 */
[----:B------:R3:W-:Y:S04]  /*2a870*/  STS.U8 [R7+UR61], R6 ;  /* 0x0000000607007988 */ /* 0x0007e8000800003d */
[----:B------:R3:W-:Y:S02]  /*2a880*/  STS.U8 [R8+UR61], RZ ;  /* 0x000000ff08007988 */ /* 0x0007e4000800003d */
.L_x_512:
[----:B------:R-:W-:Y:S05]  /*2a890*/  BSYNC.RECONVERGENT B1 ;  /* 0x0000000000017941 */ /* 0x000fea0003800200 */
.L_x_511:
[----:B------:R-:W-:-:S13]  /*2a8a0*/  ISETP.GE.U32.AND P2, PT, R127, 0x3, PT ;  /* 0x000000037f00780c */ /* 0x000fda0003f46070 */
[----:B------:R-:W-:Y:S05]  /*2a8b0*/  @!P2 BRA `(.L_x_510) ;  /* 0x0000000000dca947 */ /* 0x000fea0003800000 */
[----:B01-3--:R-:W0:Y:S01]  /*2a8c0*/  S2R R6, SR_CgaCtaId ;  /* 0x0000000000067919 */ /* 0x00be220000008800 */
[----:B------:R-:W-:-:S05]  /*2a8d0*/  MOV R4, 0x400 ;  /* 0x0000040000047802 */ /* 0x000fca0000000f00 */
[C---:B------:R-:W-:Y:S02]  /*2a8e0*/  VIADD R5, R4.reuse, 0x50 ;  /* 0x0000005004057836 */ /* 0x040fe40000000000 */
[----:B------:R-:W-:-:S03]  /*2a8f0*/  VIADD R7, R4, 0x1050 ;  /* 0x0000105004077836 */ /* 0x000fc60000000000 */
[C---:B0-----:R-:W-:Y:S02]  /*2a900*/  LEA R20, R6.reuse, R5, 0x18 ;  /* 0x0000000506147211 */ /* 0x041fe400078ec0ff */
[----:B------:R-:W-:-:S07]  /*2a910*/  LEA R32, R6, R7, 0x18 ;  /* 0x0000000706207211 */ /* 0x000fce00078ec0ff */
.L_x_513:
[C---:B------:R-:W-:Y:S01]  /*2a920*/  IADD3 R8, P2, PT, R13.reuse, UR38, RZ ;  /* 0x000000260d087c10 */ /* 0x040fe2000ff5e0ff */
[----:B------:R-:W-:Y:S01]  /*2a930*/  VIADD R5, R13, UR61 ;  /* 0x0000003d0d057c36 */ /* 0x000fe20008000000 */
[----:B------:R-:W-:-:S03]  /*2a940*/  R2UR UR6, R100 ;  /* 0x00000000640672ca */ /* 0x000fc600000e0000 */
[----:B------:R-:W-:Y:S01]  /*2a950*/  IMAD.X R9, RZ, RZ, R53, P2 ;  /* 0x000000ffff097224 */ /* 0x000fe200010e0635 */
[C---:B------:R-:W-:Y:S01]  /*2a960*/  LEA R4, P2, R8.reuse, UR4, 0x3 ;  /* 0x0000000408047c11 */ /* 0x040fe2000f8418ff */
[C---:B------:R-:W-:Y:S01]  /*2a970*/  VIADD R6, R5.reuse, UR61 ;  /* 0x0000003d05067c36 */ /* 0x040fe20008000000 */
[----:B------:R-:W-:Y:S02]  /*2a980*/  IADD3 R7, P3, PT, R5, UR38, RZ ;  /* 0x0000002605077c10 */ /* 0x000fe4000ff7e0ff */
[----:B------:R-:W-:Y:S01]  /*2a990*/  LEA.HI.X R5, R8, UR5, R9, 0x3, P2 ;  /* 0x0000000508057c11 */ /* 0x000fe200090f1c09 */
[C---:B------:R-:W-:Y:S01]  /*2a9a0*/  VIADD R17, R6.reuse, UR61 ;  /* 0x0000003d06117c36 */ /* 0x040fe20008000000 */
[----:B------:R-:W-:Y:S01]  /*2a9b0*/  IADD3 R9, P4, PT, R6, UR38, RZ ;  /* 0x0000002606097c10 */ /* 0x000fe2000ff9e0ff */
[--C-:B------:R-:W-:Y:S01]  /*2a9c0*/  IMAD.X R14, RZ, RZ, R53.reuse, P3 ;  /* 0x000000ffff0e7224 */ /* 0x100fe200018e0635 */
[----:B------:R-:W-:Y:S02]  /*2a9d0*/  LEA R6, P2, R7, UR4, 0x3 ;  /* 0x0000000407067c11 */ /* 0x000fe4000f8418ff */
[----:B------:R-:W-:Y:S01]  /*2a9e0*/  LEA R8, P3, R9, UR4, 0x3 ;  /* 0x0000000409087c11 */ /* 0x000fe2000f8618ff */
[----:B------:R-:W-:Y:S01]  /*2a9f0*/  IMAD.X R10, RZ, RZ, R53, P4 ;  /* 0x000000ffff0a7224 */ /* 0x000fe200020e0635 */
[----:B------:R-:W-:Y:S01]  /*2aa00*/  LEA.HI.X R7, R7, UR5, R14, 0x3, P2 ;  /* 0x0000000507077c11 */ /* 0x000fe200090f1c0e */
[----:B------:R-:W3:Y:S01]  /*2aa10*/  LDG.E.64 R4, desc[UR40][R4.64] ;  /* 0x0000002804047981 */ /* 0x000ee2000c1e1b00 */
[----:B------:R-:W-:-:S02]  /*2aa20*/  IADD3 R11, P2, PT, R17, UR38, RZ ;  /* 0x00000026110b7c10 */ /* 0x000fc4000ff5e0ff */
[----:B------:R-:W-:Y:S02]  /*2aa30*/  LEA.HI.X R9, R9, UR5, R10, 0x3, P3 ;  /* 0x0000000509097c11 */ /* 0x000fe400098f1c0a */
[----:B------:R-:W4:Y:S01]  /*2aa40*/  LDG.E.64 R6, desc[UR40][R6.64] ;  /* 0x0000002806067981 */ /* 0x000f22000c1e1b00 */
[----:B------:R-:W-:Y:S01]  /*2aa50*/  IMAD.X R14, RZ, RZ, R53, P2 ;  /* 0x000000ffff0e7224 */ /* 0x000fe200010e0635 */
[C---:B------:R-:W-:Y:S02]  /*2aa60*/  LEA R10, P2, R11.reuse, UR4, 0x3 ;  /* 0x000000040b0a7c11 */ /* 0x040fe4000f8418ff */
[----:B------:R-:W5:Y:S02]  /*2aa70*/  LDG.E.64 R8, desc[UR40][R8.64] ;  /* 0x0000002808087981 */ /* 0x000f64000c1e1b00 */
[----:B------:R-:W-:-:S06]  /*2aa80*/  LEA.HI.X R11, R11, UR5, R14, 0x3, P2 ;  /* 0x000000050b0b7c11 */ /* 0x000fcc00090f1c0e */
[----:B------:R-:W2:Y:S01]  /*2aa90*/  LDG.E.64 R10, desc[UR40][R10.64] ;  /* 0x000000280a0a7981 */ /* 0x000ea2000c1e1b00 */
[----:B------:R-:W-:Y:S01]  /*2aaa0*/  IMAD.IADD R15, R20, 0x1, R13 ;  /* 0x00000001140f7824 */ /* 0x000fe200078e020d */
[----:B---3--:R-:W-:Y:S02]  /*2aab0*/  DSETP.GT.AND P2, PT, R4, RZ, PT ;  /* 0x000000ff0400722a */ /* 0x008fe40003f44000 */
[----:B----4-:R-:W-:-:S04]  /*2aac0*/  DSETP.GT.AND P3, PT, R6, RZ, PT ;  /* 0x000000ff0600722a */ /* 0x010fc80003f64000 */
[----:B------:R-:W-:Y:S01]  /*2aad0*/  SEL R14, RZ, 0x1, P2 ;  /* 0x00000001ff0e7807 */ /* 0x000fe20001000000 */
[----:B------:R-:W-:Y:S01]  /*2aae0*/  IMAD.IADD R4, R32, 0x1, R13 ;  /* 0x0000000120047824 */ /* 0x000fe200078e020d */
[----:B-----5:R-:W-:Y:S01]  /*2aaf0*/  DSETP.GT.AND P2, PT, R8, RZ, PT ;  /* 0x000000ff0800722a */ /* 0x020fe20003f44000 */
[----:B------:R-:W-:Y:S01]  /*2ab00*/  SEL R16, RZ, 0x1, P3 ;  /* 0x00000001ff107807 */ /* 0x000fe20001800000 */
[----:B------:R-:W-:Y:S02]  /*2ab10*/  VIADD R5, R15, UR61 ;  /* 0x0000003d0f057c36 */ /* 0x000fe40008000000 */
[----:B------:R-:W-:Y:S01]  /*2ab20*/  VIADD R6, R4, UR61 ;  /* 0x0000003d04067c36 */ /* 0x000fe20008000000 */
[----:B--2---:R-:W-:Y:S01]  /*2ab30*/  DSETP.GT.AND P3, PT, R10, RZ, PT ;  /* 0x000000ff0a00722a */ /* 0x004fe20003f64000 */
[----:B------:R-:W-:Y:S01]  /*2ab40*/  SEL R8, RZ, 0x1, P2 ;  /* 0x00000001ff087807 */ /* 0x000fe20001000000 */
[----:B------:R4:W-:Y:S01]  /*2ab50*/  STS.U8 [R15], R14 ;  /* 0x0000000e0f007388 */ /* 0x0009e20000000000 */
[----:B------:R-:W-:-:S02]  /*2ab60*/  VIADD R7, R5, UR61 ;  /* 0x0000003d05077c36 */ /* 0x000fc40008000000 */
[----:B------:R-:W-:Y:S01]  /*2ab70*/  VIADD R9, R6, UR61 ;  /* 0x0000003d06097c36 */ /* 0x000fe20008000000 */
[----:B------:R4:W-:Y:S01]  /*2ab80*/  STS.U8 [R4], RZ ;  /* 0x000000ff04007388 */ /* 0x0009e20000000000 */
[----:B------:R-:W-:-:S03]  /*2ab90*/  SEL R10, RZ, 0x1, P3 ;  /* 0x00000001ff0a7807 */ /* 0x000fc60001800000 */
[----:B------:R4:W-:Y:S04]  /*2aba0*/  STS.U8 [R15+UR61], R16 ;  /* 0x000000100f007988 */ /* 0x0009e8000800003d */
[----:B------:R4:W-:Y:S01]  /*2abb0*/  STS.U8 [R4+UR61], RZ ;  /* 0x000000ff04007988 */ /* 0x0009e2000800003d */
[----:B------:R-:W-:-:S03]  /*2abc0*/  VIADD R13, R17, UR61 ;  /* 0x0000003d110d7c36 */ /* 0x000fc60008000000 */
[----:B------:R4:W-:Y:S04]  /*2abd0*/  STS.U8 [R5+UR61], R8 ;  /* 0x0000000805007988 */ /* 0x0009e8000800003d */
[----:B------:R4:W-:Y:S04]  /*2abe0*/  STS.U8 [R6+UR61], RZ ;  /* 0x000000ff06007988 */ /* 0x0009e8000800003d */
[----:B------:R4:W-:Y:S04]  /*2abf0*/  STS.U8 [R7+UR61], R10 ;  /* 0x0000000a07007988 */ /* 0x0009e8000800003d */
[----:B------:R4:W-:Y:S01]  /*2ac00*/  STS.U8 [R9+UR61], RZ ;  /* 0x000000ff09007988 */ /* 0x0009e2000800003d */
[----:B------:R-:W-:-:S13]  /*2ac10*/  ISETP.GE.AND P2, PT, R13, UR6, PT ;  /* 0x000000060d007c0c */ /* 0x000fda000bf46270 */
[----:B----4-:R-:W-:Y:S05]  /*2ac20*/  @!P2 BRA `(.L_x_513) ;  /* 0xfffffffc003ca947 */ /* 0x010fea000383ffff */
.L_x_510:
[----:B------:R-:W-:Y:S05]  /*2ac30*/  BSYNC.RECONVERGENT B0 ;  /* 0x0000000000007941 */ /* 0x000fea0003800200 */
.L_x_509:
[----:B------:R-:W-:Y:S01]  /*2ac40*/  R2UR UR4, R108 ;  /* 0x000000006c0472ca */ /* 0x000fe200000e0000 */
[----:B------:R-:W-:Y:S06]  /*2ac50*/  BAR.SYNC.DEFER_BLOCKING 0x0 ;  /* 0x0000000000007b1d */ /* 0x000fec0000010000 */
[----:B------:R-:W-:Y:S06]  /*2ac60*/  BSSY.RECONVERGENT B0, `(.L_x_514) ;  /* 0x0000143000007945 */ /* 0x000fec0003800200 */
[----:B------:R-:W-:-:S13]  /*2ac70*/  ISETP.GE.AND P2, PT, R148, UR4, PT ;  /* 0x0000000494007c0c */ /* 0x000fda000bf46270 */
[----:B------:R-:W-:Y:S05]  /*2ac80*/  @P2 BRA `(.L_x_515) ;  /* 0x0000001400002947 */ /* 0x000fea0003800000 */
[----:B------:R-:W-:Y:S01]  /*2ac90*/  LOP3.LUT R19, R141, 0x3, RZ, 0xc0, !PT ;  /* 0x000000038d137812 */ /* 0x000fe200078ec0ff */
[----:B------:R-:W-:Y:S01]  /*2aca0*/  BSSY.RECONVERGENT B1, `(.L_x_516) ;  /* 0x0000087000017945 */ /* 0x000fe20003800200 */
[----:B---3--:R-:W-:Y:S02]  /*2acb0*/  IMAD.MOV.U32 R8, RZ, RZ, R148 ;  /* 0x000000ffff087224 */ /* 0x008fe400078e0094 */
[----:B------:R-:W-:-:S13]  /*2acc0*/  ISETP.NE.AND P2, PT, R19, 0x3, PT ;  /* 0x000000031300780c */ /* 0x000fda0003f45270 */
[----:B------:R-:W-:Y:S05]  /*2acd0*/  @!P2 BRA `(.L_x_517) ;  /* 0x00000008000ca947 */ /* 0x000fea0003800000 */
[----:B01----:R-:W0:Y:S01]  /*2ace0*/  I2F.U32.RP R6, UR57 ;  /* 0x0000003900067d06 */ /* 0x003e220008209000 */
[----:B------:R-:W1:Y:S01]  /*2acf0*/  LDC R14, c[0x0][0x3b4] ;  /* 0x0000ed00ff0e7b82 */ /* 0x000e620000000800 */
[----:B------:R-:W-:Y:S01]  /*2ad00*/  IMAD R7, RZ, RZ, -UR57 ;  /* 0x80000039ff077e24 */ /* 0x000fe2000f8e02ff */
[----:B------:R-:W-:Y:S01]  /*2ad10*/  LOP3.LUT R9, RZ, UR57, RZ, 0x33, !PT ;  /* 0x00000039ff097c12 */ /* 0x000fe2000f8e33ff */
[----:B------:R-:W3:Y:S04]  /*2ad20*/  S2R R17, SR_CgaCtaId ;  /* 0x0000000000117919 */ /* 0x000ee80000008800 */
[----:B0-----:R-:W0:Y:S01]  /*2ad30*/  MUFU.RCP R6, R6 ;  /* 0x0000000600067308 */ /* 0x001e220000001000 */
[-C--:B-1----:R-:W-:Y:S02]  /*2ad40*/  IABS R13, R14.reuse ;  /* 0x0000000e000d7213 */ /* 0x082fe40000000000 */
[----:B------:R-:W-:-:S05]  /*2ad50*/  LOP3.LUT R15, RZ, R14, RZ, 0x33, !PT ;  /* 0x0000000eff0f7212 */ /* 0x000fca00078e33ff */
[----:B------:R-:W1:Y:S01]  /*2ad60*/  I2F.RP R8, R13 ;  /* 0x0000000d00087306 */ /* 0x000e620000209400 */
[----:B0-----:R-:W-:-:S07]  /*2ad70*/  VIADD R4, R6, 0xffffffe ;  /* 0x0ffffffe06047836 */ /* 0x001fce0000000000 */
[----:B------:R0:W4:Y:S08]  /*2ad80*/  F2I.FTZ.U32.TRUNC.NTZ R5, R4 ;  /* 0x0000000400057305 */ /* 0x000130000021f000 */
[----:B-1----:R-:W1:Y:S01]  /*2ad90*/  MUFU.RCP R8, R8 ;  /* 0x0000000800087308 */ /* 0x002e620000001000 */
[----:B0-----:R-:W-:Y:S02]  /*2ada0*/  IMAD.MOV.U32 R4, RZ, RZ, RZ ;  /* 0x000000ffff047224 */ /* 0x001fe400078e00ff */
[----:B----4-:R-:W-:-:S04]  /*2adb0*/  IMAD R7, R7, R5, RZ ;  /* 0x0000000507077224 */ /* 0x010fc800078e02ff */
[----:B------:R-:W-:-:S06]  /*2adc0*/  IMAD.HI.U32 R7, R5, R7, R4 ;  /* 0x0000000705077227 */ /* 0x000fcc00078e0004 */
[----:B------:R-:W-:-:S04]  /*2add0*/  IMAD.HI.U32 R6, R7, R148, RZ ;  /* 0x0000009407067227 */ /* 0x000fc800078e00ff */
[----:B------:R-:W-:-:S04]  /*2ade0*/  IMAD.MOV R5, RZ, RZ, -R6 ;  /* 0x000000ffff057224 */ /* 0x000fc800078e0a06 */
[----:B------:R-:W-:-:S05]  /*2adf0*/  IMAD R4, R5, UR57, R148 ;  /* 0x0000003905047c24 */ /* 0x000fca000f8e0294 */
[----:B------:R-:W-:-:S13]  /*2ae00*/  ISETP.GE.U32.AND P2, PT, R4, UR57, PT ;  /* 0x0000003904007c0c */ /* 0x000fda000bf46070 */
[----:B------:R-:W-:Y:S02]  /*2ae10*/  @P2 VIADD R4, R4, -UR57 ;  /* 0x8000003904042c36 */ /* 0x000fe40008000000 */
[----:B------:R-:W-:Y:S01]  /*2ae20*/  @P2 VIADD R6, R6, 0x1 ;  /* 0x0000000106062836 */ /* 0x000fe20000000000 */
[----:B------:R-:W-:Y:S02]  /*2ae30*/  ISETP.NE.U32.AND P2, PT, RZ, UR57, PT ;  /* 0x00000039ff007c0c */ /* 0x000fe4000bf45070 */
[----:B------:R-:W-:Y:S01]  /*2ae40*/  ISETP.GE.U32.AND P3, PT, R4, UR57, PT ;  /* 0x0000003904007c0c */ /* 0x000fe2000bf66070 */
[----:B-1----:R-:W-:-:S04]  /*2ae50*/  VIADD R4, R8, 0xffffffe ;  /* 0x0ffffffe08047836 */ /* 0x002fc80000000000 */
[----:B------:R0:W1:Y:S08]  /*2ae60*/  F2I.FTZ.U32.TRUNC.NTZ R5, R4 ;  /* 0x0000000400057305 */ /* 0x000070000021f000 */
[----:B------:R-:W-:Y:S02]  /*2ae70*/  @P3 VIADD R6, R6, 0x1 ;  /* 0x0000000106063836 */ /* 0x000fe40000000000 */
[----:B0-----:R-:W-:-:S03]  /*2ae80*/  IMAD.MOV.U32 R4, RZ, RZ, RZ ;  /* 0x000000ffff047224 */ /* 0x001fc600078e00ff */
[----:B------:R-:W-:Y:S01]  /*2ae90*/  SEL R6, R9, R6, !P2 ;  /* 0x0000000609067207 */ /* 0x000fe20005000000 */
[----:B-1----:R-:W-:-:S04]  /*2aea0*/  IMAD.MOV R10, RZ, RZ, -R5 ;  /* 0x000000ffff0a7224 */ /* 0x002fc800078e0a05 */
[----:B------:R-:W-:-:S04]  /*2aeb0*/  IMAD.MOV R11, RZ, RZ, -R6 ;  /* 0x000000ffff0b7224 */ /* 0x000fc800078e0a06 */
[----:B------:R-:W-:Y:S02]  /*2aec0*/  IMAD R8, R11, UR57, R148 ;  /* 0x000000390b087c24 */ /* 0x000fe4000f8e0294 */
[----:B------:R-:W-:-:S03]  /*2aed0*/  IMAD R11, R10, R13, RZ ;  /* 0x0000000d0a0b7224 */ /* 0x000fc600078e02ff */
[----:B------:R-:W-:Y:S01]  /*2aee0*/  IABS R10, R8 ;  /* 0x00000008000a7213 */ /* 0x000fe20000000000 */
        /* <DEDUP_REMOVED lines=10> */
[----:B------:R-:W-:Y:S02]  /*2af90*/  ISETP.GE.AND P5, PT, R10, RZ, PT ;  /* 0x000000ff0a00720c */ /* 0x000fe40003fa6270 */
[----:B------:R-:W-:-:S05]  /*2afa0*/  MOV R10, 0x400 ;  /* 0x00000400000a7802 */ /* 0x000fca0000000f00 */
[----:B------:R-:W-:Y:S01]  /*2afb0*/  @P3 VIADD R5, R5, 0x1 ;  /* 0x0000000105053836 */ /* 0x000fe20000000000 */
[----:B------:R-:W-:Y:S01]  /*2afc0*/  ISETP.NE.AND P3, PT, R14, RZ, PT ;  /* 0x000000ff0e00720c */ /* 0x000fe20003f65270 */
[C---:B------:R-:W-:Y:S02]  /*2afd0*/  VIADD R16, R10.reuse, 0x50 ;  /* 0x000000500a107836 */ /* 0x040fe40000000000 */
[----:B------:R-:W-:Y:S02]  /*2afe0*/  VIADD R10, R10, 0x1050 ;  /* 0x000010500a0a7836 */ /* 0x000fe40000000000 */
[----:B------:R-:W-:Y:S01]  /*2aff0*/  @!P5 IMAD.MOV R5, RZ, RZ, -R5 ;  /* 0x000000ffff05d224 */ /* 0x000fe200078e0a05 */
[C---:B---3--:R-:W-:Y:S02]  /*2b000*/  LEA R16, R17.reuse, R16, 0x18 ;  /* 0x0000001011107211 */ /* 0x048fe400078ec0ff */
[----:B------:R-:W-:Y:S02]  /*2b010*/  LEA R20, R17, R10, 0x18 ;  /* 0x0000000a11147211 */ /* 0x000fe400078ec0ff */
[----:B------:R-:W-:-:S05]  /*2b020*/  SEL R5, R15, R5, !P3 ;  /* 0x000000050f057207 */ /* 0x000fca0005800000 */
[--C-:B------:R-:W-:Y:S02]  /*2b030*/  IMAD.MOV R11, RZ, RZ, -R5.reuse ;  /* 0x000000ffff0b7224 */ /* 0x100fe400078e0a05 */
[----:B------:R-:W-:Y:S02]  /*2b040*/  IMAD R5, R6, 0x10, R5 ;  /* 0x0000001006057824 */ /* 0x000fe400078e0205 */
[----:B------:R-:W-:-:S04]  /*2b050*/  IMAD R8, R14, R11, R8 ;  /* 0x0000000b0e087224 */ /* 0x000fc800078e0208 */
[----:B------:R-:W-:-:S04]  /*2b060*/  IMAD.U32 R8, R5, 0x10, R8 ;  /* 0x0000001005087824 */ /* 0x000fc800078e0008 */
[--C-:B------:R-:W-:Y:S02]  /*2b070*/  IMAD.IADD R5, R16, 0x1, R8.reuse ;  /* 0x0000000110057824 */ /* 0x100fe400078e0208 */
[----:B------:R-:W-:Y:S02]  /*2b080*/  IMAD.IADD R6, R20, 0x1, R8 ;  /* 0x0000000114067824 */ /* 0x000fe400078e0208 */
[----:B------:R-:W-:Y:S02]  /*2b090*/  IMAD.MOV.U32 R8, RZ, RZ, R18 ;  /* 0x000000ffff087224 */ /* 0x000fe400078e0012 */
[----:B------:R-:W0:Y:S04]  /*2b0a0*/  LDS.U8 R5, [R5] ;  /* 0x0000000005057984 */ /* 0x000e280000000000 */
[----:B0-----:R3:W-:Y:S01]  /*2b0b0*/  STS.U8 [R6], R5 ;  /* 0x0000000506007388 */ /* 0x0017e20000000000 */
[----:B------:R-:W-:Y:S05]  /*2b0c0*/  @!P4 BRA `(.L_x_517) ;  /* 0x000000040010c947 */ /* 0x000fea0003800000 */
[----:B---3--:R-:W-:-:S04]  /*2b0d0*/  IMAD.HI.U32 R6, R7, R18, RZ ;  /* 0x0000001207067227 */ /* 0x008fc800078e00ff */
[----:B------:R-:W-:-:S04]  /*2b0e0*/  IMAD.MOV R5, RZ, RZ, -R6 ;  /* 0x000000ffff057224 */ /* 0x000fc800078e0a06 */
[----:B------:R-:W-:-:S05]  /*2b0f0*/  IMAD R5, R5, UR57, R18 ;  /* 0x0000003905057c24 */ /* 0x000fca000f8e0212 */
[----:B------:R-:W-:-:S13]  /*2b100*/  ISETP.GE.U32.AND P4, PT, R5, UR57, PT ;  /* 0x0000003905007c0c */ /* 0x000fda000bf86070 */
[----:B------:R-:W-:Y:S02]  /*2b110*/  @P4 VIADD R5, R5, -UR57 ;  /* 0x8000003905054c36 */ /* 0x000fe40008000000 */
[----:B------:R-:W-:-:S03]  /*2b120*/  @P4 VIADD R6, R6, 0x1 ;  /* 0x0000000106064836 */ /* 0x000fc60000000000 */
[----:B------:R-:W-:-:S13]  /*2b130*/  ISETP.GE.U32.AND P5, PT, R5, UR57, PT ;  /* 0x0000003905007c0c */ /* 0x000fda000bfa6070 */
[----:B------:R-:W-:-:S05]  /*2b140*/  @P5 VIADD R6, R6, 0x1 ;  /* 0x0000000106065836 */ /* 0x000fca0000000000 */
[----:B------:R-:W-:-:S05]  /*2b150*/  SEL R6, R9, R6, !P2 ;  /* 0x0000000609067207 */ /* 0x000fca0005000000 */
[----:B------:R-:W-:-:S04]  /*2b160*/  IMAD.MOV R5, RZ, RZ, -R6 ;  /* 0x000000ffff057224 */ /* 0x000fc800078e0a06 */
[----:B------:R-:W-:-:S05]  /*2b170*/  IMAD R5, R5, UR57, R18 ;  /* 0x0000003905057c24 */ /* 0x000fca000f8e0212 */
[----:B------:R-:W-:-:S05]  /*2b180*/  IABS R10, R5 ;  /* 0x00000005000a7213 */ /* 0x000fca0000000000 */
[----:B------:R-:W-:-:S04]  /*2b190*/  IMAD.HI.U32 R8, R4, R10, RZ ;  /* 0x0000000a04087227 */ /* 0x000fc800078e00ff */
[----:B------:R-:W-:-:S04]  /*2b1a0*/  IMAD.MOV R11, RZ, RZ, -R8 ;  /* 0x000000ffff0b7224 */ /* 0x000fc800078e0a08 */
[----:B------:R-:W-:-:S05]  /*2b1b0*/  IMAD R10, R13, R11, R10 ;  /* 0x0000000b0d0a7224 */ /* 0x000fca00078e020a */
[----:B------:R-:W-:-:S13]  /*2b1c0*/  ISETP.GT.U32.AND P5, PT, R13, R10, PT ;  /* 0x0000000a0d00720c */ /* 0x000fda0003fa4070 */
[----:B------:R-:W-:Y:S02]  /*2b1d0*/  @!P5 IMAD.IADD R10, R10, 0x1, -R13 ;  /* 0x000000010a0ad824 */ /* 0x000fe400078e0a0d */
[----:B------:R-:W-:-:S03]  /*2b1e0*/  @!P5 VIADD R8, R8, 0x1 ;  /* 0x000000010808d836 */ /* 0x000fc60000000000 */
[----:B------:R-:W-:Y:S02]  /*2b1f0*/  ISETP.GE.U32.AND P4, PT, R10, R13, PT ;  /* 0x0000000d0a00720c */ /* 0x000fe40003f86070 */
[----:B------:R-:W-:-:S04]  /*2b200*/  LOP3.LUT R10, R5, R14, RZ, 0x3c, !PT ;  /* 0x0000000e050a7212 */ /* 0x000fc800078e3cff */
[----:B------:R-:W-:-:S07]  /*2b210*/  ISETP.GE.AND P6, PT, R10, RZ, PT ;  /* 0x000000ff0a00720c */ /* 0x000fce0003fc6270 */
[----:B------:R-:W-:Y:S01]  /*2b220*/  @P4 VIADD R8, R8, 0x1 ;  /* 0x0000000108084836 */ /* 0x000fe20000000000 */
[----:B------:R-:W-:-:S05]  /*2b230*/  ISETP.NE.AND P4, PT, R19, 0x1, PT ;  /* 0x000000011300780c */ /* 0x000fca0003f85270 */
[----:B------:R-:W-:-:S05]  /*2b240*/  @!P6 IMAD.MOV R8, RZ, RZ, -R8 ;  /* 0x000000ffff08e224 */ /* 0x000fca00078e0a08 */
[----:B------:R-:W-:-:S05]  /*2b250*/  SEL R11, R15, R8, !P3 ;  /* 0x000000080f0b7207 */ /* 0x000fca0005800000 */
[--C-:B------:R-:W-:Y:S02]  /*2b260*/  IMAD.MOV R8, RZ, RZ, -R11.reuse ;  /* 0x000000ffff087224 */ /* 0x100fe400078e0a0b */
[----:B------:R-:W-:Y:S02]  /*2b270*/  IMAD R6, R6, 0x10, R11 ;  /* 0x0000001006067824 */ /* 0x000fe400078e020b */
[----:B------:R-:W-:Y:S02]  /*2b280*/  IMAD R5, R14, R8, R5 ;  /* 0x000000080e057224 */ /* 0x000fe400078e0205 */
[----:B------:R-:W-:Y:S02]  /*2b290*/  IMAD.MOV.U32 R8, RZ, RZ, R3 ;  /* 0x000000ffff087224 */ /* 0x000fe400078e0003 */
[----:B------:R-:W-:-:S04]  /*2b2a0*/  IMAD.U32 R5, R6, 0x10, R5 ;  /* 0x0000001006057824 */ /* 0x000fc800078e0005 */
[--C-:B------:R-:W-:Y:S02]  /*2b2b0*/  IMAD.IADD R6, R16, 0x1, R5.reuse ;  /* 0x0000000110067824 */ /* 0x100fe400078e0205 */
[----:B------:R-:W-:-:S04]  /*2b2c0*/  IMAD.IADD R5, R20, 0x1, R5 ;  /* 0x0000000114057824 */ /* 0x000fc800078e0205 */
[----:B------:R-:W0:Y:S04]  /*2b2d0*/  LDS.U8 R6, [R6] ;  /* 0x0000000006067984 */ /* 0x000e280000000000 */
[----:B0-----:R4:W-:Y:S01]  /*2b2e0*/  STS.U8 [R5], R6 ;  /* 0x0000000605007388 */ /* 0x0019e20000000000 */
[----:B------:R-:W-:Y:S05]  /*2b2f0*/  @!P4 BRA `(.L_x_517) ;  /* 0x000000000084c947 */ /* 0x000fea0003800000 */
[----:B----4-:R-:W-:-:S04]  /*2b300*/  IMAD.HI.U32 R6, R7, R3, RZ ;  /* 0x0000000307067227 */ /* 0x010fc800078e00ff */
        /* <DEDUP_REMOVED lines=13> */
[----:B------:R-:W-:Y:S02]  /*2b3e0*/  IMAD R5, R13, R8, R5 ;  /* 0x000000080d057224 */ /* 0x000fe400078e0205 */
[----:B------:R-:W-:-:S03]  /*2b3f0*/  IMAD.MOV.U32 R8, RZ, RZ, R12 ;  /* 0x000000ffff087224 */ /* 0x000fc600078e000c */
[----:B------:R-:W-:-:S13]  /*2b400*/  ISETP.GT.U32.AND P4, PT, R13, R5, PT ;  /* 0x000000050d00720c */ /* 0x000fda0003f84070 */
[----:B------:R-:W-:Y:S02]  /*2b410*/  @!P4 IMAD.IADD R5, R5, 0x1, -R13 ;  /* 0x000000010505c824 */ /* 0x000fe400078e0a0d */
[----:B------:R-:W-:-:S03]  /*2b420*/  @!P4 VIADD R4, R4, 0x1 ;  /* 0x000000010404c836 */ /* 0x000fc60000000000 */
[----:B------:R-:W-:Y:S02]  /*2b430*/  ISETP.GE.U32.AND P2, PT, R5, R13, PT ;  /* 0x0000000d0500720c */ /* 0x000fe40003f46070 */
[----:B------:R-:W-:-:S04]  /*2b440*/  LOP3.LUT R5, R3, R14, RZ, 0x3c, !PT ;  /* 0x0000000e03057212 */ /* 0x000fc800078e3cff */
[----:B------:R-:W-:-:S07]  /*2b450*/  ISETP.GE.AND P5, PT, R5, RZ, PT ;  /* 0x000000ff0500720c */ /* 0x000fce0003fa6270 */
[----:B------:R-:W-:-:S06]  /*2b460*/  @P2 VIADD R4, R4, 0x1 ;  /* 0x0000000104042836 */ /* 0x000fcc0000000000 */
[----:B------:R-:W-:-:S05]  /*2b470*/  @!P5 IMAD.MOV R4, RZ, RZ, -R4 ;  /* 0x000000ffff04d224 */ /* 0x000fca00078e0a04 */
[----:B------:R-:W-:-:S05]  /*2b480*/  SEL R5, R15, R4, !P3 ;  /* 0x000000040f057207 */ /* 0x000fca0005800000 */
[--C-:B------:R-:W-:Y:S02]  /*2b490*/  IMAD.MOV R4, RZ, RZ, -R5.reuse ;  /* 0x000000ffff047224 */ /* 0x100fe400078e0a05 */
[----:B------:R-:W-:Y:S02]  /*2b4a0*/  IMAD R6, R6, 0x10, R5 ;  /* 0x0000001006067824 */ /* 0x000fe400078e0205 */
[----:B------:R-:W-:-:S04]  /*2b4b0*/  IMAD R3, R14, R4, R3 ;  /* 0x000000040e037224 */ /* 0x000fc800078e0203 */
[----:B------:R-:W-:-:S04]  /*2b4c0*/  IMAD.U32 R3, R6, 0x10, R3 ;  /* 0x0000001006037824 */ /* 0x000fc800078e0003 */
[--C-:B------:R-:W-:Y:S02]  /*2b4d0*/  IMAD.IADD R4, R16, 0x1, R3.reuse ;  /* 0x0000000110047824 */ /* 0x100fe400078e0203 */
[----:B------:R-:W-:-:S04]  /*2b4e0*/  IMAD.IADD R3, R20, 0x1, R3 ;  /* 0x0000000114037824 */ /* 0x000fc800078e0203 */
[----:B------:R-:W0:Y:S04]  /*2b4f0*/  LDS.U8 R4, [R4] ;  /* 0x0000000004047984 */ /* 0x000e280000000000 */
[----:B0-----:R0:W-:Y:S02]  /*2b500*/  STS.U8 [R3], R4 ;  /* 0x0000000403007388 */ /* 0x0011e40000000000 */
.L_x_517:
[----:B------:R-:W-:Y:S05]  /*2b510*/  BSYNC.RECONVERGENT B1 ;  /* 0x0000000000017941 */ /* 0x000fea0003800200 */
.L_x_516:
[----:B------:R-:W-:-:S13]  /*2b520*/  ISETP.GE.U32.AND P2, PT, R141, 0x3, PT ;  /* 0x000000038d00780c */ /* 0x000fda0003f46070 */
[----:B------:R-:W-:Y:S05]  /*2b530*/  @!P2 BRA `(.L_x_515) ;  /* 0x0000000800d4a947 */ /* 0x000fea0003800000 */
[----:B0-----:R-:W0:Y:S01]  /*2b540*/  LDC R3, c[0x0][0x3b4] ;  /* 0x0000ed00ff037b82 */ /* 0x001e220000000800 */
[----:B-1----:R-:W-:Y:S01]  /*2b550*/  IMAD R11, RZ, RZ, -UR57 ;  /* 0x80000039ff0b7e24 */ /* 0x002fe2000f8e02ff */
[----:B------:R-:W-:Y:S02]  /*2b560*/  UISETP.NE.U32.AND UP0, UPT, UR57, URZ, UPT ;  /* 0x000000ff3900728c */ /* 0x000fe4000bf05070 */
[----:B------:R-:W-:-:S04]  /*2b570*/  ULOP3.LUT UR4, URZ, UR57, URZ, 0x33, !UPT ;  /* 0x00000039ff047292 */ /* 0x000fc8000f8e33ff */
[----:B------:R-:W-:Y:S02]  /*2b580*/  PLOP3.LUT P2, PT, PT, PT, UP0, 0x80, 0x8 ;  /* 0x000000000008781c */ /* 0x000fe40003f4f008 */
[----:B------:R-:W-:Y:S01]  /*2b590*/  IMAD.U32 R15, RZ, RZ, UR4 ;  /* 0x00000004ff0f7e24 */ /* 0x000fe2000f8e00ff */
[----:B0-----:R-:W-:Y:S02]  /*2b5a0*/  IABS R17, R3 ;  /* 0x0000000300117213 */ /* 0x001fe40000000000 */
[----:B------:R-:W0:Y:S08]  /*2b5b0*/  I2F.U32.RP R3, UR57 ;  /* 0x0000003900037d06 */ /* 0x000e300008209000 */
[----:B------:R-:W1:Y:S08]  /*2b5c0*/  I2F.RP R9, R17 ;  /* 0x0000001100097306 */ /* 0x000e700000209400 */
[----:B0-----:R-:W0:Y:S08]  /*2b5d0*/  MUFU.RCP R3, R3 ;  /* 0x0000000300037308 */ /* 0x001e300000001000 */
[----:B-1----:R-:W1:Y:S01]  /*2b5e0*/  MUFU.RCP R9, R9 ;  /* 0x0000000900097308 */ /* 0x002e620000001000 */
[----:B0-----:R-:W-:-:S07]  /*2b5f0*/  VIADD R4, R3, 0xffffffe ;  /* 0x0ffffffe03047836 */ /* 0x001fce0000000000 */
[----:B---34-:R0:W3:Y:S01]  /*2b600*/  F2I.FTZ.U32.TRUNC.NTZ R5, R4 ;  /* 0x0000000400057305 */ /* 0x0180e2000021f000 */
[----:B-1----:R-:W-:-:S07]  /*2b610*/  VIADD R6, R9, 0xffffffe ;  /* 0x0ffffffe09067836 */ /* 0x002fce0000000000 */
[----:B------:R1:W4:Y:S01]  /*2b620*/  F2I.FTZ.U32.TRUNC.NTZ R7, R6 ;  /* 0x0000000600077305 */ /* 0x000322000021f000 */
[----:B0-----:R-:W-:Y:S02]  /*2b630*/  IMAD.MOV.U32 R4, RZ, RZ, RZ ;  /* 0x000000ffff047224 */ /* 0x001fe400078e00ff */
[----:B---3--:R-:W-:Y:S02]  /*2b640*/  IMAD R3, R11, R5, RZ ;  /* 0x000000050b037224 */ /* 0x008fe400078e02ff */
[----:B-1----:R-:W-:Y:S02]  /*2b650*/  IMAD.MOV.U32 R6, RZ, RZ, RZ ;  /* 0x000000ffff067224 */ /* 0x002fe400078e00ff */
[----:B------:R-:W-:-:S04]  /*2b660*/  IMAD.HI.U32 R20, R5, R3, R4 ;  /* 0x0000000305147227 */ /* 0x000fc800078e0004 */
[----:B----4-:R-:W-:-:S04]  /*2b670*/  IMAD.MOV R10, RZ, RZ, -R7 ;  /* 0x000000ffff0a7224 */ /* 0x010fc800078e0a07 */
[----:B------:R-:W-:-:S04]  /*2b680*/  IMAD R9, R10, R17, RZ ;  /* 0x000000110a097224 */ /* 0x000fc800078e02ff */
[----:B------:R-:W-:-:S07]  /*2b690*/  IMAD.HI.U32 R19, R7, R9, R6 ;  /* 0x0000000907137227 */ /* 0x000fce00078e0006 */
.L_x_518:
[----:B0-----:R-:W0:Y:S01]  /*2b6a0*/  I2F.U32.RP R6, UR57 ;  /* 0x0000003900067d06 */ /* 0x001e220008209000 */
[----:B------:R-:W-:Y:S01]  /*2b6b0*/  IMAD.HI.U32 R3, R20, R8, RZ ;  /* 0x0000000814037227 */ /* 0x000fe200078e00ff */
[----:B------:R-:W1:Y:S01]  /*2b6c0*/  LDC R21, c[0x0][0x3b4] ;  /* 0x0000ed00ff157b82 */ /* 0x000e620000000800 */
[----:B------:R-:W-:Y:S01]  /*2b6d0*/  ULOP3.LUT UR4, URZ, UR57, URZ, 0x33, !UPT ;  /* 0x00000039ff047292 */ /* 0x000fe2000f8e33ff */
[----:B------:R-:W-:Y:S01]  /*2b6e0*/  R2UR UR7, R108 ;  /* 0x000000006c0772ca */ /* 0x000fe200000e0000 */
[----:B------:R-:W-:Y:S01]  /*2b6f0*/  IMAD.MOV R5, RZ, RZ, -R3 ;  /* 0x000000ffff057224 */ /* 0x000fe200078e0a03 */
[----:B------:R-:W-:Y:S02]  /*2b700*/  UISETP.NE.U32.AND UP0, UPT, UR57, URZ, UPT ;  /* 0x000000ff3900728c */ /* 0x000fe4000bf05070 */
[----:B------:R-:W-:Y:S02]  /*2b710*/  IMAD R7, RZ, RZ, -UR57 ;  /* 0x80000039ff077e24 */ /* 0x000fe4000f8e02ff */
[----:B------:R-:W-:Y:S01]  /*2b720*/  IMAD R4, R5, UR57, R8 ;  /* 0x0000003905047c24 */ /* 0x000fe2000f8e0208 */
[----:B------:R-:W3:Y:S01]  /*2b730*/  S2UR UR6, SR_CgaCtaId ;  /* 0x00000000000679c3 */ /* 0x000ee20000008800 */
[----:B------:R-:W-:-:S03]  /*2b740*/  VIADD R9, R8, UR61 ;  /* 0x0000003d08097c36 */ /* 0x000fc60008000000 */
[----:B------:R-:W-:Y:S01]  /*2b750*/  ISETP.GE.U32.AND P3, PT, R4, UR57, PT ;  /* 0x0000003904007c0c */ /* 0x000fe2000bf66070 */
[----:B0-----:R-:W0:Y:S01]  /*2b760*/  MUFU.RCP R6, R6 ;  /* 0x0000000600067308 */ /* 0x001e220000001000 */
[----:B-1----:R-:W-:-:S11]  /*2b770*/  IABS R33, R21 ;  /* 0x0000001500217213 */ /* 0x002fd60000000000 */
[----:B------:R-:W-:Y:S01]  /*2b780*/  @P3 VIADD R4, R4, -UR57 ;  /* 0x8000003904043c36 */ /* 0x000fe20008000000 */
[----:B------:R-:W-:Y:S01]  /*2b790*/  LOP3.LUT R32, RZ, R21, RZ, 0x33, !PT ;  /* 0x00000015ff207212 */ /* 0x000fe200078e33ff */
[----:B------:R-:W-:Y:S01]  /*2b7a0*/  @P3 VIADD R3, R3, 0x1 ;  /* 0x0000000103033836 */ /* 0x000fe20000000000 */
[----:B------:R-:W1:Y:S01]  /*2b7b0*/  I2F.RP R11, R33 ;  /* 0x00000021000b7306 */ /* 0x000e620000209400 */
[----:B0-----:R-:W-:Y:S01]  /*2b7c0*/  VIADD R5, R6, 0xffffffe ;  /* 0x0ffffffe06057836 */ /* 0x001fe20000000000 */
[----:B------:R-:W-:Y:S01]  /*2b7d0*/  ISETP.GE.U32.AND P4, PT, R4, UR57, PT ;  /* 0x0000003904007c0c */ /* 0x000fe2000bf86070 */
[----:B------:R-:W-:-:S05]  /*2b7e0*/  IMAD.MOV.U32 R4, RZ, RZ, RZ ;  /* 0x000000ffff047224 */ /* 0x000fca00078e00ff */
[----:B------:R-:W0:Y:S07]  /*2b7f0*/  F2I.FTZ.U32.TRUNC.NTZ R5, R5 ;  /* 0x0000000500057305 */ /* 0x000e2e000021f000 */
[----:B------:R-:W-:Y:S01]  /*2b800*/  @P4 VIADD R3, R3, 0x1 ;  /* 0x0000000103034836 */ /* 0x000fe20000000000 */
[----:B-1----:R-:W1:Y:S04]  /*2b810*/  MUFU.RCP R11, R11 ;  /* 0x0000000b000b7308 */ /* 0x002e680000001000 */
[----:B------:R-:W-:Y:S01]  /*2b820*/  SEL R10, R15, R3, !P2 ;  /* 0x000000030f0a7207 */ /* 0x000fe20005000000 */
[----:B------:R-:W-:Y:S01]  /*2b830*/  IMAD.U32 R15, RZ, RZ, UR4 ;  /* 0x00000004ff0f7e24 */ /* 0x000fe2000f8e00ff */
[----:B------:R-:W-:Y:S01]  /*2b840*/  UMOV UR4, 0x400 ;  /* 0x0000040000047882 */ /* 0x000fe20000000000 */
[----:B0-----:R-:W-:Y:S01]  /*2b850*/  IMAD R7, R7, R5, RZ ;  /* 0x0000000507077224 */ /* 0x001fe200078e02ff */
[----:B------:R-:W-:Y:S01]  /*2b860*/  UIADD3 UR5, UPT, UPT, UR4, 0x50, URZ ;  /* 0x0000005004057890 */ /* 0x000fe2000fffe0ff */
[----:B------:R-:W-:Y:S01]  /*2b870*/  IMAD.MOV R3, RZ, RZ, -R10 ;  /* 0x000000ffff037224 */ /* 0x000fe200078e0a0a */
[----:B------:R-:W-:Y:S01]  /*2b880*/  UIADD3 UR4, UPT, UPT, UR4, 0x1050, URZ ;  /* 0x0000105004047890 */ /* 0x000fe2000fffe0ff */
[----:B------:R-:W-:Y:S01]  /*2b890*/  IMAD.HI.U32 R20, R5, R7, R4 ;  /* 0x0000000705147227 */ /* 0x000fe200078e0004 */
[----:B---3--:R-:W-:-:S02]  /*2b8a0*/  ULEA UR5, UR6, UR5, 0x18 ;  /* 0x0000000506057291 */ /* 0x008fc4000f8ec0ff */
[----:B------:R-:W-:Y:S01]  /*2b8b0*/  ULEA UR4, UR6, UR4, 0x18 ;  /* 0x0000000406047291 */ /* 0x000fe2000f8ec0ff */
[----:B------:R-:W-:Y:S02]  /*2b8c0*/  IMAD R12, R3, UR57, R8 ;  /* 0x00000039030c7c24 */ /* 0x000fe4000f8e0208 */
[----:B------:R-:W-:-:S03]  /*2b8d0*/  IMAD.HI.U32 R4, R20, R9, RZ ;  /* 0x0000000914047227 */ /* 0x000fc600078e00ff */
[----:B------:R-:W-:Y:S01]  /*2b8e0*/  IABS R6, R12 ;  /* 0x0000000c00067213 */ /* 0x000fe20000000000 */
[----:B------:R-:W-:-:S04]  /*2b8f0*/  IMAD.MOV R5, RZ, RZ, -R4 ;  /* 0x000000ffff057224 */ /* 0x000fc800078e0a04 */
[----:B------:R-:W-:Y:S02]  /*2b900*/  IMAD R5, R5, UR57, R9 ;  /* 0x0000003905057c24 */ /* 0x000fe4000f8e0209 */
[----:B------:R-:W-:-:S03]  /*2b910*/  IMAD.HI.U32 R3, R19, R6, RZ ;  /* 0x0000000613037227 */ /* 0x000fc600078e00ff */
[----:B------:R-:W-:Y:S01]  /*2b920*/  ISETP.GE.U32.AND P2, PT, R5, UR57, PT ;  /* 0x0000003905007c0c */ /* 0x000fe2000bf46070 */
[----:B------:R-:W-:-:S04]  /*2b930*/  IMAD.MOV R7, RZ, RZ, -R3 ;  /* 0x000000ffff077224 */ /* 0x000fc800078e0a03 */
[----:B------:R-:W-:-:S05]  /*2b940*/  IMAD R6, R33, R7, R6 ;  /* 0x0000000721067224 */ /* 0x000fca00078e0206 */
[----:B------:R-:W-:-:S03]  /*2b950*/  ISETP.GT.U32.AND P5, PT, R17, R6, PT ;  /* 0x000000061100720c */ /* 0x000fc60003fa4070 */
[----:B------:R-:W-:Y:S02]  /*2b960*/  @P2 VIADD R5, R5, -UR57 ;  /* 0x8000003905052c36 */ /* 0x000fe40008000000 */
[----:B------:R-:W-:Y:S01]  /*2b970*/  @P2 VIADD R4, R4, 0x1 ;  /* 0x0000000104042836 */ /* 0x000fe20000000000 */
[----:B------:R-:W-:Y:S02]  /*2b980*/  PLOP3.LUT P2, PT, PT, PT, UP0, 0x80, 0x8 ;  /* 0x000000000008781c */ /* 0x000fe40003f4f008 */
[----:B------:R-:W-:Y:S01]  /*2b990*/  ISETP.GE.U32.AND P3, PT, R5, UR57, PT ;  /* 0x0000003905007c0c */ /* 0x000fe2000bf66070 */
[----:B-1----:R-:W-:Y:S02]  /*2b9a0*/  VIADD R5, R11, 0xffffffe ;  /* 0x0ffffffe0b057836 */ /* 0x002fe40000000000 */
[----:B------:R-:W-:Y:S02]  /*2b9b0*/  VIADD R11, R9, UR61 ;  /* 0x0000003d090b7c36 */ /* 0x000fe40008000000 */
[----:B------:R-:W-:-:S02]  /*2b9c0*/  @!P5 IMAD.IADD R6, R6, 0x1, -R33 ;  /* 0x000000010606d824 */ /* 0x000fc400078e0a21 */
[----:B------:R-:W0:Y:S01]  /*2b9d0*/  F2I.FTZ.U32.TRUNC.NTZ R5, R5 ;  /* 0x0000000500057305 */ /* 0x000e22000021f000 */
[----:B------:R-:W-:Y:S02]  /*2b9e0*/  IMAD.HI.U32 R7, R20, R11, RZ ;  /* 0x0000000b14077227 */ /* 0x000fe400078e00ff */
[----:B------:R-:W-:Y:S02]  /*2b9f0*/  ISETP.GE.U32.AND P4, PT, R6, R17, PT ;  /* 0x000000110600720c */ /* 0x000fe40003f86070 */
[----:B------:R-:W-:Y:S01]  /*2ba00*/  IMAD.MOV R8, RZ, RZ, -R7 ;  /* 0x000000ffff087224 */ /* 0x000fe200078e0a07 */
[----:B------:R-:W-:Y:S01]  /*2ba10*/  LOP3.LUT R6, R12, R21, RZ, 0x3c, !PT ;  /* 0x000000150c067212 */ /* 0x000fe200078e3cff */
[----:B------:R-:W-:Y:S02]  /*2ba20*/  @P3 VIADD R4, R4, 0x1 ;  /* 0x0000000104043836 */ /* 0x000fe40000000000 */
[----:B------:R-:W-:Y:S01]  /*2ba30*/  IMAD R8, R8, UR57, R11 ;  /* 0x0000003908087c24 */ /* 0x000fe2000f8e020b */
[----:B------:R-:W-:Y:S01]  /*2ba40*/  ISETP.GE.AND P6, PT, R6, RZ, PT ;  /* 0x000000ff0600720c */ /* 0x000fe20003fc6270 */
[----:B------:R-:W-:Y:S01]  /*2ba50*/  @!P5 VIADD R3, R3, 0x1 ;  /* 0x000000010303d836 */ /* 0x000fe20000000000 */
[----:B------:R-:W-:Y:S01]  /*2ba60*/  SEL R14, R15, R4, !P2 ;  /* 0x000000040f0e7207 */ /* 0x000fe20005000000 */
[----:B------:R-:W-:Y:S01]  /*2ba70*/  IMAD.MOV.U32 R17, RZ, RZ, R33 ;  /* 0x000000ffff117224 */ /* 0x000fe200078e0021 */
[----:B------:R-:W-:Y:S01]  /*2ba80*/  ISETP.GE.U32.AND P3, PT, R8, UR57, PT ;  /* 0x0000003908007c0c */ /* 0x000fe2000bf66070 */
[----:B0-----:R-:W-:-:S02]  /*2ba90*/  IMAD.MOV R18, RZ, RZ, -R5 ;  /* 0x000000ffff127224 */ /* 0x001fc400078e0a05 */
[----:B------:R-:W-:Y:S02]  /*2baa0*/  IMAD.MOV R4, RZ, RZ, -R14 ;  /* 0x000000ffff047224 */ /* 0x000fe400078e0a0e */
[----:B------:R-:W-:Y:S02]  /*2bab0*/  IMAD R19, R18, R33, RZ ;  /* 0x0000002112137224 */ /* 0x000fe400078e02ff */
[----:B------:R-:W-:Y:S02]  /*2bac0*/  IMAD R16, R4, UR57, R9 ;  /* 0x0000003904107c24 */ /* 0x000fe4000f8e0209 */
[----:B------:R-:W-:Y:S02]  /*2bad0*/  IMAD.MOV.U32 R4, RZ, RZ, RZ ;  /* 0x000000ffff047224 */ /* 0x000fe400078e00ff */
[----:B------:R-:W-:Y:S01]  /*2bae0*/  @P4 VIADD R3, R3, 0x1 ;  /* 0x0000000103034836 */ /* 0x000fe20000000000 */
[----:B------:R-:W-:Y:S01]  /*2baf0*/  IABS R9, R16 ;  /* 0x0000001000097213 */ /* 0x000fe20000000000 */
[----:B------:R-:W-:-:S04]  /*2bb00*/  IMAD.HI.U32 R19, R5, R19, R4 ;  /* 0x0000001305137227 */ /* 0x000fc800078e0004 */
[----:B------:R-:W-:Y:S02]  /*2bb10*/  IMAD.MOV.U32 R4, RZ, RZ, R9 ;  /* 0x000000ffff047224 */ /* 0x000fe400078e0009 */
[----:B------:R-:W-:Y:S02]  /*2bb20*/  @P3 VIADD R8, R8, -UR57 ;  /* 0x8000003908083c36 */ /* 0x000fe40008000000 */
[----:B------:R-:W-:-:S03]  /*2bb30*/  IMAD.HI.U32 R5, R19, R4, RZ ;  /* 0x0000000413057227 */ /* 0x000fc600078e00ff */
[----:B------:R-:W-:Y:S01]  /*2bb40*/  ISETP.GE.U32.AND P5, PT, R8, UR57, PT ;  /* 0x0000003908007c0c */ /* 0x000fe2000bfa6070 */
[----:B------:R-:W-:Y:S02]  /*2bb50*/  IMAD.MOV R9, RZ, RZ, -R5 ;  /* 0x000000ffff097224 */ /* 0x000fe400078e0a05 */
[----:B------:R-:W-:Y:S02]  /*2bb60*/  VIADD R13, R11, UR61 ;  /* 0x0000003d0b0d7c36 */ /* 0x000fe40008000000 */
[----:B------:R-:W-:Y:S02]  /*2bb70*/  IMAD R4, R33, R9, R4 ;  /* 0x0000000921047224 */ /* 0x000fe400078e0204 */
[----:B------:R-:W-:Y:S01]  /*2bb80*/  @P3 VIADD R7, R7, 0x1 ;  /* 0x0000000107073836 */ /* 0x000fe20000000000 */
[----:B------:R-:W-:Y:S01]  /*2bb90*/  ISETP.NE.AND P3, PT, R21, RZ, PT ;  /* 0x000000ff1500720c */ /* 0x000fe20003f65270 */
[----:B------:R-:W-:Y:S01]  /*2bba0*/  @!P6 IMAD.MOV R3, RZ, RZ, -R3 ;  /* 0x000000ffff03e224 */ /* 0x000fe200078e0a03 */
[----:B------:R-:W-:Y:S01]  /*2bbb0*/  ISETP.GT.U32.AND P4, PT, R17, R4, PT ;  /* 0x000000041100720c */ /* 0x000fe20003f84070 */
[----:B------:R-:W-:-:S03]  /*2bbc0*/  IMAD.HI.U32 R8, R20, R13, RZ ;  /* 0x0000000d14087227 */ /* 0x000fc600078e00ff */
[----:B------:R-:W-:Y:S01]  /*2bbd0*/  SEL R3, R32, R3, !P3 ;  /* 0x0000000320037207 */ /* 0x000fe20005800000 */
[----:B------:R-:W-:Y:S02]  /*2bbe0*/  @P5 VIADD R7, R7, 0x1 ;  /* 0x0000000107075836 */ /* 0x000fe40000000000 */
[----:B------:R-:W-:Y:S02]  /*2bbf0*/  IMAD.MOV R6, RZ, RZ, -R8 ;  /* 0x000000ffff067224 */ /* 0x000fe400078e0a08 */
[--C-:B------:R-:W-:Y:S01]  /*2bc00*/  IMAD R10, R10, 0x10, R3.reuse ;  /* 0x000000100a0a7824 */ /* 0x100fe200078e0203 */
[----:B------:R-:W-:Y:S01]  /*2bc10*/  SEL R18, R15, R7, !P2 ;  /* 0x000000070f127207 */ /* 0x000fe20005000000 */
[----:B------:R-:W-:Y:S02]  /*2bc20*/  IMAD.MOV R7, RZ, RZ, -R3 ;  /* 0x000000ffff077224 */ /* 0x000fe400078e0a03 */
[----:B------:R-:W-:Y:S02]  /*2bc30*/  @!P4 IMAD.IADD R4, R4, 0x1, -R33 ;  /* 0x000000010404c824 */ /* 0x000fe400078e0a21 */
[----:B------:R-:W-:-:S02]  /*2bc40*/  IMAD R6, R6, UR57, R13 ;  /* 0x0000003906067c24 */ /* 0x000fc4000f8e020d */
[----:B------:R-:W-:Y:S01]  /*2bc50*/  IMAD R3, R21, R7, R12 ;  /* 0x0000000715037224 */ /* 0x000fe200078e020c */
[----:B------:R-:W-:Y:S01]  /*2bc60*/  ISETP.GE.U32.AND P6, PT, R4, R17, PT ;  /* 0x000000110400720c */ /* 0x000fe20003fc6070 */
[----:B------:R-:W-:Y:S01]  /*2bc70*/  IMAD.MOV R9, RZ, RZ, -R18 ;  /* 0x000000ffff097224 */ /* 0x000fe200078e0a12 */
[----:B------:R-:W-:Y:S01]  /*2bc80*/  ISETP.GE.U32.AND P5, PT, R6, UR57, PT ;  /* 0x0000003906007c0c */ /* 0x000fe2000bfa6070 */
[----:B------:R-:W-:Y:S01]  /*2bc90*/  IMAD.U32 R3, R10, 0x10, R3 ;  /* 0x000000100a037824 */ /* 0x000fe200078e0003 */
[----:B------:R-:W-:Y:S01]  /*2bca0*/  LOP3.LUT R7, R16, R21, RZ, 0x3c, !PT ;  /* 0x0000001510077212 */ /* 0x000fe200078e3cff */
[----:B------:R-:W-:Y:S02]  /*2bcb0*/  IMAD R12, R9, UR57, R11 ;  /* 0x00000039090c7c24 */ /* 0x000fe4000f8e020b */
[----:B------:R-:W-:Y:S01]  /*2bcc0*/  @!P4 VIADD R5, R5, 0x1 ;  /* 0x000000010505c836 */ /* 0x000fe20000000000 */
[----:B------:R-:W0:Y:S02]  /*2bcd0*/  LDS.U8 R4, [R3+UR5] ;  /* 0x0000000503047984 */ /* 0x000e240008000000 */
[----:B------:R-:W-:-:S03]  /*2bce0*/  IABS R9, R12 ;  /* 0x0000000c00097213 */ /* 0x000fc60000000000 */
[----:B------:R-:W-:Y:S01]  /*2bcf0*/  @P6 VIADD R5, R5, 0x1 ;  /* 0x0000000105056836 */ /* 0x000fe20000000000 */
[----:B------:R-:W-:Y:S01]  /*2bd00*/  ISETP.GE.AND P6, PT, R7, RZ, PT ;  /* 0x000000ff0700720c */ /* 0x000fe20003fc6270 */
[----:B------:R-:W-:Y:S02]  /*2bd10*/  @P5 VIADD R6, R6, -UR57 ;  /* 0x8000003906065c36 */ /* 0x000fe40008000000 */
[----:B------:R-:W-:-:S03]  /*2bd20*/  IMAD.HI.U32 R7, R19, R9, RZ ;  /* 0x0000000913077227 */ /* 0x000fc600078e00ff */
[----:B------:R-:W-:Y:S01]  /*2bd30*/  ISETP.GE.U32.AND P4, PT, R6, UR57, PT ;  /* 0x0000003906007c0c */ /* 0x000fe2000bf86070 */
[----:B------:R-:W-:Y:S02]  /*2bd40*/  IMAD.MOV R6, RZ, RZ, -R7 ;  /* 0x000000ffff067224 */ /* 0x000fe400078e0a07 */
[----:B------:R-:W-:Y:S02]  /*2bd50*/  @P5 VIADD R8, R8, 0x1 ;  /* 0x0000000108085836 */ /* 0x000fe40000000000 */
[----:B------:R-:W-:Y:S02]  /*2bd60*/  IMAD R6, R33, R6, R9 ;  /* 0x0000000621067224 */ /* 0x000fe400078e0209 */
[----:B------:R-:W-:-:S03]  /*2bd70*/  @!P6 IMAD.MOV R5, RZ, RZ, -R5 ;  /* 0x000000ffff05e224 */ /* 0x000fc600078e0a05 */
[----:B------:R-:W-:Y:S02]  /*2bd80*/  ISETP.GT.U32.AND P5, PT, R17, R6, PT ;  /* 0x000000061100720c */ /* 0x000fe40003fa4070 */
[----:B------:R-:W-:Y:S01]  /*2bd90*/  SEL R5, R32, R5, !P3 ;  /* 0x0000000520057207 */ /* 0x000fe20005800000 */
[----:B------:R-:W-:-:S04]  /*2bda0*/  @P4 VIADD R8, R8, 0x1 ;  /* 0x0000000108084836 */ /* 0x000fc80000000000 */
[--C-:B------:R-:W-:Y:S01]  /*2bdb0*/  IMAD.MOV R9, RZ, RZ, -R5.reuse ;  /* 0x000000ffff097224 */ /* 0x100fe200078e0a05 */
[----:B------:R-:W-:Y:S01]  /*2bdc0*/  SEL R11, R15, R8, !P2 ;  /* 0x000000080f0b7207 */ /* 0x000fe20005000000 */
[----:B------:R-:W-:Y:S02]  /*2bdd0*/  IMAD R8, R14, 0x10, R5 ;  /* 0x000000100e087824 */ /* 0x000fe400078e0205 */
[----:B------:R-:W-:Y:S02]  /*2bde0*/  IMAD R5, R21, R9, R16 ;  /* 0x0000000915057224 */ /* 0x000fe400078e0210 */
[----:B------:R-:W-:Y:S02]  /*2bdf0*/  @!P5 IMAD.IADD R6, R6, 0x1, -R33 ;  /* 0x000000010606d824 */ /* 0x000fe400078e0a21 */
[----:B------:R-:W-:Y:S01]  /*2be00*/  IMAD.U32 R5, R8, 0x10, R5 ;  /* 0x0000001008057824 */ /* 0x000fe200078e0005 */
[----:B------:R-:W-:Y:S01]  /*2be10*/  LOP3.LUT R8, R12, R21, RZ, 0x3c, !PT ;  /* 0x000000150c087212 */ /* 0x000fe200078e3cff */
[----:B------:R-:W-:Y:S01]  /*2be20*/  IMAD.MOV R10, RZ, RZ, -R11 ;  /* 0x000000ffff0a7224 */ /* 0x000fe200078e0a0b */
[----:B------:R-:W-:Y:S01]  /*2be30*/  ISETP.GE.U32.AND P4, PT, R6, R17, PT ;  /* 0x000000110600720c */ /* 0x000fe20003f86070 */
[----:B0-----:R0:W-:Y:S01]  /*2be40*/  STS.U8 [R3+UR4], R4 ;  /* 0x0000000403007988 */ /* 0x0011e20008000004 */
[----:B------:R-:W-:Y:S01]  /*2be50*/  ISETP.GE.AND P6, PT, R8, RZ, PT ;  /* 0x000000ff0800720c */ /* 0x000fe20003fc6270 */
[----:B------:R-:W-:-:S02]  /*2be60*/  IMAD R14, R10, UR57, R13 ;  /* 0x000000390a0e7c24 */ /* 0x000fc4000f8e020d */
[----:B------:R-:W1:Y:S01]  /*2be70*/  LDS.U8 R6, [R5+UR5] ;  /* 0x0000000505067984 */ /* 0x000e620008000000 */
[----:B------:R-:W-:Y:S02]  /*2be80*/  @!P5 VIADD R7, R7, 0x1 ;  /* 0x000000010707d836 */ /* 0x000fe40000000000 */
[----:B------:R-:W-:-:S05]  /*2be90*/  IABS R9, R14 ;  /* 0x0000000e00097213 */ /* 0x000fca0000000000 */
[----:B------:R-:W-:-:S04]  /*2bea0*/  IMAD.HI.U32 R8, R19, R9, RZ ;  /* 0x0000000913087227 */ /* 0x000fc800078e00ff */
[----:B------:R-:W-:Y:S02]  /*2beb0*/  @P4 VIADD R7, R7, 0x1 ;  /* 0x0000000107074836 */ /* 0x000fe40000000000 */
[----:B------:R-:W-:Y:S02]  /*2bec0*/  IMAD.MOV R10, RZ, RZ, -R8 ;  /* 0x000000ffff0a7224 */ /* 0x000fe400078e0a08 */
[----:B------:R-:W-:Y:S02]  /*2bed0*/  @!P6 IMAD.MOV R7, RZ, RZ, -R7 ;  /* 0x000000ffff07e224 */ /* 0x000fe400078e0a07 */
[----:B------:R-:W-:-:S03]  /*2bee0*/  IMAD R9, R33, R10, R9 ;  /* 0x0000000a21097224 */ /* 0x000fc600078e0209 */
[----:B------:R-:W-:Y:S02]  /*2bef0*/  SEL R7, R32, R7, !P3 ;  /* 0x0000000720077207 */ /* 0x000fe40005800000 */
[----:B------:R-:W-:-:S03]  /*2bf00*/  ISETP.GT.U32.AND P5, PT, R17, R9, PT ;  /* 0x000000091100720c */ /* 0x000fc60003fa4070 */
[--C-:B0-----:R-:W-:Y:S02]  /*2bf10*/  IMAD.MOV R3, RZ, RZ, -R7.reuse ;  /* 0x000000ffff037224 */ /* 0x101fe400078e0a07 */
[----:B------:R-:W-:Y:S01]  /*2bf20*/  IMAD R4, R18, 0x10, R7 ;  /* 0x0000001012047824 */ /* 0x000fe200078e0207 */
[----:B------:R-:W-:Y:S01]  /*2bf30*/  LOP3.LUT R7, R14, R21, RZ, 0x3c, !PT ;  /* 0x000000150e077212 */ /* 0x000fe200078e3cff */
[----:B------:R-:W-:-:S03]  /*2bf40*/  IMAD R3, R21, R3, R12 ;  /* 0x0000000315037224 */ /* 0x000fc600078e020c */
[----:B------:R-:W-:Y:S01]  /*2bf50*/  ISETP.GE.AND P6, PT, R7, RZ, PT ;  /* 0x000000ff0700720c */ /* 0x000fe20003fc6270 */
[----:B------:R-:W-:Y:S02]  /*2bf60*/  IMAD.U32 R3, R4, 0x10, R3 ;  /* 0x0000001004037824 */ /* 0x000fe400078e0003 */
[----:B------:R-:W-:Y:S02]  /*2bf70*/  @!P5 IMAD.IADD R9, R9, 0x1, -R33 ;  /* 0x000000010909d824 */ /* 0x000fe400078e0a21 */
[----:B------:R-:W-:Y:S01]  /*2bf80*/  @!P5 VIADD R8, R8, 0x1 ;  /* 0x000000010808d836 */ /* 0x000fe20000000000 */
[----:B-1----:R-:W-:Y:S02]  /*2bf90*/  STS.U8 [R5+UR4], R6 ;  /* 0x0000000605007988 */ /* 0x002fe40008000004 */
[----:B------:R-:W-:Y:S02]  /*2bfa0*/  ISETP.GE.U32.AND P4, PT, R9, R17, PT ;  /* 0x000000110900720c */ /* 0x000fe40003f86070 */
[----:B------:R-:W0:Y:S11]  /*2bfb0*/  LDS.U8 R4, [R3+UR5] ;  /* 0x0000000503047984 */ /* 0x000e360008000000 */
[----:B------:R-:W-:-:S04]  /*2bfc0*/  @P4 VIADD R8, R8, 0x1 ;  /* 0x0000000108084836 */ /* 0x000fc80000000000 */
[----:B------:R-:W-:-:S05]  /*2bfd0*/  @!P6 IMAD.MOV R8, RZ, RZ, -R8 ;  /* 0x000000ffff08e224 */ /* 0x000fca00078e0a08 */
[----:B------:R-:W-:-:S05]  /*2bfe0*/  SEL R8, R32, R8, !P3 ;  /* 0x0000000820087207 */ /* 0x000fca0005800000 */
[--C-:B------:R-:W-:Y:S02]  /*2bff0*/  IMAD.MOV R7, RZ, RZ, -R8.reuse ;  /* 0x000000ffff077224 */ /* 0x100fe400078e0a08 */
[----:B------:R-:W-:Y:S02]  /*2c000*/  IMAD R8, R11, 0x10, R8 ;  /* 0x000000100b087824 */ /* 0x000fe400078e0208 */
[----:B------:R-:W-:-:S04]  /*2c010*/  IMAD R7, R21, R7, R14 ;  /* 0x0000000715077224 */ /* 0x000fc800078e020e */
[----:B------:R-:W-:Y:S02]  /*2c020*/  IMAD.U32 R7, R8, 0x10, R7 ;  /* 0x0000001008077824 */ /* 0x000fe400078e0007 */
[----:B------:R-:W-:-:S05]  /*2c030*/  VIADD R8, R13, UR61 ;  /* 0x0000003d0d087c36 */ /* 0x000fca0008000000 */
[----:B------:R-:W-:Y:S01]  /*2c040*/  ISETP.GE.AND P3, PT, R8, UR7, PT ;  /* 0x0000000708007c0c */ /* 0x000fe2000bf66270 */
[----:B0-----:R-:W-:Y:S04]  /*2c050*/  STS.U8 [R3+UR4], R4 ;  /* 0x0000000403007988 */ /* 0x001fe80008000004 */
[----:B------:R-:W0:Y:S04]  /*2c060*/  LDS.U8 R6, [R7+UR5] ;  /* 0x0000000507067984 */ /* 0x000e280008000000 */
[----:B0-----:R0:W-:Y:S04]  /*2c070*/  STS.U8 [R7+UR4], R6 ;  /* 0x0000000607007988 */ /* 0x0011e80008000004 */
[----:B------:R-:W-:Y:S05]  /*2c080*/  @!P3 BRA `(.L_x_518) ;  /* 0xfffffff40084b947 */ /* 0x000fea000383ffff */
.L_x_515:
[----:B------:R-:W-:Y:S05]  /*2c090*/  BSYNC.RECONVERGENT B0 ;  /* 0x0000000000007941 */ /* 0x000fea0003800200 */
.L_x_514:
[----:B------:R-:W5:Y:S02]  /*2c0a0*/  LDCU.64 UR4, c[0x0][0x3b0] ;  /* 0x00007600ff0477ac */ /* 0x000f640008000a00 */
[----:B-----5:R-:W-:Y:S01]  /*2c0b0*/  UISETP.GT.AND UP0, UPT, UR4, UR5, UPT ;  /* 0x000000050400728c */ /* 0x020fe2000bf04270 */
[----:B------:R-:W-:Y:S08]  /*2c0c0*/  BAR.SYNC.DEFER_BLOCKING 0x0 ;  /* 0x0000000000007b1d */ /* 0x000ff00000010000 */
[----:B------:R-:W-:Y:S05]  /*2c0d0*/  BRA.U !UP0, `(.L_x_519) ;  /* 0x0000002d08507547 */ /* 0x000fea000b800000 */
[----:B------:R-:W-:Y:S01]  /*2c0e0*/  ISETP.GE.U32.AND P2, PT, R2, UR57, PT ;  /* 0x0000003902007c0c */ /* 0x000fe2000bf46070 */
[----:B------:R-:W-:Y:S01]  /*2c0f0*/  UIADD3 UR7, UPT, UPT, UR47, -0x1, URZ ;  /* 0xffffffff2f077890 */ /* 0x000fe2000fffe0ff */
[C---:B0-----:R-:W-:Y:S01]  /*2c100*/  LEA.HI R3, R86.reuse, 0x1, RZ, 0x1b ;  /* 0x0000000156037811 */ /* 0x041fe200078fd8ff */
[----:B------:R-:W-:Y:S01]  /*2c110*/  UIADD3 UR8, UPT, UPT, UR46, -0x1, URZ ;  /* 0xffffffff2e087890 */ /* 0x000fe2000fffe0ff */
[----:B------:R-:W-:Y:S01]  /*2c120*/  BSSY.RECONVERGENT B0, `(.L_x_520) ;  /* 0x00000ec000007945 */ /* 0x000fe20003800200 */
[----:B------:R-:W-:Y:S02]  /*2c130*/  LOP3.LUT R40, R86, 0x20, RZ, 0xc0, !PT ;  /* 0x0000002056287812 */ /* 0x000fe400078ec0ff */
[C---:B------:R-:W-:Y:S02]  /*2c140*/  LOP3.LUT R35, R3.reuse, 0x7, RZ, 0xc0, !PT ;  /* 0x0000000703237812 */ /* 0x040fe400078ec0ff */
[----:B------:R-:W-:-:S03]  /*2c150*/  LOP3.LUT R3, R3, 0x3, RZ, 0xc0, !PT ;  /* 0x0000000303037812 */ /* 0x000fc600078ec0ff */
[----:B------:R-:W-:Y:S02]  /*2c160*/  VIADD R41, R35, 0xffffffff ;  /* 0xffffffff23297836 */ /* 0x000fe40000000000 */
[----:B------:R-:W-:Y:S01]  /*2c170*/  VIADD R42, R3, 0xffffffff ;  /* 0xffffffff032a7836 */ /* 0x000fe20000000000 */
[----:B------:R-:W-:Y:S06]  /*2c180*/  @P2 BRA `(.L_x_521) ;  /* 0x0000000c00942947 */ /* 0x000fec0003800000 */
[----:B-1-34-:R-:W-:-:S07]  /*2c190*/  IMAD.MOV.U32 R6, RZ, RZ, R2 ;  /* 0x000000ffff067224 */ /* 0x01afce00078e0002 */
.L_x_536:
[----:B0-----:R-:W0:Y:S01]  /*2c1a0*/  LDCU UR4, c[0x0][0x3b0] ;  /* 0x00007600ff0477ac */ /* 0x001e220008000800 */
[----:B------:R-:W-:Y:S01]  /*2c1b0*/  BSSY.RECONVERGENT B1, `(.L_x_522) ;  /* 0x00000df000017945 */ /* 0x000fe20003800200 */
[----:B0-----:R-:W-:-:S13]  /*2c1c0*/  ISETP.GE.AND P2, PT, R52, UR4, PT ;  /* 0x0000000434007c0c */ /* 0x001fda000bf46270 */
[----:B-1-3--:R-:W-:Y:S05]  /*2c1d0*/  @P2 BRA `(.L_x_523) ;  /* 0x0000000c00702947 */ /* 0x00afea0003800000 */
[----:B------:R-:W0:Y:S01]  /*2c1e0*/  LDC R7, c[0x0][0x3b4] ;  /* 0x0000ed00ff077b82 */ /* 0x000e220000000800 */
[----:B------:R-:W-:Y:S01]  /*2c1f0*/  IMAD.MOV.U32 R4, RZ, RZ, RZ ;  /* 0x000000ffff047224 */ /* 0x000fe200078e00ff */
[----:B------:R-:W-:Y:S02]  /*2c200*/  IABS R12, R6 ;  /* 0x00000006000c7213 */ /* 0x000fe40000000000 */
[----:B0-----:R-:W-:-:S04]  /*2c210*/  IABS R10, R7 ;  /* 0x00000007000a7213 */ /* 0x001fc80000000000 */
[----:B------:R-:W0:Y:S08]  /*2c220*/  I2F.RP R8, R10 ;  /* 0x0000000a00087306 */ /* 0x000e300000209400 */
[----:B0-----:R-:W0:Y:S02]  /*2c230*/  MUFU.RCP R8, R8 ;  /* 0x0000000800087308 */ /* 0x001e240000001000 */
[----:B0-----:R-:W-:-:S06]  /*2c240*/  VIADD R9, R8, 0xffffffe ;  /* 0x0ffffffe08097836 */ /* 0x001fcc0000000000 */
[----:B------:R-:W0:Y:S02]  /*2c250*/  F2I.FTZ.U32.TRUNC.NTZ R5, R9 ;  /* 0x0000000900057305 */ /* 0x000e24000021f000 */
[----:B0-----:R-:W-:-:S04]  /*2c260*/  IMAD.MOV R11, RZ, RZ, -R5 ;  /* 0x000000ffff0b7224 */ /* 0x001fc800078e0a05 */
[----:B------:R-:W-:-:S04]  /*2c270*/  IMAD R11, R11, R10, RZ ;  /* 0x0000000a0b0b7224 */ /* 0x000fc800078e02ff */
[----:B------:R-:W-:-:S04]  /*2c280*/  IMAD.HI.U32 R4, R5, R11, R4 ;  /* 0x0000000b05047227 */ /* 0x000fc800078e0004 */
[----:B------:R-:W-:-:S04]  /*2c290*/  IMAD.MOV.U32 R5, RZ, RZ, R12 ;  /* 0x000000ffff057224 */ /* 0x000fc800078e000c */
        /* <DEDUP_REMOVED lines=15> */
[----:B------:R-:W-:-:S04]  /*2c390*/  IMAD R5, R7, R5, R6 ;  /* 0x0000000507057224 */ /* 0x000fc800078e0206 */
[----:B------:R-:W-:-:S04]  /*2c3a0*/  IMAD R5, R4, 0x10, R5 ;  /* 0x0000001004057824 */ /* 0x000fc800078e0205 */
[----:B------:R-:W-:Y:S01]  /*2c3b0*/  IMAD.SHL.U32 R49, R5, 0x10, RZ ;  /* 0x0000001005317824 */ /* 0x000fe200078e00ff */
[----:B------:R-:W-:Y:S06]  /*2c3c0*/  @!P2 BRA `(.L_x_524) ;  /* 0x00000008000ca947 */ /* 0x000fec0003800000 */
[----:B------:R-:W-:-:S07]  /*2c3d0*/  IMAD.MOV.U32 R4, RZ, RZ, R52 ;  /* 0x000000ffff047224 */ /* 0x000fce00078e0034 */
.L_x_530:
[----:B------:R-:W-:Y:S01]  /*2c3e0*/  UISETP.GE.U32.AND UP0, UPT, UR48, 0x7, UPT ;  /* 0x000000073000788c */ /* 0x000fe2000bf06070 */
[----:B------:R-:W-:Y:S02]  /*2c3f0*/  IMAD.MOV.U32 R5, RZ, RZ, RZ ;  /* 0x000000ffff057224 */ /* 0x000fe400078e00ff */
[----:B------:R-:W-:-:S06]  /*2c400*/  IMAD.MOV.U32 R7, RZ, RZ, RZ ;  /* 0x000000ffff077224 */ /* 0x000fcc00078e00ff */
[----:B------:R-:W-:Y:S05]  /*2c410*/  BRA.U !UP0, `(.L_x_525) ;  /* 0x0000000108bc7547 */ /* 0x000fea000b800000 */
[----:B------:R-:W0:Y:S01]  /*2c420*/  S2R R8, SR_CgaCtaId ;  /* 0x0000000000087919 */ /* 0x000e220000008800 */
[----:B------:R-:W1:Y:S01]  /*2c430*/  LDC R51, c[0x0][0x3b0] ;  /* 0x0000ec00ff337b82 */ /* 0x000e620000000800 */
[----:B------:R-:W-:-:S05]  /*2c440*/  MOV R5, 0x400 ;  /* 0x0000040000057802 */ /* 0x000fca0000000f00 */
[----:B------:R-:W-:Y:S02]  /*2c450*/  VIADD R7, R5, 0x1050 ;  /* 0x0000105005077836 */ /* 0x000fe40000000000 */
[----:B------:R-:W-:Y:S02]  /*2c460*/  IMAD.MOV.U32 R5, RZ, RZ, RZ ;  /* 0x000000ffff057224 */ /* 0x000fe400078e00ff */
[----:B-1----:R-:W-:Y:S01]  /*2c470*/  IMAD.SHL.U32 R48, R51, 0x4, RZ ;  /* 0x0000000433307824 */ /* 0x002fe200078e00ff */
[----:B0-----:R-:W-:Y:S01]  /*2c480*/  LEA R50, R8, R7, 0x18 ;  /* 0x0000000708327211 */ /* 0x001fe200078ec0ff */
[----:B------:R-:W-:-:S07]  /*2c490*/  IMAD.MOV.U32 R7, RZ, RZ, RZ ;  /* 0x000000ffff077224 */ /* 0x000fce00078e00ff */
.L_x_526:
[----:B------:R-:W-:Y:S01]  /*2c4a0*/  IMAD R8, R5, R51, R4 ;  /* 0x0000003305087224 */ /* 0x000fe200078e0204 */
[----:B------:R-:W-:-:S04]  /*2c4b0*/  UMOV UR4, 0x80 ;  /* 0x0000008000047882 */ /* 0x000fc80000000000 */
[----:B------:R-:W-:Y:S02]  /*2c4c0*/  LEA R9, R8, UR4, 0x2 ;  /* 0x0000000408097c11 */ /* 0x000fe4000f8e10ff */
[----:B------:R-:W-:Y:S01]  /*2c4d0*/  IADD3 R8, PT, PT, R50, R49, R5 ;  /* 0x0000003132087210 */ /* 0x000fe20007ffe005 */
[----:B------:R-:W-:Y:S02]  /*2c4e0*/  VIADD R5, R5, 0x8 ;  /* 0x0000000805057836 */ /* 0x000fe40000000000 */
[--C-:B------:R-:W-:Y:S02]  /*2c4f0*/  IMAD.IADD R11, R9, 0x1, R48.reuse ;  /* 0x00000001090b7824 */ /* 0x100fe400078e0230 */
[----:B------:R-:W0:Y:S01]  /*2c500*/  LDC R9, c[0x3][R9] ;  /* 0x00c0000009097b82 */ /* 0x000e220000000800 */
[----:B------:R-:W0:Y:S01]  /*2c510*/  LDS.U8 R10, [R8] ;  /* 0x00000000080a7984 */ /* 0x000e220000000000 */
[----:B------:R-:W-:Y:S01]  /*2c520*/  IMAD.IADD R13, R11, 0x1, R48 ;  /* 0x000000010b0d7824 */ /* 0x000fe200078e0230 */
[----:B------:R-:W-:-:S02]  /*2c530*/  ISETP.NE.AND P2, PT, R5, UR44, PT ;  /* 0x0000002c05007c0c */ /* 0x000fc4000bf45270 */
[----:B------:R-:W1:Y:S01]  /*2c540*/  LDS.U8 R12, [R8+0x1] ;  /* 0x00000100080c7984 */ /* 0x000e620000000000 */
[--C-:B------:R-:W-:Y:S02]  /*2c550*/  IMAD.IADD R15, R13, 0x1, R48.reuse ;  /* 0x000000010d0f7824 */ /* 0x100fe400078e0230 */
[----:B------:R-:W1:Y:S01]  /*2c560*/  LDC R11, c[0x3][R11] ;  /* 0x00c000000b0b7b82 */ /* 0x000e620000000800 */
[----:B------:R-:W3:Y:S01]  /*2c570*/  LDS.U8 R14, [R8+0x2] ;  /* 0x00000200080e7984 */ /* 0x000ee20000000000 */
[----:B------:R-:W-:-:S03]  /*2c580*/  IMAD.IADD R17, R15, 0x1, R48 ;  /* 0x000000010f117824 */ /* 0x000fc600078e0230 */
[----:B------:R-:W4:Y:S01]  /*2c590*/  LDS.U8 R16, [R8+0x3] ;  /* 0x0000030008107984 */ /* 0x000f220000000000 */
[--C-:B------:R-:W-:Y:S02]  /*2c5a0*/  IMAD.IADD R19, R17, 0x1, R48.reuse ;  /* 0x0000000111137824 */ /* 0x100fe400078e0230 */
[----:B------:R-:W3:Y:S01]  /*2c5b0*/  LDC R13, c[0x3][R13] ;  /* 0x00c000000d0d7b82 */ /* 0x000ee20000000800 */
[----:B------:R-:W5:Y:S01]  /*2c5c0*/  LDS.U8 R18, [R8+0x4] ;  /* 0x0000040008127984 */ /* 0x000f620000000000 */
[----:B------:R-:W-:-:S03]  /*2c5d0*/  IMAD.IADD R43, R19, 0x1, R48 ;  /* 0x00000001132b7824 */ /* 0x000fc600078e0230 */
[----:B------:R-:W2:Y:S01]  /*2c5e0*/  LDS.U8 R20, [R8+0x5] ;  /* 0x0000050008147984 */ /* 0x000ea20000000000 */
[----:B------:R-:W-:Y:S02]  /*2c5f0*/  IMAD.IADD R33, R43, 0x1, R48 ;  /* 0x000000012b217824 */ /* 0x000fe400078e0230 */
[----:B------:R-:W4:Y:S01]  /*2c600*/  LDC R15, c[0x3][R15] ;  /* 0x00c000000f0f7b82 */ /* 0x000f220000000800 */
[----:B------:R-:W2:Y:S04]  /*2c610*/  LDS.U8 R32, [R8+0x6] ;  /* 0x0000060008207984 */ /* 0x000ea80000000000 */
[----:B------:R-:W2:Y:S03]  /*2c620*/  LDS.U8 R34, [R8+0x7] ;  /* 0x0000070008227984 */ /* 0x000ea60000000000 */
[----:B------:R-:W5:Y:S08]  /*2c630*/  LDC R17, c[0x3][R17] ;  /* 0x00c0000011117b82 */ /* 0x000f700000000800 */
[----:B------:R-:W2:Y:S08]  /*2c640*/  LDC R19, c[0x3][R19] ;  /* 0x00c0000013137b82 */ /* 0x000eb00000000800 */
[----:B------:R-:W2:Y:S01]  /*2c650*/  LDC R21, c[0x3][R43] ;  /* 0x00c000002b157b82 */ /* 0x000ea20000000800 */
[----:B0-----:R-:W-:-:S07]  /*2c660*/  LOP3.LUT R9, R7, R9, R10, 0x78, !PT ;  /* 0x0000000907097212 */ /* 0x001fce00078e780a */
[----:B------:R-:W0:Y:S01]  /*2c670*/  LDC R33, c[0x3][R33] ;  /* 0x00c0000021217b82 */ /* 0x000e220000000800 */
[----:B-1----:R-:W-:-:S04]  /*2c680*/  LOP3.LUT R9, R9, R11, R12, 0x78, !PT ;  /* 0x0000000b09097212 */ /* 0x002fc800078e780c */
[----:B---3--:R-:W-:-:S04]  /*2c690*/  LOP3.LUT R9, R9, R13, R14, 0x78, !PT ;  /* 0x0000000d09097212 */ /* 0x008fc800078e780e */
[----:B----4-:R-:W-:-:S04]  /*2c6a0*/  LOP3.LUT R9, R9, R15, R16, 0x78, !PT ;  /* 0x0000000f09097212 */ /* 0x010fc800078e7810 */
[----:B-----5:R-:W-:-:S04]  /*2c6b0*/  LOP3.LUT R9, R9, R17, R18, 0x78, !PT ;  /* 0x0000001109097212 */ /* 0x020fc800078e7812 */
[----:B--2---:R-:W-:-:S04]  /*2c6c0*/  LOP3.LUT R9, R9, R19, R20, 0x78, !PT ;  /* 0x0000001309097212 */ /* 0x004fc800078e7814 */
[----:B------:R-:W-:-:S04]  /*2c6d0*/  LOP3.LUT R9, R9, R21, R32, 0x78, !PT ;  /* 0x0000001509097212 */ /* 0x000fc800078e7820 */
[----:B0-----:R-:W-:Y:S01]  /*2c6e0*/  LOP3.LUT R7, R9, R33, R34, 0x78, !PT ;  /* 0x0000002109077212 */ /* 0x001fe200078e7822 */
[----:B------:R-:W-:Y:S06]  /*2c6f0*/  @P2 BRA `(.L_x_526) ;  /* 0xfffffffc00682947 */ /* 0x000fec000383ffff */
[----:B------:R-:W-:-:S07]  /*2c700*/  IMAD.U32 R5, RZ, RZ, UR44 ;  /* 0x0000002cff057e24 */ /* 0x000fce000f8e00ff */
.L_x_525:
[----:B------:R-:W-:-:S09]  /*2c710*/  UISETP.NE.AND UP0, UPT, UR47, URZ, UPT ;  /* 0x000000ff2f00728c */ /* 0x000fd2000bf05270 */
[----:B------:R-:W-:Y:S05]  /*2c720*/  BRA.U !UP0, `(.L_x_527) ;  /* 0x0000000508047547 */ /* 0x000fea000b800000 */
[----:B------:R-:W-:Y:S02]  /*2c730*/  UISETP.GE.U32.AND UP0, UPT, UR7, 0x3, UPT ;  /* 0x000000030700788c */ /* 0x000fe4000bf06070 */
[----:B------:R-:W-:-:S07]  /*2c740*/  UISETP.NE.AND UP1, UPT, UR46, URZ, UPT ;  /* 0x000000ff2e00728c */ /* 0x000fce000bf25270 */
[----:B------:R-:W-:Y:S05]  /*2c750*/  BRA.U !UP0, `(.L_x_528) ;  /* 0x00000001086c7547 */ /* 0x000fea000b800000 */
[----:B------:R-:W0:Y:S01]  /*2c760*/  LDCU UR6, c[0x0][0x3b0] ;  /* 0x00007600ff0677ac */ /* 0x000e220008000800 */
[----:B------:R-:W1:Y:S01]  /*2c770*/  S2UR UR5, SR_CgaCtaId ;  /* 0x00000000000579c3 */ /* 0x000e620000008800 */
[----:B------:R-:W-:Y:S01]  /*2c780*/  UMOV UR4, 0x400 ;  /* 0x0000040000047882 */ /* 0x000fe20000000000 */
[----:B------:R-:W-:Y:S01]  /*2c790*/  UMOV UR9, 0x80 ;  /* 0x0000008000097882 */ /* 0x000fe20000000000 */
[----:B------:R-:W-:Y:S01]  /*2c7a0*/  UIADD3 UR4, UPT, UPT, UR4, 0x1050, URZ ;  /* 0x0000105004047890 */ /* 0x000fe2000fffe0ff */
[----:B0-----:R-:W-:Y:S01]  /*2c7b0*/  IMAD R8, R5, UR6, R4 ;  /* 0x0000000605087c24 */ /* 0x001fe2000f8e0204 */
[----:B------:R-:W-:-:S04]  /*2c7c0*/  USHF.L.U32 UR6, UR6, 0x2, URZ ;  /* 0x0000000206067899 */ /* 0x000fc800080006ff */
[----:B------:R-:W-:Y:S01]  /*2c7d0*/  LEA R10, R8, UR9, 0x2 ;  /* 0x00000009080a7c11 */ /* 0x000fe2000f8e10ff */
[----:B-1----:R-:W-:-:S04]  /*2c7e0*/  ULEA UR4, UR5, UR4, 0x18 ;  /* 0x0000000405047291 */ /* 0x002fc8000f8ec0ff */
[----:B------:R-:W-:Y:S02]  /*2c7f0*/  VIADD R11, R10, UR6 ;  /* 0x000000060a0b7c36 */ /* 0x000fe40008000000 */
[----:B------:R-:W0:Y:S01]  /*2c800*/  LDC R10, c[0x3][R10] ;  /* 0x00c000000a0a7b82 */ /* 0x000e220000000800 */
[----:B------:R-:W-:Y:S01]  /*2c810*/  IADD3 R8, PT, PT, R49, UR4, R5 ;  /* 0x0000000431087c10 */ /* 0x000fe2000fffe005 */
[----:B------:R-:W-:Y:S02]  /*2c820*/  VIADD R17, R11, UR6 ;  /* 0x000000060b117c36 */ /* 0x000fe40008000000 */
[----:B------:R-:W-:Y:S02]  /*2c830*/  VIADD R5, R5, 0x4 ;  /* 0x0000000405057836 */ /* 0x000fe40000000000 */
[----:B------:R-:W-:Y:S01]  /*2c840*/  VIADD R15, R17, UR6 ;  /* 0x00000006110f7c36 */ /* 0x000fe20008000000 */
[----:B------:R-:W0:Y:S01]  /*2c850*/  LDS.U8 R9, [R8] ;  /* 0x0000000008097984 */ /* 0x000e220000000000 */
[----:B------:R-:W1:Y:S03]  /*2c860*/  LDC R11, c[0x3][R11] ;  /* 0x00c000000b0b7b82 */ /* 0x000e660000000800 */
[----:B------:R-:W1:Y:S04]  /*2c870*/  LDS.U8 R12, [R8+0x1] ;  /* 0x00000100080c7984 */ /* 0x000e680000000000 */
[----:B------:R-:W3:Y:S01]  /*2c880*/  LDS.U8 R14, [R8+0x2] ;  /* 0x00000200080e7984 */ /* 0x000ee20000000000 */
[----:B------:R-:W3:Y:S03]  /*2c890*/  LDC R13, c[0x3][R17] ;  /* 0x00c00000110d7b82 */ /* 0x000ee60000000800 */
[----:B------:R-:W4:Y:S05]  /*2c8a0*/  LDS.U8 R16, [R8+0x3] ;  /* 0x0000030008107984 */ /* 0x000f2a0000000000 */
[----:B------:R-:W4:Y:S01]  /*2c8b0*/  LDC R15, c[0x3][R15] ;  /* 0x00c000000f0f7b82 */ /* 0x000f220000000800 */
[----:B0-----:R-:W-:-:S04]  /*2c8c0*/  LOP3.LUT R9, R10, R9, RZ, 0xc0, !PT ;  /* 0x000000090a097212 */ /* 0x001fc800078ec0ff */
[----:B-1----:R-:W-:-:S04]  /*2c8d0*/  LOP3.LUT R9, R9, R11, R12, 0x78, !PT ;  /* 0x0000000b09097212 */ /* 0x002fc800078e780c */
[----:B---3--:R-:W-:-:S04]  /*2c8e0*/  LOP3.LUT R9, R9, R13, R14, 0x78, !PT ;  /* 0x0000000d09097212 */ /* 0x008fc800078e780e */
[----:B----4-:R-:W-:-:S04]  /*2c8f0*/  LOP3.LUT R16, R9, R15, R16, 0x78, !PT ;  /* 0x0000000f09107212 */ /* 0x010fc800078e7810 */
[----:B------:R-:W-:-:S07]  /*2c900*/  LOP3.LUT R7, R16, R7, RZ, 0x3c, !PT ;  /* 0x0000000710077212 */ /* 0x000fce00078e3cff */
.L_x_528:
[----:B------:R-:W-:Y:S05]  /*2c910*/  BRA.U !UP1, `(.L_x_527) ;  /* 0x0000000109887547 */ /* 0x000fea000b800000 */
[----:B------:R-:W-:Y:S02]  /*2c920*/  UISETP.NE.AND UP0, UPT, UR8, URZ, UPT ;  /* 0x000000ff0800728c */ /* 0x000fe4000bf05270 */
[----:B------:R-:W-:-:S07]  /*2c930*/  UISETP.NE.AND UP1, UPT, UR43, URZ, UPT ;  /* 0x000000ff2b00728c */ /* 0x000fce000bf25270 */
[----:B------:R-:W-:Y:S05]  /*2c940*/  BRA.U !UP0, `(.L_x_529) ;  /* 0x0000000108487547 */ /* 0x000fea000b800000 */
[----:B------:R-:W0:Y:S01]  /*2c950*/  LDC R9, c[0x0][0x3b0] ;  /* 0x0000ec00ff097b82 */ /* 0x000e220000000800 */
[----:B------:R-:W-:Y:S01]  /*2c960*/  UMOV UR4, 0x400 ;  /* 0x0000040000047882 */ /* 0x000fe20000000000 */
[----:B------:R-:W-:Y:S01]  /*2c970*/  UMOV UR6, 0x80 ;  /* 0x0000008000067882 */ /* 0x000fe20000000000 */
[----:B------:R-:W-:-:S05]  /*2c980*/  UIADD3 UR4, UPT, UPT, UR4, 0x1050, URZ ;  /* 0x0000105004047890 */ /* 0x000fca000fffe0ff */
[----:B------:R-:W1:Y:S01]  /*2c990*/  S2UR UR5, SR_CgaCtaId ;  /* 0x00000000000579c3 */ /* 0x000e620000008800 */
[----:B0-----:R-:W-:-:S05]  /*2c9a0*/  IMAD R8, R5, R9, R4 ;  /* 0x0000000905087224 */ /* 0x001fca00078e0204 */
[----:B------:R-:W-:Y:S01]  /*2c9b0*/  LEA R12, R8, UR6, 0x2 ;  /* 0x00000006080c7c11 */ /* 0x000fe2000f8e10ff */
[----:B-1----:R-:W-:-:S04]  /*2c9c0*/  ULEA UR4, UR5, UR4, 0x18 ;  /* 0x0000000405047291 */ /* 0x002fc8000f8ec0ff */
[----:B------:R-:W-:Y:S02]  /*2c9d0*/  IMAD.U32 R9, R9, 0x4, R12 ;  /* 0x0000000409097824 */ /* 0x000fe400078e000c */
[----:B------:R-:W0:Y:S01]  /*2c9e0*/  LDC R12, c[0x3][R12] ;  /* 0x00c000000c0c7b82 */ /* 0x000e220000000800 */
[----:B------:R-:W-:Y:S01]  /*2c9f0*/  IADD3 R10, PT, PT, R49, UR4, R5 ;  /* 0x00000004310a7c10 */ /* 0x000fe2000fffe005 */
[----:B------:R-:W-:-:S04]  /*2ca00*/  VIADD R5, R5, 0x2 ;  /* 0x0000000205057836 */ /* 0x000fc80000000000 */
[----:B------:R-:W0:Y:S02]  /*2ca10*/  LDS.U8 R11, [R10] ;  /* 0x000000000a0b7984 */ /* 0x000e240000000000 */
[----:B------:R-:W1:Y:S02]  /*2ca20*/  LDC R8, c[0x3][R9] ;  /* 0x00c0000009087b82 */ /* 0x000e640000000800 */
[----:B------:R-:W1:Y:S01]  /*2ca30*/  LDS.U8 R13, [R10+0x1] ;  /* 0x000001000a0d7984 */ /* 0x000e620000000000 */
[----:B0-----:R-:W-:-:S04]  /*2ca40*/  LOP3.LUT R11, R12, R11, RZ, 0xc0, !PT ;  /* 0x0000000b0c0b7212 */ /* 0x001fc800078ec0ff */
[----:B-1----:R-:W-:-:S04]  /*2ca50*/  LOP3.LUT R8, R11, R8, R13, 0x78, !PT ;  /* 0x000000080b087212 */ /* 0x002fc800078e780d */
[----:B------:R-:W-:-:S07]  /*2ca60*/  LOP3.LUT R7, R8, R7, RZ, 0x3c, !PT ;  /* 0x0000000708077212 */ /* 0x000fce00078e3cff */
.L_x_529:
[----:B------:R-:W-:Y:S05]  /*2ca70*/  BRA.U !UP1, `(.L_x_527) ;  /* 0x0000000109307547 */ /* 0x000fea000b800000 */
[----:B------:R-:W0:Y:S01]  /*2ca80*/  LDCU UR6, c[0x0][0x3b0] ;  /* 0x00007600ff0677ac */ /* 0x000e220008000800 */
[----:B------:R-:W1:Y:S01]  /*2ca90*/  S2UR UR5, SR_CgaCtaId ;  /* 0x00000000000579c3 */ /* 0x000e620000008800 */
[----:B------:R-:W-:Y:S02]  /*2caa0*/  UMOV UR4, 0x400 ;  /* 0x0000040000047882 */ /* 0x000fe40000000000 */
[----:B------:R-:W-:Y:S01]  /*2cab0*/  UIADD3 UR4, UPT, UPT, UR4, 0x1050, URZ ;  /* 0x0000105004047890 */ /* 0x000fe2000fffe0ff */
[----:B0-----:R-:W-:Y:S01]  /*2cac0*/  IMAD R8, R5, UR6, R4 ;  /* 0x0000000605087c24 */ /* 0x001fe2000f8e0204 */
[----:B------:R-:W-:-:S04]  /*2cad0*/  UMOV UR6, 0x80 ;  /* 0x0000008000067882 */ /* 0x000fc80000000000 */
[----:B------:R-:W-:Y:S01]  /*2cae0*/  LEA R9, R8, UR6, 0x2 ;  /* 0x0000000608097c11 */ /* 0x000fe2000f8e10ff */
[----:B-1----:R-:W-:-:S05]  /*2caf0*/  ULEA UR4, UR5, UR4, 0x18 ;  /* 0x0000000405047291 */ /* 0x002fca000f8ec0ff */
[----:B------:R-:W0:Y:S01]  /*2cb00*/  LDC R9, c[0x3][R9] ;  /* 0x00c0000009097b82 */ /* 0x000e220000000800 */
[----:B------:R-:W-:-:S05]  /*2cb10*/  IADD3 R5, PT, PT, R49, UR4, R5 ;  /* 0x0000000431057c10 */ /* 0x000fca000fffe005 */
[----:B------:R-:W0:Y:S02]  /*2cb20*/  LDS.U8 R8, [R5] ;  /* 0x0000000005087984 */ /* 0x000e240000000000 */
[----:B0-----:R-:W-:-:S07]  /*2cb30*/  LOP3.LUT R7, R7, R9, R8, 0x78, !PT ;  /* 0x0000000907077212 */ /* 0x001fce00078e7808 */
.L_x_527:
[----:B------:R-:W0:Y:S01]  /*2cb40*/  S2UR UR5, SR_CgaCtaId ;  /* 0x00000000000579c3 */ /* 0x000e220000008800 */
[----:B------:R-:W-:Y:S01]  /*2cb50*/  UMOV UR4, 0x400 ;  /* 0x0000040000047882 */ /* 0x000fe20000000000 */
[----:B------:R-:W-:Y:S01]  /*2cb60*/  LOP3.LUT R7, R7, 0x1, RZ, 0xc0, !PT ;  /* 0x0000000107077812 */ /* 0x000fe200078ec0ff */
[----:B------:R-:W-:-:S04]  /*2cb70*/  UIADD3 UR4, UPT, UPT, UR4, 0x1050, URZ ;  /* 0x0000105004047890 */ /* 0x000fc8000fffe0ff */
[----:B0-----:R-:W-:Y:S01]  /*2cb80*/  ULEA UR4, UR5, UR4, 0x18 ;  /* 0x0000000405047291 */ /* 0x001fe2000f8ec0ff */
[----:B------:R-:W0:Y:S05]  /*2cb90*/  LDCU UR5, c[0x0][0x3b0] ;  /* 0x00007600ff0577ac */ /* 0x000e2a0008000800 */
[----:B------:R-:W-:Y:S01]  /*2cba0*/  IADD3 R8, PT, PT, R49, UR4, R4 ;  /* 0x0000000431087c10 */ /* 0x000fe2000fffe004 */
[----:B------:R-:W-:-:S04]  /*2cbb0*/  VIADD R4, R4, 0x20 ;  /* 0x0000002004047836 */ /* 0x000fc80000000000 */
[----:B------:R1:W-:Y:S01]  /*2cbc0*/  STS.U8 [R8], R7 ;  /* 0x0000000708007388 */ /* 0x0003e20000000000 */
[----:B0-----:R-:W-:-:S13]  /*2cbd0*/  ISETP.GE.AND P2, PT, R4, UR5, PT ;  /* 0x0000000504007c0c */ /* 0x001fda000bf46270 */
[----:B-1----:R-:W-:Y:S05]  /*2cbe0*/  @!P2 BRA `(.L_x_530) ;  /* 0xfffffff400fca947 */ /* 0x002fea000383ffff */
[----:B------:R-:W-:Y:S05]  /*2cbf0*/  BRA `(.L_x_523) ;  /* 0x0000000000e87947 */ /* 0x000fea0003800000 */
.L_x_524:
[----:B------:R-:W-:Y:S01]  /*2cc00*/  ISETP.GE.U32.AND P2, PT, R86, 0xe0, PT ;  /* 0x000000e05600780c */ /* 0x000fe20003f46070 */
[----:B------:R-:W-:Y:S01]  /*2cc10*/  BSSY.RECONVERGENT B2, `(.L_x_531) ;  /* 0x0000017000027945 */ /* 0x000fe20003800200 */
[----:B------:R-:W-:Y:S01]  /*2cc20*/  ISETP.NE.AND P3, PT, R35, RZ, PT ;  /* 0x000000ff2300720c */ /* 0x000fe20003f65270 */
[----:B------:R-:W-:-:S10]  /*2cc30*/  IMAD.MOV.U32 R4, RZ, RZ, R52 ;  /* 0x000000ffff047224 */ /* 0x000fd400078e0034 */
[----:B------:R-:W-:Y:S05]  /*2cc40*/  @!P2 BRA `(.L_x_532) ;  /* 0x00000000004ca947 */ /* 0x000fea0003800000 */
[----:B------:R-:W0:Y:S01]  /*2cc50*/  S2R R10, SR_CgaCtaId ;  /* 0x00000000000a7919 */ /* 0x000e220000008800 */
[----:B------:R-:W-:Y:S01]  /*2cc60*/  MOV R4, 0x400 ;  /* 0x0000040000047802 */ /* 0x000fe20000000f00 */
[----:B------:R-:W-:-:S04]  /*2cc70*/  IMAD.MOV.U32 R8, RZ, RZ, RZ ;  /* 0x000000ffff087224 */ /* 0x000fc800078e00ff */
[----:B------:R-:W-:Y:S02]  /*2cc80*/  VIADD R5, R4, 0x1050 ;  /* 0x0000105004057836 */ /* 0x000fe40000000000 */
[----:B------:R-:W-:-:S03]  /*2cc90*/  IMAD.MOV.U32 R4, RZ, RZ, R52 ;  /* 0x000000ffff047224 */ /* 0x000fc600078e0034 */
[----:B0-----:R-:W-:-:S07]  /*2cca0*/  LEA R10, R10, R5, 0x18 ;  /* 0x000000050a0a7211 */ /* 0x001fce00078ec0ff */
.L_x_533:
[----:B0-----:R-:W-:Y:S01]  /*2ccb0*/  IADD3 R5, PT, PT, R10, R49, R4 ;  /* 0x000000310a057210 */ /* 0x001fe20007ffe004 */
[----:B------:R-:W-:Y:S02]  /*2ccc0*/  VIADD R8, R8, 0x8 ;  /* 0x0000000808087836 */ /* 0x000fe40000000000 */
[----:B------:R-:W-:Y:S02]  /*2ccd0*/  VIADD R4, R4, 0x100 ;  /* 0x0000010004047836 */ /* 0x000fe40000000000 */
[----:B------:R0:W-:Y:S01]  /*2cce0*/  STS.U8 [R5], RZ ;  /* 0x000000ff05007388 */ /* 0x0001e20000000000 */
[----:B------:R-:W-:-:S03]  /*2ccf0*/  ISETP.NE.AND P2, PT, R8, R31, PT ;  /* 0x0000001f0800720c */ /* 0x000fc60003f45270 */
[----:B------:R0:W-:Y:S04]  /*2cd00*/  STS.U8 [R5+0x20], RZ ;  /* 0x000020ff05007388 */ /* 0x0001e80000000000 */
[----:B------:R0:W-:Y:S04]  /*2cd10*/  STS.U8 [R5+0x40], RZ ;  /* 0x000040ff05007388 */ /* 0x0001e80000000000 */
[----:B------:R0:W-:Y:S04]  /*2cd20*/  STS.U8 [R5+0x60], RZ ;  /* 0x000060ff05007388 */ /* 0x0001e80000000000 */
[----:B------:R0:W-:Y:S04]  /*2cd30*/  STS.U8 [R5+0x80], RZ ;  /* 0x000080ff05007388 */ /* 0x0001e80000000000 */
[----:B------:R0:W-:Y:S04]  /*2cd40*/  STS.U8 [R5+0xa0], RZ ;  /* 0x0000a0ff05007388 */ /* 0x0001e80000000000 */
[----:B------:R0:W-:Y:S04]  /*2cd50*/  STS.U8 [R5+0xc0], RZ ;  /* 0x0000c0ff05007388 */ /* 0x0001e80000000000 */
[----:B------:R0:W-:Y:S01]  /*2cd60*/  STS.U8 [R5+0xe0], RZ ;  /* 0x0000e0ff05007388 */ /* 0x0001e20000000000 */
[----:B------:R-:W-:Y:S05]  /*2cd70*/  @P2 BRA `(.L_x_533) ;  /* 0xfffffffc00cc2947 */ /* 0x000fea000383ffff */
.L_x_532:
[----:B------:R-:W-:Y:S05]  /*2cd80*/  BSYNC.RECONVERGENT B2 ;  /* 0x0000000000027941 */ /* 0x000fea0003800200 */
.L_x_531:
[----:B------:R-:W-:Y:S05]  /*2cd90*/  @!P3 BRA `(.L_x_523) ;  /* 0x000000000080b947 */ /* 0x000fea0003800000 */
[----:B------:R-:W-:Y:S01]  /*2cda0*/  ISETP.GE.U32.AND P2, PT, R41, 0x3, PT ;  /* 0x000000032900780c */ /* 0x000fe20003f46070 */
[----:B------:R-:W-:Y:S01]  /*2cdb0*/  BSSY.RECONVERGENT B2, `(.L_x_534) ;  /* 0x000000d000027945 */ /* 0x000fe20003800200 */
[----:B------:R-:W-:-:S11]  /*2cdc0*/  ISETP.NE.AND P3, PT, R3, RZ, PT ;  /* 0x000000ff0300720c */ /* 0x000fd60003f65270 */
[----:B------:R-:W-:Y:S05]  /*2cdd0*/  @!P2 BRA `(.L_x_535) ;  /* 0x000000000028a947 */ /* 0x000fea0003800000 */
[----:B------:R-:W1:Y:S01]  /*2cde0*/  S2UR UR5, SR_CgaCtaId ;  /* 0x00000000000579c3 */ /* 0x000e620000008800 */
[----:B------:R-:W-:Y:S02]  /*2cdf0*/  UMOV UR4, 0x400 ;  /* 0x0000040000047882 */ /* 0x000fe40000000000 */
[----:B------:R-:W-:-:S04]  /*2ce00*/  UIADD3 UR4, UPT, UPT, UR4, 0x1050, URZ ;  /* 0x0000105004047890 */ /* 0x000fc8000fffe0ff */
[----:B-1----:R-:W-:-:S06]  /*2ce10*/  ULEA UR4, UR5, UR4, 0x18 ;  /* 0x0000000405047291 */ /* 0x002fcc000f8ec0ff */
[----:B0-----:R-:W-:Y:S01]  /*2ce20*/  IADD3 R5, PT, PT, R49, UR4, R4 ;  /* 0x0000000431057c10 */ /* 0x001fe2000fffe004 */
[----:B------:R-:W-:-:S04]  /*2ce30*/  VIADD R4, R4, 0x80 ;  /* 0x0000008004047836 */ /* 0x000fc80000000000 */
[----:B------:R1:W-:Y:S04]  /*2ce40*/  STS.U8 [R5], RZ ;  /* 0x000000ff05007388 */ /* 0x0003e80000000000 */
[----:B------:R1:W-:Y:S04]  /*2ce50*/  STS.U8 [R5+0x20], RZ ;  /* 0x000020ff05007388 */ /* 0x0003e80000000000 */
[----:B------:R1:W-:Y:S04]  /*2ce60*/  STS.U8 [R5+0x40], RZ ;  /* 0x000040ff05007388 */ /* 0x0003e80000000000 */
[----:B------:R1:W-:Y:S02]  /*2ce70*/  STS.U8 [R5+0x60], RZ ;  /* 0x000060ff05007388 */ /* 0x0003e40000000000 */
.L_x_535:
[----:B------:R-:W-:Y:S05]  /*2ce80*/  BSYNC.RECONVERGENT B2 ;  /* 0x0000000000027941 */ /* 0x000fea0003800200 */
.L_x_534:
[----:B------:R-:W-:Y:S05]  /*2ce90*/  @!P3 BRA `(.L_x_523) ;  /* 0x000000000040b947 */ /* 0x000fea0003800000 */
[----:B------:R-:W-:Y:S02]  /*2cea0*/  ISETP.NE.AND P2, PT, R42, RZ, PT ;  /* 0x000000ff2a00720c */ /* 0x000fe40003f45270 */
[----:B------:R-:W-:-:S11]  /*2ceb0*/  ISETP.NE.AND P3, PT, R40, RZ, PT ;  /* 0x000000ff2800720c */ /* 0x000fd60003f65270 */
[----:B------:R-:W3:Y:S01]  /*2cec0*/  @P2 S2R R8, SR_CgaCtaId ;  /* 0x0000000000082919 */ /* 0x000ee20000008800 */
[----:B01----:R-:W-:Y:S02]  /*2ced0*/  @P2 MOV R5, 0x400 ;  /* 0x0000040000052802 */ /* 0x003fe40000000f00 */
[----:B------:R-:W-:Y:S01]  /*2cee0*/  @!P3 MOV R7, 0x400 ;  /* 0x000004000007b802 */ /* 0x000fe20000000f00 */
[----:B------:R-:W0:Y:S02]  /*2cef0*/  @!P3 S2R R10, SR_CgaCtaId ;  /* 0x00000000000ab919 */ /* 0x000e240000008800 */
[----:B------:R-:W-:Y:S02]  /*2cf00*/  @P2 VIADD R5, R5, 0x1050 ;  /* 0x0000105005052836 */ /* 0x000fe40000000000 */
[----:B------:R-:W-:-:S03]  /*2cf10*/  @!P3 VIADD R7, R7, 0x1050 ;  /* 0x000010500707b836 */ /* 0x000fc60000000000 */
[----:B---3--:R-:W-:-:S04]  /*2cf20*/  @P2 LEA R5, R8, R5, 0x18 ;  /* 0x0000000508052211 */ /* 0x008fc800078ec0ff */
[----:B------:R-:W-:Y:S01]  /*2cf30*/  @P2 IADD3 R5, PT, PT, R5, R49, R4 ;  /* 0x0000003105052210 */ /* 0x000fe20007ffe004 */
[----:B------:R-:W-:Y:S01]  /*2cf40*/  @P2 VIADD R4, R4, 0x40 ;  /* 0x0000004004042836 */ /* 0x000fe20000000000 */
[----:B0-----:R-:W-:-:S03]  /*2cf50*/  @!P3 LEA R7, R10, R7, 0x18 ;  /* 0x000000070a07b211 */ /* 0x001fc600078ec0ff */
[----:B------:R3:W-:Y:S01]  /*2cf60*/  @P2 STS.U8 [R5], RZ ;  /* 0x000000ff05002388 */ /* 0x0007e20000000000 */
[----:B------:R-:W-:-:S03]  /*2cf70*/  @!P3 IADD3 R4, PT, PT, R7, R49, R4 ;  /* 0x000000310704b210 */ /* 0x000fc60007ffe004 */
[----:B------:R3:W-:Y:S04]  /*2cf80*/  @P2 STS.U8 [R5+0x20], RZ ;  /* 0x000020ff05002388 */ /* 0x0007e80000000000 */
[----:B------:R3:W-:Y:S02]  /*2cf90*/  @!P3 STS.U8 [R4], RZ ;  /* 0x000000ff0400b388 */ /* 0x0007e40000000000 */
.L_x_523:
[----:B------:R-:W-:Y:S05]  /*2cfa0*/  BSYNC.RECONVERGENT B1 ;  /* 0x0000000000017941 */ /* 0x000fea0003800200 */
.L_x_522:
[----:B------:R-:W-:-:S05]  /*2cfb0*/  VIADD R6, R6, UR63 ;  /* 0x0000003f06067c36 */ /* 0x000fca0008000000 */
[----:B------:R-:W-:-:S13]  /*2cfc0*/  ISETP.GE.U32.AND P2, PT, R6, UR57, PT ;  /* 0x0000003906007c0c */ /* 0x000fda000bf46070 */
[----:B------:R-:W-:Y:S05]  /*2cfd0*/  @!P2 BRA `(.L_x_536) ;  /* 0xfffffff00070a947 */ /* 0x000fea000383ffff */
.L_x_521:
[----:B------:R-:W-:Y:S05]  /*2cfe0*/  BSYNC.RECONVERGENT B0 ;  /* 0x0000000000007941 */ /* 0x000fea0003800200 */
.L_x_520:
[----:B------:R-:W-:Y:S01]  /*2cff0*/  R2UR UR4, R103 ;  /* 0x00000000670472ca */ /* 0x000fe200000e0000 */
[----:B------:R-:W-:Y:S06]  /*2d000*/  BAR.SYNC.DEFER_BLOCKING 0x0 ;  /* 0x0000000000007b1d */ /* 0x000fec0000010000 */
[----:B------:R-:W-:Y:S06]  /*2d010*/  BSSY.RECONVERGENT B0, `(.L_x_537) ;  /* 0x00000ee000007945 */ /* 0x000fec0003800200 */
[----:B------:R-:W-:-:S13]  /*2d020*/  ISETP.GE.AND P2, PT, R2, UR4, PT ;  /* 0x0000000402007c0c */ /* 0x000fda000bf46270 */
[----:B------:R-:W-:Y:S05]  /*2d030*/  @P2 BRA `(.L_x_538) ;  /* 0x0000000c00ac2947 */ /* 0x000fea0003800000 */
[----:B-1-34-:R-:W-:-:S07]  /*2d040*/  IMAD.MOV.U32 R6, RZ, RZ, R2 ;  /* 0x000000ffff067224 */ /* 0x01afce00078e0002 */
.L_x_555:
[----:B-1----:R-:W1:Y:S01]  /*2d050*/  LDC R7, c[0x0][0x3b0] ;  /* 0x0000ec00ff077b82 */ /* 0x002e620000000800 */
[----:B------:R-:W-:Y:S01]  /*2d060*/  BSSY.RECONVERGENT B1, `(.L_x_539) ;  /* 0x00000e4000017945 */ /* 0x000fe20003800200 */
[----:B-1----:R-:W-:-:S13]  /*2d070*/  ISETP.GE.AND P2, PT, R52, R7, PT ;  /* 0x000000073400720c */ /* 0x002fda0003f46270 */
[----:B---3--:R-:W-:Y:S05]  /*2d080*/  @P2 BRA `(.L_x_540) ;  /* 0x0000000c00842947 */ /* 0x008fea0003800000 */
[----:B------:R-:W-:Y:S01]  /*2d090*/  IABS R10, R7 ;  /* 0x00000007000a7213 */ /* 0x000fe20000000000 */
[----:B------:R-:W-:Y:S01]  /*2d0a0*/  IMAD.MOV.U32 R4, RZ, RZ, RZ ;  /* 0x000000ffff047224 */ /* 0x000fe200078e00ff */
[----:B------:R-:W-:Y:S01]  /*2d0b0*/  IABS R12, R6 ;  /* 0x00000006000c7213 */ /* 0x000fe20000000000 */
[----:B------:R-:W1:Y:S01]  /*2d0c0*/  LDCU UR4, c[0x0][0x3b4] ;  /* 0x00007680ff0477ac */ /* 0x000e620008000800 */
[----:B------:R-:W3:Y:S08]  /*2d0d0*/  I2F.RP R8, R10 ;  /* 0x0000000a00087306 */ /* 0x000ef00000209400 */
[----:B---3--:R-:W3:Y:S01]  /*2d0e0*/  MUFU.RCP R8, R8 ;  /* 0x0000000800087308 */ /* 0x008ee20000001000 */
[----:B-1----:R-:W-:Y:S01]  /*2d0f0*/  UISETP.GE.AND UP0, UPT, UR4, 0x1, UPT ;  /* 0x000000010400788c */ /* 0x002fe2000bf06270 */
[----:B---3--:R-:W-:-:S06]  /*2d100*/  VIADD R9, R8, 0xffffffe ;  /* 0x0ffffffe08097836 */ /* 0x008fcc0000000000 */
[----:B0-----:R-:W0:Y:S02]  /*2d110*/  F2I.FTZ.U32.TRUNC.NTZ R5, R9 ;  /* 0x0000000900057305 */ /* 0x001e24000021f000 */
        /* <DEDUP_REMOVED lines=14> */
[----:B------:R-:W-:-:S06]  /*2d200*/  @P2 VIADD R4, R4, 0x1 ;  /* 0x0000000104042836 */ /* 0x000fcc0000000000 */
[----:B------:R-:W-:Y:S01]  /*2d210*/  @!P4 IMAD.MOV R4, RZ, RZ, -R4 ;  /* 0x000000ffff04c224 */ /* 0x000fe200078e0a04 */
[----:B------:R-:W-:-:S05]  /*2d220*/  @!P3 LOP3.LUT R4, RZ, R7, RZ, 0x33, !PT ;  /* 0x00000007ff04b212 */ /* 0x000fca00078e33ff */
[----:B------:R-:W-:-:S04]  /*2d230*/  IMAD.MOV R5, RZ, RZ, -R4 ;  /* 0x000000ffff057224 */ /* 0x000fc800078e0a04 */
[----:B------:R-:W-:-:S04]  /*2d240*/  IMAD R5, R7, R5, R6 ;  /* 0x0000000507057224 */ /* 0x000fc800078e0206 */
[----:B------:R-:W-:Y:S01]  /*2d250*/  IMAD R49, R4, 0x100, R5 ;  /* 0x0000010004317824 */ /* 0x000fe200078e0205 */
[----:B------:R-:W-:Y:S06]  /*2d260*/  BRA.U !UP0, `(.L_x_541) ;  /* 0x0000000908107547 */ /* 0x000fec000b800000 */
[----:B------:R-:W-:-:S07]  /*2d270*/  IMAD.MOV.U32 R4, RZ, RZ, R52 ;  /* 0x000000ffff047224 */ /* 0x000fce00078e0034 */
.L_x_547:
        /* <DEDUP_REMOVED lines=12> */
.L_x_543:
[----:B------:R-:W-:Y:S01]  /*2d340*/  IMAD R8, R5, R48, R4 ;  /* 0x0000003005087224 */ /* 0x000fe200078e0204 */
[----:B------:R-:W-:-:S04]  /*2d350*/  UMOV UR4, 0x80 ;  /* 0x0000008000047882 */ /* 0x000fc80000000000 */
[----:B------:R-:W-:Y:S01]  /*2d360*/  LEA R9, R8, UR4, 0x2 ;  /* 0x0000000408097c11 */ /* 0x000fe2000f8e10ff */
[C---:B------:R-:W-:Y:S02]  /*2d370*/  IMAD R8, R5.reuse, 0x10, R49 ;  /* 0x0000001005087824 */ /* 0x040fe400078e0231 */
[----:B------:R-:W-:Y:S02]  /*2d380*/  VIADD R5, R5, 0x8 ;  /* 0x0000000805057836 */ /* 0x000fe40000000000 */
[----:B------:R-:W-:Y:S02]  /*2d390*/  IMAD.IADD R11, R9, 0x1, R50 ;  /* 0x00000001090b7824 */ /* 0x000fe400078e0232 */
[----:B------:R-:W0:Y:S01]  /*2d3a0*/  LDC R9, c[0x3][R9] ;  /* 0x00c0000009097b82 */ /* 0x000e220000000800 */
[----:B------:R-:W-:Y:S01]  /*2d3b0*/  IMAD.IADD R8, R51, 0x1, R8 ;  /* 0x0000000133087824 */ /* 0x000fe200078e0208 */
[----:B------:R-:W-:Y:S01]  /*2d3c0*/  ISETP.NE.AND P2, PT, R5, UR44, PT ;  /* 0x0000002c05007c0c */ /* 0x000fe2000bf45270 */
[----:B------:R-:W-:-:S03]  /*2d3d0*/  IMAD.IADD R13, R11, 0x1, R50 ;  /* 0x000000010b0d7824 */ /* 0x000fc600078e0232 */
[----:B------:R-:W0:Y:S01]  /*2d3e0*/  LDS.U8 R10, [R8] ;  /* 0x00000000080a7984 */ /* 0x000e220000000000 */
[--C-:B------:R-:W-:Y:S01]  /*2d3f0*/  IMAD.IADD R15, R13, 0x1, R50.reuse ;  /* 0x000000010d0f7824 */ /* 0x100fe200078e0232 */
[----:B------:R-:W1:Y:S02]  /*2d400*/  LDC R11, c[0x3][R11] ;  /* 0x00c000000b0b7b82 */ /* 0x000e640000000800 */
[----:B------:R-:W1:Y:S01]  /*2d410*/  LDS.U8 R12, [R8+0x10] ;  /* 0x00001000080c7984 */ /* 0x000e620000000000 */
[----:B------:R-:W-:-:S03]  /*2d420*/  IMAD.IADD R17, R15, 0x1, R50 ;  /* 0x000000010f117824 */ /* 0x000fc600078e0232 */
[----:B------:R-:W3:Y:S01]  /*2d430*/  LDS.U8 R14, [R8+0x20] ;  /* 0x00002000080e7984 */ /* 0x000ee20000000000 */
[--C-:B------:R-:W-:Y:S01]  /*2d440*/  IMAD.IADD R19, R17, 0x1, R50.reuse ;  /* 0x0000000111137824 */ /* 0x100fe200078e0232 */
[----:B------:R-:W3:Y:S02]  /*2d450*/  LDC R13, c[0x3][R13] ;  /* 0x00c000000d0d7b82 */ /* 0x000ee40000000800 */
[----:B------:R-:W4:Y:S01]  /*2d460*/  LDS.U8 R16, [R8+0x30] ;  /* 0x0000300008107984 */ /* 0x000f220000000000 */
[----:B------:R-:W-:-:S03]  /*2d470*/  IMAD.IADD R43, R19, 0x1, R50 ;  /* 0x00000001132b7824 */ /* 0x000fc600078e0232 */
[----:B------:R-:W5:Y:S01]  /*2d480*/  LDS.U8 R18, [R8+0x40] ;  /* 0x0000400008127984 */ /* 0x000f620000000000 */
[----:B------:R-:W-:Y:S01]  /*2d490*/  IMAD.IADD R33, R43, 0x1, R50 ;  /* 0x000000012b217824 */ /* 0x000fe200078e0232 */
[----:B------:R-:W4:Y:S02]  /*2d4a0*/  LDC R15, c[0x3][R15] ;  /* 0x00c000000f0f7b82 */ /* 0x000f240000000800 */
[----:B------:R-:W2:Y:S04]  /*2d4b0*/  LDS.U8 R20, [R8+0x50] ;  /* 0x0000500008147984 */ /* 0x000ea80000000000 */
[----:B------:R-:W2:Y:S02]  /*2d4c0*/  LDS.U8 R32, [R8+0x60] ;  /* 0x0000600008207984 */ /* 0x000ea40000000000 */
[----:B------:R-:W5:Y:S02]  /*2d4d0*/  LDC R17, c[0x3][R17] ;  /* 0x00c0000011117b82 */ /* 0x000f640000000800 */
[----:B------:R-:W2:Y:S06]  /*2d4e0*/  LDS.U8 R34, [R8+0x70] ;  /* 0x0000700008227984 */ /* 0x000eac0000000000 */
        /* <DEDUP_REMOVED lines=13> */
.L_x_542:
        /* <DEDUP_REMOVED lines=8> */
[----:B------:R-:W-:Y:S02]  /*2d640*/  UMOV UR4, 0x400 ;  /* 0x0000040000047882 */ /* 0x000fe40000000000 */
[----:B------:R-:W-:Y:S01]  /*2d650*/  UIADD3 UR4, UPT, UPT, UR4, 0x1050, URZ ;  /* 0x0000105004047890 */ /* 0x000fe2000fffe0ff */
[----:B0-----:R-:W-:Y:S01]  /*2d660*/  IMAD R8, R5, UR6, R4 ;  /* 0x0000000605087c24 */ /* 0x001fe2000f8e0204 */
[----:B------:R-:W-:-:S04]  /*2d670*/  USHF.L.U32 UR6, UR6, 0x2, URZ ;  /* 0x0000000206067899 */ /* 0x000fc800080006ff */
[----:B------:R-:W-:Y:S01]  /*2d680*/  LEA R10, R8, UR9, 0x2 ;  /* 0x00000009080a7c11 */ /* 0x000fe2000f8e10ff */
[C---:B------:R-:W-:Y:S01]  /*2d690*/  IMAD R8, R5.reuse, 0x10, R49 ;  /* 0x0000001005087824 */ /* 0x040fe200078e0231 */
[----:B-1----:R-:W-:Y:S01]  /*2d6a0*/  ULEA UR4, UR5, UR4, 0x18 ;  /* 0x0000000405047291 */ /* 0x002fe2000f8ec0ff */
[----:B------:R-:W-:Y:S02]  /*2d6b0*/  VIADD R5, R5, 0x4 ;  /* 0x0000000405057836 */ /* 0x000fe40000000000 */
[----:B------:R-:W-:Y:S02]  /*2d6c0*/  VIADD R11, R10, UR6 ;  /* 0x000000060a0b7c36 */ /* 0x000fe40008000000 */
[----:B------:R-:W0:Y:S02]  /*2d6d0*/  LDC R10, c[0x3][R10] ;  /* 0x00c000000a0a7b82 */ /* 0x000e240000000800 */
[----:B------:R-:W-:Y:S02]  /*2d6e0*/  VIADD R17, R11, UR6 ;  /* 0x000000060b117c36 */ /* 0x000fe40008000000 */
[----:B------:R-:W0:Y:S02]  /*2d6f0*/  LDS.U8 R9, [R8+UR4] ;  /* 0x0000000408097984 */ /* 0x000e240008000000 */
[----:B------:R-:W-:-:S02]  /*2d700*/  VIADD R15, R17, UR6 ;  /* 0x00000006110f7c36 */ /* 0x000fc40008000000 */
[----:B------:R-:W1:Y:S01]  /*2d710*/  LDC R11, c[0x3][R11] ;  /* 0x00c000000b0b7b82 */ /* 0x000e620000000800 */
[----:B------:R-:W1:Y:S04]  /*2d720*/  LDS.U8 R12, [R8+UR4+0x10] ;  /* 0x00001004080c7984 */ /* 0x000e680008000000 */
[----:B------:R-:W3:Y:S03]  /*2d730*/  LDS.U8 R14, [R8+UR4+0x20] ;  /* 0x00002004080e7984 */ /* 0x000ee60008000000 */
[----:B------:R-:W3:Y:S01]  /*2d740*/  LDC R13, c[0x3][R17] ;  /* 0x00c00000110d7b82 */ /* 0x000ee20000000800 */
[----:B------:R-:W4:Y:S07]  /*2d750*/  LDS.U8 R16, [R8+UR4+0x30] ;  /* 0x0000300408107984 */ /* 0x000f2e0008000000 */
[----:B------:R-:W4:Y:S01]  /*2d760*/  LDC R15, c[0x3][R15] ;  /* 0x00c000000f0f7b82 */ /* 0x000f220000000800 */
[----:B0-----:R-:W-:-:S04]  /*2d770*/  LOP3.LUT R9, R10, R9, RZ, 0xc0, !PT ;  /* 0x000000090a097212 */ /* 0x001fc800078ec0ff */
[----:B-1----:R-:W-:-:S04]  /*2d780*/  LOP3.LUT R9, R9, R11, R12, 0x78, !PT ;  /* 0x0000000b09097212 */ /* 0x002fc800078e780c */
[----:B---3--:R-:W-:-:S04]  /*2d790*/  LOP3.LUT R9, R9, R13, R14, 0x78, !PT ;  /* 0x0000000d09097212 */ /* 0x008fc800078e780e */
[----:B----4-:R-:W-:-:S04]  /*2d7a0*/  LOP3.LUT R16, R9, R15, R16, 0x78, !PT ;  /* 0x0000000f09107212 */ /* 0x010fc800078e7810 */
[----:B------:R-:W-:-:S07]  /*2d7b0*/  LOP3.LUT R7, R16, R7, RZ, 0x3c, !PT ;  /* 0x0000000710077212 */ /* 0x000fce00078e3cff */
.L_x_545:
[----:B------:R-:W-:Y:S05]  /*2d7c0*/  BRA.U !UP1, `(.L_x_544) ;  /* 0x0000000109887547 */ /* 0x000fea000b800000 */
[----:B------:R-:W-:Y:S02]  /*2d7d0*/  UISETP.NE.AND UP0, UPT, UR8, URZ, UPT ;  /* 0x000000ff0800728c */ /* 0x000fe4000bf05270 */
[----:B------:R-:W-:-:S07]  /*2d7e0*/  UISETP.NE.AND UP1, UPT, UR43, URZ, UPT ;  /* 0x000000ff2b00728c */ /* 0x000fce000bf25270 */
[----:B------:R-:W-:Y:S05]  /*2d7f0*/  BRA.U !UP0, `(.L_x_546) ;  /* 0x0000000108487547 */ /* 0x000fea000b800000 */
[----:B------:R-:W0:Y:S01]  /*2d800*/  LDC R9, c[0x0][0x3b0] ;  /* 0x0000ec00ff097b82 */ /* 0x000e220000000800 */
[----:B------:R-:W-:Y:S01]  /*2d810*/  UMOV UR6, 0x80 ;  /* 0x0000008000067882 */ /* 0x000fe20000000000 */
[----:B------:R-:W-:Y:S01]  /*2d820*/  UMOV UR4, 0x400 ;  /* 0x0000040000047882 */ /* 0x000fe20000000000 */
[----:B------:R-:W-:Y:S01]  /*2d830*/  IMAD R10, R5, 0x10, R49 ;  /* 0x00000010050a7824 */ /* 0x000fe200078e0231 */
[----:B------:R-:W-:-:S04]  /*2d840*/  UIADD3 UR4, UPT, UPT, UR4, 0x1050, URZ ;  /* 0x0000105004047890 */ /* 0x000fc8000fffe0ff */
[----:B------:R-:W1:Y:S01]  /*2d850*/  S2UR UR5, SR_CgaCtaId ;  /* 0x00000000000579c3 */ /* 0x000e620000008800 */
[C---:B0-----:R-:W-:Y:S02]  /*2d860*/  IMAD R8, R5.reuse, R9, R4 ;  /* 0x0000000905087224 */ /* 0x041fe400078e0204 */
[----:B------:R-:W-:-:S03]  /*2d870*/  VIADD R5, R5, 0x2 ;  /* 0x0000000205057836 */ /* 0x000fc60000000000 */
[----:B------:R-:W-:Y:S01]  /*2d880*/  LEA R12, R8, UR6, 0x2 ;  /* 0x00000006080c7c11 */ /* 0x000fe2000f8e10ff */
[----:B-1----:R-:W-:-:S04]  /*2d890*/  ULEA UR4, UR5, UR4, 0x18 ;  /* 0x0000000405047291 */ /* 0x002fc8000f8ec0ff */
[----:B------:R-:W-:Y:S02]  /*2d8a0*/  IMAD.U32 R9, R9, 0x4, R12 ;  /* 0x0000000409097824 */ /* 0x000fe400078e000c */
[----:B------:R-:W0:Y:S03]  /*2d8b0*/  LDC R12, c[0x3][R12] ;  /* 0x00c000000c0c7b82 */ /* 0x000e260000000800 */
[----:B------:R-:W0:Y:S05]  /*2d8c0*/  LDS.U8 R11, [R10+UR4] ;  /* 0x000000040a0b7984 */ /* 0x000e2a0008000000 */
[----:B------:R-:W1:Y:S01]  /*2d8d0*/  LDC R8, c[0x3][R9] ;  /* 0x00c0000009087b82 */ /* 0x000e620000000800 */
[----:B------:R-:W1:Y:S01]  /*2d8e0*/  LDS.U8 R13, [R10+UR4+0x10] ;  /* 0x000010040a0d7984 */ /* 0x000e620008000000 */
[----:B0-----:R-:W-:-:S04]  /*2d8f0*/  LOP3.LUT R11, R12, R11, RZ, 0xc0, !PT ;  /* 0x0000000b0c0b7212 */ /* 0x001fc800078ec0ff */
[----:B-1----:R-:W-:-:S04]  /*2d900*/  LOP3.LUT R8, R11, R8, R13, 0x78, !PT ;  /* 0x000000080b087212 */ /* 0x002fc800078e780d */
[----:B------:R-:W-:-:S07]  /*2d910*/  LOP3.LUT R7, R8, R7, RZ, 0x3c, !PT ;  /* 0x0000000708077212 */ /* 0x000fce00078e3cff */
.L_x_546:
[----:B------:R-:W-:Y:S05]  /*2d920*/  BRA.U !UP1, `(.L_x_544) ;  /* 0x0000000109307547 */ /* 0x000fea000b800000 */
[----:B------:R-:W0:Y:S01]  /*2d930*/  LDCU UR4, c[0x0][0x3b0] ;  /* 0x00007600ff0477ac */ /* 0x000e220008000800 */
[----:B------:R-:W1:Y:S01]  /*2d940*/  S2UR UR5, SR_CgaCtaId ;  /* 0x00000000000579c3 */ /* 0x000e620000008800 */
[----:B------:R-:W-:Y:S01]  /*2d950*/  UMOV UR6, 0x80 ;  /* 0x0000008000067882 */ /* 0x000fe20000000000 */
[C---:B0-----:R-:W-:Y:S01]  /*2d960*/  IMAD R8, R5.reuse, UR4, R4 ;  /* 0x0000000405087c24 */ /* 0x041fe2000f8e0204 */
[----:B------:R-:W-:Y:S01]  /*2d970*/  UMOV UR4, 0x400 ;  /* 0x0000040000047882 */ /* 0x000fe20000000000 */
[----:B------:R-:W-:Y:S01]  /*2d980*/  IMAD R5, R5, 0x10, R49 ;  /* 0x0000001005057824 */ /* 0x000fe200078e0231 */
[----:B------:R-:W-:Y:S02]  /*2d990*/  UIADD3 UR4, UPT, UPT, UR4, 0x1050, URZ ;  /* 0x0000105004047890 */ /* 0x000fe4000fffe0ff */
[----:B------:R-:W-:Y:S02]  /*2d9a0*/  LEA R9, R8, UR6, 0x2 ;  /* 0x0000000608097c11 */ /* 0x000fe4000f8e10ff */
[----:B-1----:R-:W-:-:S04]  /*2d9b0*/  ULEA UR4, UR5, UR4, 0x18 ;  /* 0x0000000405047291 */ /* 0x002fc8000f8ec0ff */
[----:B------:R-:W0:Y:S05]  /*2d9c0*/  LDC R9, c[0x3][R9] ;  /* 0x00c0000009097b82 */ /* 0x000e2a0000000800 */
[----:B------:R-:W0:Y:S02]  /*2d9d0*/  LDS.U8 R8, [R5+UR4] ;  /* 0x0000000405087984 */ /* 0x000e240008000000 */
[----:B0-----:R-:W-:-:S07]  /*2d9e0*/  LOP3.LUT R7, R7, R9, R8, 0x78, !PT ;  /* 0x0000000907077212 */ /* 0x001fce00078e7808 */
.L_x_544:
[----:B------:R-:W0:Y:S01]  /*2d9f0*/  S2UR UR5, SR_CgaCtaId ;  /* 0x00000000000579c3 */ /* 0x000e220000008800 */
[----:B------:R-:W-:Y:S01]  /*2da00*/  UMOV UR4, 0x400 ;  /* 0x0000040000047882 */ /* 0x000fe20000000000 */
[C---:B------:R-:W-:Y:S01]  /*2da10*/  IMAD R8, R4.reuse, 0x10, R49 ;  /* 0x0000001004087824 */ /* 0x040fe200078e0231 */
[----:B------:R-:W-:Y:S01]  /*2da20*/  UIADD3 UR4, UPT, UPT, UR4, 0x1050, URZ ;  /* 0x0000105004047890 */ /* 0x000fe2000fffe0ff */
[----:B------:R-:W-:Y:S01]  /*2da30*/  VIADD R4, R4, 0x20 ;  /* 0x0000002004047836 */ /* 0x000fe20000000000 */
[----:B------:R-:W-:Y:S02]  /*2da40*/  LOP3.LUT R7, R7, 0x1, RZ, 0xc0, !PT ;  /* 0x0000000107077812 */ /* 0x000fe400078ec0ff */
[----:B0-----:R-:W-:Y:S01]  /*2da50*/  ULEA UR4, UR5, UR4, 0x18 ;  /* 0x0000000405047291 */ /* 0x001fe2000f8ec0ff */
[----:B------:R-:W0:Y:S08]  /*2da60*/  LDCU UR5, c[0x0][0x3b0] ;  /* 0x00007600ff0577ac */ /* 0x000e300008000800 */
[----:B------:R1:W-:Y:S01]  /*2da70*/  STS.U8 [R8+UR4], R7 ;  /* 0x0000000708007988 */ /* 0x0003e20008000004 */
[----:B0-----:R-:W-:-:S13]  /*2da80*/  ISETP.GE.AND P2, PT, R4, UR5, PT ;  /* 0x0000000504007c0c */ /* 0x001fda000bf46270 */
[----:B-1----:R-:W-:Y:S05]  /*2da90*/  @!P2 BRA `(.L_x_547) ;  /* 0xfffffff400f8a947 */ /* 0x002fea000383ffff */
[----:B------:R-:W-:Y:S05]  /*2daa0*/  BRA `(.L_x_540) ;  /* 0x0000000000fc7947 */ /* 0x000fea0003800000 */
.L_x_541:
        /* <DEDUP_REMOVED lines=11> */
.L_x_550:
[----:B0-----:R-:W-:Y:S02]  /*2db60*/  IMAD R5, R4, 0x10, R49 ;  /* 0x0000001004057824 */ /* 0x001fe400078e0231 */
[----:B------:R-:W-:Y:S02]  /*2db70*/  VIADD R8, R8, 0x8 ;  /* 0x0000000808087836 */ /* 0x000fe40000000000 */
[----:B------:R-:W-:Y:S02]  /*2db80*/  IMAD.IADD R5, R10, 0x1, R5 ;  /* 0x000000010a057824 */ /* 0x000fe400078e0205 */
[----:B------:R-:W-:Y:S01]  /*2db90*/  VIADD R4, R4, 0x100 ;  /* 0x0000010004047836 */ /* 0x000fe20000000000 */
[----:B------:R-:W-:Y:S02]  /*2dba0*/  ISETP.NE.AND P2, PT, R8, R31, PT ;  /* 0x0000001f0800720c */ /* 0x000fe40003f45270 */
[----:B------:R0:W-:Y:S04]  /*2dbb0*/  STS.U8 [R5], RZ ;  /* 0x000000ff05007388 */ /* 0x0001e80000000000 */
        /* <DEDUP_REMOVED lines=8> */
.L_x_549:
[----:B------:R-:W-:Y:S05]  /*2dc40*/  BSYNC.RECONVERGENT B2 ;  /* 0x0000000000027941 */ /* 0x000fea0003800200 */
.L_x_548:
[----:B------:R-:W-:Y:S05]  /*2dc50*/  @!P3 BRA `(.L_x_540) ;  /* 0x000000000090b947 */ /* 0x000fea0003800000 */
[----:B------:R-:W-:Y:S01]  /*2dc60*/  ISETP.GE.U32.AND P2, PT, R41, 0x3, PT ;  /* 0x000000032900780c */ /* 0x000fe20003f46070 */
[----:B------:R-:W-:Y:S01]  /*2dc70*/  BSSY.RECONVERGENT B2, `(.L_x_551) ;  /* 0x000000d000027945 */ /* 0x000fe20003800200 */
[----:B------:R-:W-:-:S11]  /*2dc80*/  ISETP.NE.AND P3, PT, R3, RZ, PT ;  /* 0x000000ff0300720c */ /* 0x000fd60003f65270 */
[----:B------:R-:W-:Y:S05]  /*2dc90*/  @!P2 BRA `(.L_x_552) ;  /* 0x000000000028a947 */ /* 0x000fea0003800000 */
[----:B------:R-:W1:Y:S01]  /*2dca0*/  S2UR UR5, SR_CgaCtaId ;  /* 0x00000000000579c3 */ /* 0x000e620000008800 */
[----:B------:R-:W-:Y:S01]  /*2dcb0*/  UMOV UR4, 0x400 ;  /* 0x0000040000047882 */ /* 0x000fe20000000000 */
[C---:B0-----:R-:W-:Y:S01]  /*2dcc0*/  IMAD R5, R4.reuse, 0x10, R49 ;  /* 0x0000001004057824 */ /* 0x041fe200078e0231 */
[----:B------:R-:W-:Y:S01]  /*2dcd0*/  UIADD3 UR4, UPT, UPT, UR4, 0x1050, URZ ;  /* 0x0000105004047890 */ /* 0x000fe2000fffe0ff */
[----:B------:R-:W-:-:S03]  /*2dce0*/  VIADD R4, R4, 0x80 ;  /* 0x0000008004047836 */ /* 0x000fc60000000000 */
[----:B-1----:R-:W-:-:S09]  /*2dcf0*/  ULEA UR4, UR5, UR4, 0x18 ;  /* 0x0000000405047291 */ /* 0x002fd2000f8ec0ff */
[----:B------:R1:W-:Y:S04]  /*2dd00*/  STS.U8 [R5+UR4], RZ ;  /* 0x000000ff05007988 */ /* 0x0003e80008000004 */
[----:B------:R1:W-:Y:S04]  /*2dd10*/  STS.U8 [R5+UR4+0x200], RZ ;  /* 0x000200ff05007988 */ /* 0x0003e80008000004 */
[----:B------:R1:W-:Y:S04]  /*2dd20*/  STS.U8 [R5+UR4+0x400], RZ ;  /* 0x000400ff05007988 */ /* 0x0003e80008000004 */
[----:B------:R1:W-:Y:S02]  /*2dd30*/  STS.U8 [R5+UR4+0x600], RZ ;  /* 0x000600ff05007988 */ /* 0x0003e40008000004 */
.L_x_552:
[----:B------:R-:W-:Y:S05]  /*2dd40*/  BSYNC.RECONVERGENT B2 ;  /* 0x0000000000027941 */ /* 0x000fea0003800200 */
.L_x_551:
[----:B------:R-:W-:Y:S05]  /*2dd50*/  @!P3 BRA `(.L_x_540) ;  /* 0x000000000050b947 */ /* 0x000fea0003800000 */
[----:B------:R-:W-:Y:S01]  /*2dd60*/  ISETP.NE.AND P3, PT, R40, RZ, PT ;  /* 0x000000ff2800720c */ /* 0x000fe20003f65270 */
[----:B------:R-:W-:Y:S01]  /*2dd70*/  BSSY.RECONVERGENT B2, `(.L_x_553) ;  /* 0x000000f000027945 */ /* 0x000fe20003800200 */
[----:B------:R-:W-:-:S11]  /*2dd80*/  ISETP.NE.AND P2, PT, R42, RZ, PT ;  /* 0x000000ff2a00720c */ /* 0x000fd60003f45270 */
[----:B------:R-:W3:Y:S01]  /*2dd90*/  @!P3 S2R R8, SR_CgaCtaId ;  /* 0x000000000008b919 */ /* 0x000ee20000008800 */
[----:B01----:R-:W-:-:S05]  /*2dda0*/  @!P3 MOV R5, 0x400 ;  /* 0x000004000005b802 */ /* 0x003fca0000000f00 */
[----:B------:R-:W-:-:S05]  /*2ddb0*/  @!P3 VIADD R5, R5, 0x1050 ;  /* 0x000010500505b836 */ /* 0x000fca0000000000 */
[----:B---3--:R-:W-:Y:S01]  /*2ddc0*/  @!P3 LEA R7, R8, R5, 0x18 ;  /* 0x000000050807b211 */ /* 0x008fe200078ec0ff */
[----:B------:R-:W-:Y:S06]  /*2ddd0*/  @!P2 BRA `(.L_x_554) ;  /* 0x000000000020a947 */ /* 0x000fec0003800000 */
[----:B------:R-:W0:Y:S01]  /*2dde0*/  S2UR UR5, SR_CgaCtaId ;  /* 0x00000000000579c3 */ /* 0x000e220000008800 */
[----:B------:R-:W-:Y:S01]  /*2ddf0*/  UMOV UR4, 0x400 ;  /* 0x0000040000047882 */ /* 0x000fe20000000000 */
[C---:B------:R-:W-:Y:S01]  /*2de00*/  IMAD R5, R4.reuse, 0x10, R49 ;  /* 0x0000001004057824 */ /* 0x040fe200078e0231 */
[----:B------:R-:W-:Y:S01]  /*2de10*/  UIADD3 UR4, UPT, UPT, UR4, 0x1050, URZ ;  /* 0x0000105004047890 */ /* 0x000fe2000fffe0ff */
[----:B------:R-:W-:-:S03]  /*2de20*/  VIADD R4, R4, 0x40 ;  /* 0x0000004004047836 */ /* 0x000fc60000000000 */
[----:B0-----:R-:W-:-:S09]  /*2de30*/  ULEA UR4, UR5, UR4, 0x18 ;  /* 0x0000000405047291 */ /* 0x001fd2000f8ec0ff */
[----:B------:R0:W-:Y:S04]  /*2de40*/  STS.U8 [R5+UR4], RZ ;  /* 0x000000ff05007988 */ /* 0x0001e80008000004 */
[----:B------:R0:W-:Y:S02]  /*2de50*/  STS.U8 [R5+UR4+0x200], RZ ;  /* 0x000200ff05007988 */ /* 0x0001e40008000004 */
.L_x_554:
[----:B------:R-:W-:Y:S05]  /*2de60*/  BSYNC.RECONVERGENT B2 ;  /* 0x0000000000027941 */ /* 0x000fea0003800200 */
.L_x_553:
[----:B------:R-:W-:-:S04]  /*2de70*/  @!P3 IMAD R4, R4, 0x10, R49 ;  /* 0x000000100404b824 */ /* 0x000fc800078e0231 */
[----:B------:R-:W-:-:S05]  /*2de80*/  @!P3 IMAD.IADD R4, R7, 0x1, R4 ;  /* 0x000000010704b824 */ /* 0x000fca00078e0204 */
[----:B------:R3:W-:Y:S02]  /*2de90*/  @!P3 STS.U8 [R4], RZ ;  /* 0x000000ff0400b388 */ /* 0x0007e40000000000 */
.L_x_540:
[----:B------:R-:W-:Y:S05]  /*2dea0*/  BSYNC.RECONVERGENT B1 ;  /* 0x0000000000017941 */ /* 0x000fea0003800200 */
.L_x_539:
[----:B------:R-:W-:Y:S01]  /*2deb0*/  R2UR UR4, R103 ;  /* 0x00000000670472ca */ /* 0x000fe200000e0000 */
[----:B------:R-:W-:-:S12]  /*2dec0*/  VIADD R6, R6, UR63 ;  /* 0x0000003f06067c36 */ /* 0x000fd80008000000 */
[----:B------:R-:W-:-:S13]  /*2ded0*/  ISETP.GE.AND P2, PT, R6, UR4, PT ;  /* 0x0000000406007c0c */ /* 0x000fda000bf46270 */
[----:B------:R-:W-:Y:S05]  /*2dee0*/  @!P2 BRA `(.L_x_555) ;  /* 0xfffffff00058a947 */ /* 0x000fea000383ffff */
.L_x_538:
[----:B------:R-:W-:Y:S05]  /*2def0*/  BSYNC.RECONVERGENT B0 ;  /* 0x0000000000007941 */ /* 0x000fea0003800200 */
.L_x_537:
[----:B------:R-:W-:Y:S01]  /*2df00*/  R2UR UR4, R101 ;  /* 0x00000000650472ca */ /* 0x000fe200000e0000 */
[----:B------:R-:W-:Y:S06]  /*2df10*/  BAR.SYNC.DEFER_BLOCKING 0x0 ;  /* 0x0000000000007b1d */ /* 0x000fec0000010000 */
[----:B------:R-:W-:Y:S06]  /*2df20*/  BSSY.RECONVERGENT B0, `(.L_x_556) ;  /* 0x00000ee000007945 */ /* 0x000fec0003800200 */
[----:B------:R-:W-:-:S13]  /*2df30*/  ISETP.GE.U32.AND P2, PT, R2, UR4, PT ;  /* 0x0000000402007c0c */ /* 0x000fda000bf46070 */
[----:B------:R-:W-:Y:S05]  /*2df40*/  @P2 BRA `(.L_x_557) ;  /* 0x0000000c00ac2947 */ /* 0x000fea0003800000 */
[----:B-1-34-:R-:W-:-:S07]  /*2df50*/  IMAD.MOV.U32 R6, RZ, RZ, R2 ;  /* 0x000000ffff067224 */ /* 0x01afce00078e0002 */
.L_x_574:
        /* <DEDUP_REMOVED lines=35> */
.L_x_566:
        /* <DEDUP_REMOVED lines=12> */
.L_x_562:
        /* <DEDUP_REMOVED lines=40> */
.L_x_561:
        /* <DEDUP_REMOVED lines=32> */
.L_x_564:
        /* <DEDUP_REMOVED lines=22> */
.L_x_565:
        /* <DEDUP_REMOVED lines=13> */
.L_x_563:
        /* <DEDUP_REMOVED lines=12> */
.L_x_560:
        /* <DEDUP_REMOVED lines=11> */
.L_x_569:
        /* <DEDUP_REMOVED lines=14> */
.L_x_568:
[----:B------:R-:W-:Y:S05]  /*2eb50*/  BSYNC.RECONVERGENT B2 ;  /* 0x0000000000027941 */ /* 0x000fea0003800200 */
.L_x_567:
        /* <DEDUP_REMOVED lines=15> */
.L_x_571:
[----:B------:R-:W-:Y:S05]  /*2ec50*/  BSYNC.RECONVERGENT B2 ;  /* 0x0000000000027941 */ /* 0x000fea0003800200 */
.L_x_570:
        /* <DEDUP_REMOVED lines=17> */
.L_x_573:
[----:B------:R-:W-:Y:S05]  /*2ed70*/  BSYNC.RECONVERGENT B2 ;  /* 0x0000000000027941 */ /* 0x000fea0003800200 */
.L_x_572:
[----:B------:R-:W-:-:S04]  /*2ed80*/  @!P3 IMAD R4, R4, 0x100, R49 ;  /* 0x000001000404b824 */ /* 0x000fc800078e0231 */
[----:B------:R-:W-:-:S05]  /*2ed90*/  @!P3 IMAD.IADD R4, R7, 0x1, R4 ;  /* 0x000000010704b824 */ /* 0x000fca00078e0204 */
[----:B------:R3:W-:Y:S02]  /*2eda0*/  @!P3 STS.U8 [R4], RZ ;  /* 0x000000ff0400b388 */ /* 0x0007e40000000000 */
.L_x_559:
[----:B------:R-:W-:Y:S05]  /*2edb0*/  BSYNC.RECONVERGENT B1 ;  /* 0x0000000000017941 */ /* 0x000fea0003800200 */
.L_x_558:
[----:B------:R-:W-:Y:S01]  /*2edc0*/  R2UR UR4, R101 ;  /* 0x00000000650472ca */ /* 0x000fe200000e0000 */
[----:B------:R-:W-:-:S12]  /*2edd0*/  VIADD R6, R6, UR63 ;  /* 0x0000003f06067c36 */ /* 0x000fd80008000000 */
[----:B------:R-:W-:-:S13]  /*2ede0*/  ISETP.GE.U32.AND P2, PT, R6, UR4, PT ;  /* 0x0000000406007c0c */ /* 0x000fda000bf46070 */
[----:B------:R-:W-:Y:S05]  /*2edf0*/  @!P2 BRA `(.L_x_574) ;  /* 0xfffffff00058a947 */ /* 0x000fea000383ffff */
.L_x_557:
[----:B------:R-:W-:Y:S05]  /*2ee00*/  BSYNC.RECONVERGENT B0 ;  /* 0x0000000000007941 */ /* 0x000fea0003800200 */
.L_x_556:
[----:B------:R-:W-:Y:S06]  /*2ee10*/  BAR.SYNC.DEFER_BLOCKING 0x0 ;  /* 0x0000000000007b1d */ /* 0x000fec0000010000 */
.L_x_519:
[----:B------:R-:W-:Y:S01]  /*2ee20*/  BSSY.RECONVERGENT B0, `(.L_x_575) ;  /* 0x0000052000007945 */ /* 0x000fe20003800200 */
[----:B------:R-:W-:-:S03]  /*2ee30*/  PLOP3.LUT P2, PT, PT, PT, PT, 0x8, 0x80 ;  /* 0x000000000080781c */ /* 0x000fc60003f4e170 */
[----:B------:R-:W-:Y:S10]  /*2ee40*/  @P1 BRA `(.L_x_576) ;  /* 0x00000004003c1947 */ /* 0x000ff40003800000 */
[----:B------:R-:W-:Y:S01]  /*2ee50*/  ISETP.GE.U32.AND P2, PT, R127, 0x3, PT ;  /* 0x000000037f00780c */ /* 0x000fe20003f46070 */
[----:B------:R-:W-:Y:S01]  /*2ee60*/  BSSY.RECONVERGENT B1, `(.L_x_577) ;  /* 0x000002d000017945 */ /* 0x000fe20003800200 */
[----:B------:R-:W-:Y:S01]  /*2ee70*/  ISETP.NE.AND P1, PT, R119, RZ, PT ;  /* 0x000000ff7700720c */ /* 0x000fe20003f25270 */
[----:B0-----:R-:W-:Y:S02]  /*2ee80*/  IMAD.MOV.U32 R3, RZ, RZ, RZ ;  /* 0x000000ffff037224 */ /* 0x001fe400078e00ff */
[----:B---3--:R-:W-:-:S08]  /*2ee90*/  IMAD.MOV.U32 R4, RZ, RZ, R148 ;  /* 0x000000ffff047224 */ /* 0x008fd000078e0094 */
[----:B------:R-:W-:Y:S05]  /*2eea0*/  @!P2 BRA `(.L_x_578) ;  /* 0x0000000000a0a947 */ /* 0x000fea0003800000 */
[----:B-1--4-:R-:W0:Y:S01]  /*2eeb0*/  S2R R5, SR_CgaCtaId ;  /* 0x0000000000057919 */ /* 0x012e220000008800 */
[----:B------:R-:W-:Y:S01]  /*2eec0*/  MOV R3, 0x400 ;  /* 0x0000040000037802 */ /* 0x000fe20000000f00 */
[----:B------:R-:W-:-:S04]  /*2eed0*/  VIADD R18, R127, 0x1 ;  /* 0x000000017f127836 */ /* 0x000fc80000000000 */
[C---:B------:R-:W-:Y:S01]  /*2eee0*/  VIADD R4, R3.reuse, 0x1050 ;  /* 0x0000105003047836 */ /* 0x040fe20000000000 */
[----:B------:R-:W-:Y:S01]  /*2eef0*/  LOP3.LUT R18, R18, 0xfffffffc, RZ, 0xc0, !PT ;  /* 0xfffffffc12127812 */ /* 0x000fe200078ec0ff */
[----:B------:R-:W-:Y:S02]  /*2ef00*/  VIADD R6, R3, 0x50 ;  /* 0x0000005003067836 */ /* 0x000fe40000000000 */
[----:B------:R-:W-:Y:S01]  /*2ef10*/  IMAD.MOV.U32 R3, RZ, RZ, RZ ;  /* 0x000000ffff037224 */ /* 0x000fe200078e00ff */
[C---:B0-----:R-:W-:Y:S01]  /*2ef20*/  LEA R17, R5.reuse, R4, 0x18 ;  /* 0x0000000405117211 */ /* 0x041fe200078ec0ff */
[----:B------:R-:W-:Y:S01]  /*2ef30*/  IMAD.MOV.U32 R4, RZ, RZ, R148 ;  /* 0x000000ffff047224 */ /* 0x000fe200078e0094 */
[----:B------:R-:W-:Y:S01]  /*2ef40*/  LEA R19, R5, R6, 0x18 ;  /* 0x0000000605137211 */ /* 0x000fe200078ec0ff */
[----:B------:R-:W-:-:S07]  /*2ef50*/  IMAD.MOV.U32 R5, RZ, RZ, RZ ;  /* 0x000000ffff057224 */ /* 0x000fce00078e00ff */
.L_x_579:
[--C-:B------:R-:W-:Y:S01]  /*2ef60*/  IMAD.IADD R6, R17, 0x1, R4.reuse ;  /* 0x0000000111067824 */ /* 0x100fe200078e0204 */
[----:B------:R-:W0:Y:S01]  /*2ef70*/  LDC R21, c[0x0][0x360] ;  /* 0x0000d800ff157b82 */ /* 0x000e220000000800 */
[----:B------:R-:W-:Y:S02]  /*2ef80*/  IMAD.IADD R8, R19, 0x1, R4 ;  /* 0x0000000113087824 */ /* 0x000fe400078e0204 */
[----:B------:R-:W-:Y:S01]  /*2ef90*/  VIADD R9, R6, UR61 ;  /* 0x0000003d06097c36 */ /* 0x000fe20008000000 */
[----:B------:R-:W-:Y:S01]  /*2efa0*/  LDS.U8 R7, [R6] ;  /* 0x0000000006077984 */ /* 0x000fe20000000000 */
[----:B------:R-:W-:Y:S02]  /*2efb0*/  VIADD R12, R8, UR61 ;  /* 0x0000003d080c7c36 */ /* 0x000fe40008000000 */
[----:B------:R-:W-:Y:S01]  /*2efc0*/  VIADD R13, R9, UR61 ;  /* 0x0000003d090d7c36 */ /* 0x000fe20008000000 */
[----:B------:R-:W-:Y:S01]  /*2efd0*/  LDS.U8 R11, [R6+UR61] ;  /* 0x0000003d060b7984 */ /* 0x000fe20008000000 */
[----:B------:R-:W-:-:S02]  /*2efe0*/  VIADD R15, R12, UR61 ;  /* 0x0000003d0c0f7c36 */ /* 0x000fc40008000000 */
[----:B------:R-:W-:Y:S01]  /*2eff0*/  VIADD R5, R5, 0x4 ;  /* 0x0000000405057836 */ /* 0x000fe20000000000 */
[----:B------:R-:W1:Y:S04]  /*2f000*/  LDS.U8 R10, [R8] ;  /* 0x00000000080a7984 */ /* 0x000e680000000000 */
[----:B------:R-:W3:Y:S01]  /*2f010*/  LDS.U8 R14, [R8+UR61] ;  /* 0x0000003d080e7984 */ /* 0x000ee20008000000 */
[----:B------:R-:W-:-:S03]  /*2f020*/  ISETP.NE.AND P4, PT, R5, R18, PT ;  /* 0x000000120500720c */ /* 0x000fc60003f85270 */
[----:B------:R-:W-:Y:S04]  /*2f030*/  LDS.U8 R9, [R9+UR61] ;  /* 0x0000003d09097984 */ /* 0x000fe80008000000 */
[----:B------:R-:W4:Y:S01]  /*2f040*/  LDS.U8 R12, [R12+UR61] ;  /* 0x0000003d0c0c7984 */ /* 0x000f220008000000 */
[----:B0-----:R-:W-:-:S03]  /*2f050*/  IMAD R4, R21, 0x4, R4 ;  /* 0x0000000415047824 */ /* 0x001fc600078e0204 */
[----:B------:R-:W-:Y:S04]  /*2f060*/  LDS.U8 R13, [R13+UR61] ;  /* 0x0000003d0d0d7984 */ /* 0x000fe80008000000 */
[----:B------:R-:W0:Y:S01]  /*2f070*/  LDS.U8 R16, [R15+UR61] ;  /* 0x0000003d0f107984 */ /* 0x000e220008000000 */
[----:B-1----:R-:W-:Y:S02]  /*2f080*/  ISETP.NE.AND P2, PT, R7, R10, PT ;  /* 0x0000000a0700720c */ /* 0x002fe40003f45270 */
[----:B---3--:R-:W-:Y:S02]  /*2f090*/  ISETP.NE.AND P3, PT, R11, R14, PT ;  /* 0x0000000e0b00720c */ /* 0x008fe40003f65270 */
[----:B------:R-:W-:Y:S02]  /*2f0a0*/  SEL R6, RZ, 0x1, !P2 ;  /* 0x00000001ff067807 */ /* 0x000fe40005000000 */
[----:B------:R-:W-:-:S02]  /*2f0b0*/  SEL R7, RZ, 0x1, !P3 ;  /* 0x00000001ff077807 */ /* 0x000fc40005800000 */
[----:B----4-:R-:W-:Y:S02]  /*2f0c0*/  ISETP.NE.AND P2, PT, R9, R12, PT ;  /* 0x0000000c0900720c */ /* 0x010fe40003f45270 */
[----:B------:R-:W-:Y:S02]  /*2f0d0*/  LOP3.LUT R3, R7, R3, R6, 0xfe, !PT ;  /* 0x0000000307037212 */ /* 0x000fe400078efe06 */
[----:B------:R-:W-:Y:S02]  /*2f0e0*/  SEL R6, RZ, 0x1, !P2 ;  /* 0x00000001ff067807 */ /* 0x000fe40005000000 */
[----:B0-----:R-:W-:-:S04]  /*2f0f0*/  ISETP.NE.AND P3, PT, R13, R16, PT ;  /* 0x000000100d00720c */ /* 0x001fc80003f65270 */
[----:B------:R-:W-:-:S04]  /*2f100*/  SEL R7, RZ, 0x1, !P3 ;  /* 0x00000001ff077807 */ /* 0x000fc80005800000 */
[----:B------:R-:W-:Y:S01]  /*2f110*/  LOP3.LUT R3, R7, R3, R6, 0xfe, !PT ;  /* 0x0000000307037212 */ /* 0x000fe200078efe06 */
[----:B------:R-:W-:Y:S06]  /*2f120*/  @P4 BRA `(.L_x_579) ;  /* 0xfffffffc008c4947 */ /* 0x000fec000383ffff */
.L_x_578:
[----:B------:R-:W-:Y:S05]  /*2f130*/  BSYNC.RECONVERGENT B1 ;  /* 0x0000000000017941 */ /* 0x000fea0003800200 */
.L_x_577:
[----:B------:R-:W-:Y:S04]  /*2f140*/  BSSY.RECONVERGENT B1, `(.L_x_580) ;  /* 0x000001e000017945 */ /* 0x000fe80003800200 */
[----:B------:R-:W-:Y:S05]  /*2f150*/  @!P1 BRA `(.L_x_581) ;  /* 0x0000000000709947 */ /* 0x000fea0003800000 */
[----:B------:R-:W0:Y:S01]  /*2f160*/  S2UR UR6, SR_CgaCtaId ;  /* 0x00000000000679c3 */ /* 0x000e220000008800 */
[----:B------:R-:W-:Y:S01]  /*2f170*/  UMOV UR4, 0x400 ;  /* 0x0000040000047882 */ /* 0x000fe20000000000 */
[----:B------:R-:W-:Y:S01]  /*2f180*/  ISETP.NE.AND P2, PT, R119, 0x1, PT ;  /* 0x000000017700780c */ /* 0x000fe20003f45270 */
[----:B------:R-:W-:Y:S02]  /*2f190*/  UIADD3 UR5, UPT, UPT, UR4, 0x1050, URZ ;  /* 0x0000105004057890 */ /* 0x000fe4000fffe0ff */
[----:B------:R-:W-:Y:S02]  /*2f1a0*/  UIADD3 UR4, UPT, UPT, UR4, 0x50, URZ ;  /* 0x0000005004047890 */ /* 0x000fe4000fffe0ff */
[----:B0-----:R-:W-:Y:S02]  /*2f1b0*/  ULEA UR5, UR6, UR5, 0x18 ;  /* 0x0000000506057291 */ /* 0x001fe4000f8ec0ff */
[----:B------:R-:W-:-:S04]  /*2f1c0*/  ULEA UR4, UR6, UR4, 0x18 ;  /* 0x0000000406047291 */ /* 0x000fc8000f8ec0ff */
[----:B------:R-:W-:-:S03]  /*2f1d0*/  VIADD R8, R4, UR5 ;  /* 0x0000000504087c36 */ /* 0x000fc60008000000 */
[----:B-1--4-:R-:W-:Y:S04]  /*2f1e0*/  LDS.U8 R5, [R4+UR5] ;  /* 0x0000000504057984 */ /* 0x012fe80008000000 */
[----:B------:R-:W0:Y:S02]  /*2f1f0*/  LDS.U8 R6, [R4+UR4] ;  /* 0x0000000404067984 */ /* 0x000e240008000000 */
[----:B0-----:R-:W-:Y:S01]  /*2f200*/  ISETP.NE.AND P1, PT, R5, R6, PT ;  /* 0x000000060500720c */ /* 0x001fe20003f25270 */
[----:B------:R-:W-:-:S03]  /*2f210*/  VIADD R5, R4, UR4 ;  /* 0x0000000404057c36 */ /* 0x000fc60008000000 */
[----:B------:R-:W-:-:S04]  /*2f220*/  SEL R6, RZ, 0x1, !P1 ;  /* 0x00000001ff067807 */ /* 0x000fc80004800000 */
[----:B------:R-:W-:Y:S01]  /*2f230*/  LOP3.LUT R3, R3, R6, RZ, 0xfc, !PT ;  /* 0x0000000603037212 */ /* 0x000fe200078efcff */
[----:B------:R-:W-:Y:S06]  /*2f240*/  @!P2 BRA `(.L_x_581) ;  /* 0x000000000034a947 */ /* 0x000fec0003800000 */
[----:B------:R-:W-:Y:S01]  /*2f250*/  ISETP.NE.AND P2, PT, R119, 0x2, PT ;  /* 0x000000027700780c */ /* 0x000fe20003f45270 */
[----:B------:R-:W-:Y:S01]  /*2f260*/  VIADD R6, R8, UR61 ;  /* 0x0000003d08067c36 */ /* 0x000fe20008000000 */
[----:B------:R-:W-:Y:S01]  /*2f270*/  LDS.U8 R4, [R8+UR61] ;  /* 0x0000003d08047984 */ /* 0x000fe20008000000 */
[----:B------:R-:W-:-:S03]  /*2f280*/  VIADD R7, R5, UR61 ;  /* 0x0000003d05077c36 */ /* 0x000fc60008000000 */
[----:B------:R-:W0:Y:S07]  /*2f290*/  LDS.U8 R5, [R5+UR61] ;  /* 0x0000003d05057984 */ /* 0x000e2e0008000000 */
[----:B------:R-:W-:Y:S04]  /*2f2a0*/  @P2 LDS.U8 R6, [R6+UR61] ;  /* 0x0000003d06062984 */ /* 0x000fe80008000000 */
[----:B------:R-:W1:Y:S01]  /*2f2b0*/  @P2 LDS.U8 R7, [R7+UR61] ;  /* 0x0000003d07072984 */ /* 0x000e620008000000 */
[----:B0-----:R-:W-:-:S04]  /*2f2c0*/  ISETP.NE.AND P1, PT, R4, R5, PT ;  /* 0x000000050400720c */ /* 0x001fc80003f25270 */
[----:B------:R-:W-:-:S04]  /*2f2d0*/  SEL R4, RZ, 0x1, !P1 ;  /* 0x00000001ff047807 */ /* 0x000fc80004800000 */
[----:B------:R-:W-:Y:S02]  /*2f2e0*/  LOP3.LUT R3, R3, R4, RZ, 0xfc, !PT ;  /* 0x0000000403037212 */ /* 0x000fe400078efcff */
[----:B-1----:R-:W-:-:S04]  /*2f2f0*/  @P2 ISETP.NE.AND P1, PT, R6, R7, PT ;  /* 0x000000070600220c */ /* 0x002fc80003f25270 */
[----:B------:R-:W-:-:S04]  /*2f300*/  @P2 SEL R4, RZ, 0x1, !P1 ;  /* 0x00000001ff042807 */ /* 0x000fc80004800000 */
[----:B------:R-:W-:-:S07]  /*2f310*/  @P2 LOP3.LUT R3, R3, R4, RZ, 0xfc, !PT ;  /* 0x0000000403032212 */ /* 0x000fce00078efcff */
.L_x_581:
[----:B------:R-:W-:Y:S05]  /*2f320*/  BSYNC.RECONVERGENT B1 ;  /* 0x0000000000017941 */ /* 0x000fea0003800200 */
.L_x_580:
[----:B------:R-:W-:-:S13]  /*2f330*/  ISETP.NE.AND P2, PT, R3, RZ, PT ;  /* 0x000000ff0300720c */ /* 0x000fda0003f45270 */
.L_x_576:
[----:B------:R-:W-:Y:S05]  /*2f340*/  BSYNC.RECONVERGENT B0 ;  /* 0x0000000000007941 */ /* 0x000fea0003800200 */
.L_x_575:
[----:B01-3--:R-:W0:Y:S01]  /*2f350*/  @!P0 S2R R7, SR_CgaCtaId ;  /* 0x0000000000078919 */ /* 0x00be220000008800 */
[----:B------:R-:W-:Y:S02]  /*2f360*/  @!P0 MOV R4, 0x400 ;  /* 0x0000040000048802 */ /* 0x000fe40000000f00 */
[----:B------:R-:W-:-:S03]  /*2f370*/  VOTE.ANY R3, PT, PT ;  /* 0x0000000000037806 */ /* 0x000fc600038e0100 */
[----:B------:R-:W-:Y:S01]  /*2f380*/  @!P0 VIADD R4, R4, 0x2050 ;  /* 0x0000205004048836 */ /* 0x000fe20000000000 */
[----:B----4-:R-:W-:-:S04]  /*2f390*/  VOTE.ANY R5, PT, P2 ;  /* 0x0000000000057806 */ /* 0x010fc800010e0100 */
[----:B------:R-:W-:Y:S02]  /*2f3a0*/  @!P0 ISETP.NE.AND P1, PT, R5, RZ, PT ;  /* 0x000000ff0500820c */ /* 0x000fe40003f25270 */
[----:B0-----:R-:W-:-:S05]  /*2f3b0*/  @!P0 LEA R3, R7, R4, 0x18 ;  /* 0x0000000407038211 */ /* 0x001fca00078ec0ff */
[----:B------:R-:W-:Y:S01]  /*2f3c0*/  @!P0 IMAD R3, R2, 0x4, R3 ;  /* 0x0000000402038824 */ /* 0x000fe200078e0203 */
[----:B------:R-:W-:-:S05]  /*2f3d0*/  @!P0 SEL R2, RZ, 0x1, !P1 ;  /* 0x00000001ff028807 */ /* 0x000fca0004800000 */
[----:B------:R0:W-:Y:S01]  /*2f3e0*/  @!P0 STS [R3], R2 ;  /* 0x0000000203008388 */ /* 0x0001e20000000800 */
[----:B------:R-:W-:Y:S01]  /*2f3f0*/  BAR.SYNC.DEFER_BLOCKING 0x0 ;  /* 0x0000000000007b1d */ /* 0x000fe20000010000 */
[----:B------:R-:W-:-:S13]  /*2f400*/  ISETP.GT.U32.AND P0, PT, R148, 0x1f, PT ;  /* 0x0000001f9400780c */ /* 0x000fda0003f04070 */
[----:B0-----:R-:W-:Y:S05]  /*2f410*/  @P0 BRA `(.L_x_582) ;  /* 0x0000000000640947 */ /* 0x001fea0003800000 */
[----:B------:R-:W-:Y:S01]  /*2f420*/  ISETP.GE.U32.AND P0, PT, R0, UR63, PT ;  /* 0x0000003f00007c0c */ /* 0x000fe2000bf06070 */
[----:B------:R-:W-:Y:S01]  /*2f430*/  IMAD.MOV.U32 R13, RZ, RZ, RZ ;  /* 0x000000ffff0d7224 */ /* 0x000fe200078e00ff */
[----:B------:R-:W-:-:S11]  /*2f440*/  UMOV UR4, 0xffffffff ;  /* 0xffffffff00047882 */ /* 0x000fd60000000000 */
[----:B------:R-:W0:Y:S01]  /*2f450*/  @!P0 S2R R3, SR_CgaCtaId ;  /* 0x0000000000038919 */ /* 0x000e220000008800 */
[----:B------:R-:W-:-:S05]  /*2f460*/  @!P0 MOV R2, 0x400 ;  /* 0x0000040000028802 */ /* 0x000fca0000000f00 */
[----:B------:R-:W-:-:S05]  /*2f470*/  @!P0 VIADD R2, R2, 0x2050 ;  /* 0x0000205002028836 */ /* 0x000fca0000000000 */
[----:B0-----:R-:W-:-:S05]  /*2f480*/  @!P0 LEA R3, R3, R2, 0x18 ;  /* 0x0000000203038211 */ /* 0x001fca00078ec0ff */
[----:B------:R-:W-:-:S05]  /*2f490*/  @!P0 IMAD R2, R0, 0x4, R3 ;  /* 0x0000000400028824 */ /* 0x000fca00078e0203 */
[----:B------:R0:W1:Y:S01]  /*2f4a0*/  @!P0 LDS R13, [R2] ;  /* 0x00000000020d8984 */ /* 0x0000620000000800 */
[----:B------:R-:W-:Y:S01]  /*2f4b0*/  ISETP.NE.AND P0, PT, R0, RZ, PT ;  /* 0x000000ff0000720c */ /* 0x000fe20003f05270 */
[----:B------:R-:W-:-:S12]  /*2f4c0*/  BRA.DIV UR4, `(.L_x_583) ;  /* 0x000005aa04c87947 */ /* 0x000fd8000b800000 */
[----:B-1----:R-:W1:Y:S02]  /*2f4d0*/  SHFL.DOWN PT, R14, R13, 0x10, 0x1f ;  /* 0x0a001f000d0e7f89 */ /* 0x002e6400000e0000 */
[----:B-1----:R-:W-:-:S05]  /*2f4e0*/  IMAD.IADD R0, R14, 0x1, R13 ;  /* 0x000000010e007824 */ /* 0x002fca00078e020d */
[----:B------:R-:W0:Y:S02]  /*2f4f0*/  SHFL.DOWN PT, R14, R0, 0x8, 0x1f ;  /* 0x09001f00000e7f89 */ /* 0x000e2400000e0000 */
[----:B0-----:R-:W-:-:S05]  /*2f500*/  IMAD.IADD R2, R0, 0x1, R14 ;  /* 0x0000000100027824 */ /* 0x001fca00078e020e */
[----:B------:R-:W0:Y:S02]  /*2f510*/  SHFL.DOWN PT, R14, R2, 0x4, 0x1f ;  /* 0x08801f00020e7f89 */ /* 0x000e2400000e0000 */
[----:B0-----:R-:W-:-:S05]  /*2f520*/  IMAD.IADD R3, R2, 0x1, R14 ;  /* 0x0000000102037824 */ /* 0x001fca00078e020e */
[----:B------:R-:W0:Y:S02]  /*2f530*/  SHFL.DOWN PT, R14, R3, 0x2, 0x1f ;  /* 0x08401f00030e7f89 */ /* 0x000e2400000e0000 */
[----:B0-----:R-:W-:-:S05]  /*2f540*/  IMAD.IADD R4, R3, 0x1, R14 ;  /* 0x0000000103047824 */ /* 0x001fca00078e020e */
[----:B------:R0:W1:Y:S02]  /*2f550*/  SHFL.DOWN PT, R14, R4, 0x1, 0x1f ;  /* 0x08201f00040e7f89 */ /* 0x00006400000e0000 */
.L_x_1745:
[----:B------:R-:W3:Y:S01]  /*2f560*/  @!P0 S2R R3, SR_CgaCtaId ;  /* 0x0000000000038919 */ /* 0x000ee20000008800 */
[----:B------:R-:W-:Y:S01]  /*2f570*/  @!P0 MOV R0, 0x400 ;  /* 0x0000040000008802 */ /* 0x000fe20000000f00 */
[----:B-1----:R-:W-:-:S03]  /*2f580*/  IMAD.IADD R14, R4, 0x1, R14 ;  /* 0x00000001040e7824 */ /* 0x002fc600078e020e */
[----:B---3--:R-:W-:-:S05]  /*2f590*/  @!P0 LEA R3, R3, R0, 0x18 ;  /* 0x0000000003038211 */ /* 0x008fca00078ec0ff */
[----:B------:R1:W-:Y:S02]  /*2f5a0*/  @!P0 STS [R3+0x2050], R14 ;  /* 0x0020500e03008388 */ /* 0x0003e40000000800 */
.L_x_582:
[----:B------:R-:W-:Y:S05]  /*2f5b0*/  WARPSYNC.ALL ;  /* 0x0000000000007948 */ /* 0x000fea0003800000 */
[----:B------:R-:W3:Y:S08]  /*2f5c0*/  S2UR UR5, SR_CgaCtaId ;  /* 0x00000000000579c3 */ /* 0x000ef00000008800 */
[----:B------:R-:W-:Y:S06]  /*2f5d0*/  BAR.SYNC.DEFER_BLOCKING 0x0 ;  /* 0x0000000000007b1d */ /* 0x000fec0000010000 */
[----:B------:R-:W-:-:S02]  /*2f5e0*/  UMOV UR4, 0x400 ;  /* 0x0000040000047882 */ /* 0x000fc40000000000 */
[----:B---3--:R-:W-:-:S09]  /*2f5f0*/  ULEA UR4, UR5, UR4, 0x18 ;  /* 0x0000000405047291 */ /* 0x008fd2000f8ec0ff */
[----:B-1----:R-:W1:Y:S02]  /*2f600*/  LDS R3, [UR4+0x2050] ;  /* 0x00205004ff037984 */ /* 0x002e640008000800 */
[----:B-1----:R-:W-:-:S13]  /*2f610*/  LOP3.LUT P0, RZ, R148, R3, RZ, 0xfc, !PT ;  /* 0x0000000394ff7212 */ /* 0x002fda000780fcff */
[----:B------:R-:W-:-:S05]  /*2f620*/  @!P0 IMAD.MOV.U32 R0, RZ, RZ, 0x1 ;  /* 0x00000001ff008424 */ /* 0x000fca00078e00ff */
[----:B------:R1:W-:Y:S02]  /*2f630*/  @!P0 STS [UR4+0x4], R0 ;  /* 0x00000400ff008988 */ /* 0x0003e40008000804 */
.L_x_508:
[----:B------:R-:W3:Y:S08]  /*2f640*/  S2UR UR5, SR_CgaCtaId ;  /* 0x00000000000579c3 */ /* 0x000ef00000008800 */
[----:B------:R-:W-:Y:S06]  /*2f650*/  BAR.SYNC.DEFER_BLOCKING 0x0 ;  /* 0x0000000000007b1d */ /* 0x000fec0000010000 */
[----:B------:R-:W-:-:S02]  /*2f660*/  UMOV UR4, 0x400 ;  /* 0x0000040000047882 */ /* 0x000fc40000000000 */
[----:B---3--:R-:W-:-:S06]  /*2f670*/  ULEA UR6, UR5, UR4, 0x18 ;  /* 0x0000000405067291 */ /* 0x008fcc000f8ec0ff */
[----:B------:R-:W-:-:S03]  /*2f680*/  IMAD.U32 R125, RZ, RZ, UR6 ;  /* 0x00000006ff7d7e24 */ /* 0x000fc6000f8e00ff */
[----:B-1----:R-:W1:Y:S02]  /*2f690*/  LDS R0, [UR6+0x4] ;  /* 0x00000406ff007984 */ /* 0x002e640008000800 */
[----:B-1----:R-:W-:-:S13]  /*2f6a0*/  ISETP.NE.AND P0, PT, R0, RZ, PT ;  /* 0x000000ff0000720c */ /* 0x002fda0003f05270 */
[----:B------:R-:W-:Y:S05]  /*2f6b0*/  @P0 BRA `(.L_x_10) ;  /* 0x000005a400dc0947 */ /* 0x000fea0003800000 */
[----:B------:R-:W-:Y:S01]  /*2f6c0*/  R2UR UR5, R125 ;  /* 0x000000007d0572ca */ /* 0x000fe200000e0000 */
[----:B------:R-:W1:Y:S01]  /*2f6d0*/  LDCU.64 UR8, c[0x0][0x390] ;  /* 0x00007200ff0877ac */ /* 0x000e620008000a00 */
[----:B------:R-:W-:Y:S01]  /*2f6e0*/  ISETP.NE.AND P0, PT, R148, RZ, PT ;  /* 0x000000ff9400720c */ /* 0x000fe20003f05270 */
[----:B------:R-:W-:Y:S01]  /*2f6f0*/  BSSY.RECONVERGENT B7, `(.L_x_584) ;  /* 0x00027a0000077945 */ /* 0x000fe20003800200 */
[----:B------:R-:W-:Y:S01]  /*2f700*/  R2UR UR4, R101 ;  /* 0x00000000650472ca */ /* 0x000fe200000e0000 */
[----:B------:R-:W3:Y:S10]  /*2f710*/  LDCU.64 UR6, c[0x0][0x380] ;  /* 0x00007000ff0677ac */ /* 0x000ef40008000a00 */
[----:B0-----:R-:W0:Y:S01]  /*2f720*/  @!P0 LDS.64 R2, [UR5+0x48] ;  /* 0x00004805ff028984 */ /* 0x001e220008000a00 */
[----:B-1----:R-:W-:-:S02]  /*2f730*/  IMAD.U32 R116, RZ, RZ, UR8 ;  /* 0x00000008ff747e24 */ /* 0x002fc4000f8e00ff */
[----:B------:R-:W-:Y:S02]  /*2f740*/  IMAD.U32 R111, RZ, RZ, UR9 ;  /* 0x00000009ff6f7e24 */ /* 0x000fe4000f8e00ff */
[----:B---3--:R-:W-:Y:S02]  /*2f750*/  IMAD.U32 R118, RZ, RZ, UR6 ;  /* 0x00000006ff767e24 */ /* 0x008fe4000f8e00ff */
[----:B------:R-:W-:Y:S01]  /*2f760*/  IMAD.U32 R117, RZ, RZ, UR7 ;  /* 0x00000007ff757e24 */ /* 0x000fe2000f8e00ff */
[----:B0-----:R-:W-:-:S07]  /*2f770*/  @!P0 DADD R2, R2, 0.5 ;  /* 0x3fe0000002028429 */ /* 0x001fce0000000000 */
[----:B------:R0:W-:Y:S01]  /*2f780*/  @!P0 STS.64 [UR5+0x48], R2 ;  /* 0x00004802ff008988 */ /* 0x0001e20008000a05 */
[----:B------:R-:W-:-:S13]  /*2f790*/  ISETP.GE.U32.AND P0, PT, R148, UR4, PT ;  /* 0x0000000494007c0c */ /* 0x000fda000bf06070 */
[----:B0-----:R-:W-:Y:S05]  /*2f7a0*/  @P0 BRA `(.L_x_585) ;  /* 0x0000027800500947 */ /* 0x001fea0003800000 */
[----:B------:R-:W0:Y:S01]  /*2f7b0*/  LDC R55, c[0x0][0x3b0] ;  /* 0x0000ec00ff377b82 */ /* 0x000e220000000800 */
[----:B------:R-:W-:Y:S02]  /*2f7c0*/  IABS R6, R148 ;  /* 0x0000009400067213 */ /* 0x000fe40000000000 */
[----:B0-----:R-:W-:-:S04]  /*2f7d0*/  IABS R0, R55 ;  /* 0x0000003700007213 */ /* 0x001fc80000000000 */
[----:B------:R-:W0:Y:S08]  /*2f7e0*/  I2F.RP R4, R0 ;  /* 0x0000000000047306 */ /* 0x000e300000209400 */
[----:B0-----:R-:W0:Y:S02]  /*2f7f0*/  MUFU.RCP R4, R4 ;  /* 0x0000000400047308 */ /* 0x001e240000001000 */
[----:B0-----:R-:W-:-:S06]  /*2f800*/  VIADD R2, R4, 0xffffffe ;  /* 0x0ffffffe04027836 */ /* 0x001fcc0000000000 */
[----:B------:R0:W1:Y:S02]  /*2f810*/  F2I.FTZ.U32.TRUNC.NTZ R3, R2 ;  /* 0x0000000200037305 */ /* 0x000064000021f000 */
[----:B0-----:R-:W-:Y:S02]  /*2f820*/  IMAD.MOV.U32 R2, RZ, RZ, RZ ;  /* 0x000000ffff027224 */ /* 0x001fe400078e00ff */
[----:B-1----:R-:W-:-:S04]  /*2f830*/  IMAD.MOV R5, RZ, RZ, -R3 ;  /* 0x000000ffff057224 */ /* 0x002fc800078e0a03 */
        /* <DEDUP_REMOVED lines=15> */
[----:B------:R-:W-:Y:S02]  /*2f930*/  @!P0 LOP3.LUT R126, RZ, R55, RZ, 0x33, !PT ;  /* 0x00000037ff7e8212 */ /* 0x000fe400078e33ff */
[----:B------:R-:W-:-:S03]  /*2f940*/  ISETP.GE.AND P0, PT, R55, 0x1, PT ;  /* 0x000000013700780c */ /* 0x000fc60003f06270 */
[----:B------:R-:W-:-:S04]  /*2f950*/  IMAD.MOV R149, RZ, RZ, -R126 ;  /* 0x000000ffff957224 */ /* 0x000fc800078e0a7e */
[----:B------:R-:W-:-:S06]  /*2f960*/  IMAD R149, R55, R149, R148 ;  /* 0x0000009537957224 */ /* 0x000fcc00078e0294 */
[----:B------:R-:W-:Y:S05]  /*2f970*/  @!P0 BRA `(.L_x_586) ;  /* 0x0000000800608947 */ /* 0x000fea0003800000 */
[----:B------:R-:W-:Y:S01]  /*2f980*/  R2UR UR4, R125 ;  /* 0x000000007d0472ca */ /* 0x000fe200000e0000 */
[----:B------:R-:W-:Y:S02]  /*2f990*/  IMAD.MOV.U32 R3, RZ, RZ, 0x280 ;  /* 0x00000280ff037424 */ /* 0x000fe400078e00ff */
[----:B------:R-:W-:Y:S02]  /*2f9a0*/  VIADD R4, R55, 0xffffffff ;  /* 0xffffffff37047836 */ /* 0x000fe40000000000 */
[----:B------:R-:W-:-:S03]  /*2f9b0*/  IMAD.MOV.U32 R42, RZ, RZ, RZ ;  /* 0x000000ffff2a7224 */ /* 0x000fc600078e00ff */
[----:B------:R-:W-:Y:S01]  /*2f9c0*/  ISETP.GE.U32.AND P0, PT, R4, 0x7, PT ;  /* 0x000000070400780c */ /* 0x000fe20003f06070 */
[----:B------:R-:W-:-:S04]  /*2f9d0*/  IMAD R4, R126, 0x10, R149 ;  /* 0x000000107e047824 */ /* 0x000fc800078e0295 */
[----:B------:R-:W0:Y:S01]  /*2f9e0*/  LDS R0, [UR4] ;  /* 0x00000004ff007984 */ /* 0x000e220008000800 */
[----:B------:R-:W-:Y:S02]  /*2f9f0*/  IMAD.SHL.U32 R63, R4, 0x10, RZ ;  /* 0x00000010043f7824 */ /* 0x000fe400078e00ff */
[----:B0-----:R-:W-:-:S04]  /*2fa00*/  IMAD.SHL.U32 R0, R0, 0x2, RZ ;  /* 0x0000000200007824 */ /* 0x001fc800078e00ff */
[----:B------:R-:W-:-:S04]  /*2fa10*/  IMAD R0, R0, 0x8, R3 ;  /* 0x0000000800007824 */ /* 0x000fc800078e0203 */
[----:B------:R0:W1:Y:S01]  /*2fa20*/  LDC.64 R2, c[0x3][R0+-0x8] ;  /* 0x00fffe0000027b82 */ /* 0x0000620000000a00 */
[----:B------:R-:W-:Y:S05]  /*2fa30*/  @!P0 BRA `(.L_x_587) ;  /* 0x0000000000c48947 */ /* 0x000fea0003800000 */
[----:B------:R-:W-:Y:S01]  /*2fa40*/  BSSY.RECONVERGENT B0, `(.L_x_588) ;  /* 0x000002f000007945 */ /* 0x000fe20003800200 */
[----:B0-----:R-:W-:-:S07]  /*2fa50*/  IMAD.MOV.U32 R0, RZ, RZ, RZ ;  /* 0x000000ffff007224 */ /* 0x001fce00078e00ff */
.L_x_589:
[----:B0-----:R-:W-:Y:S01]  /*2fa60*/  IMAD.IADD R4, R63, 0x1, R0 ;  /* 0x000000013f047824 */ /* 0x001fe200078e0200 */
[----:B------:R-:W-:Y:S02]  /*2fa70*/  R2UR UR7, R118 ;  /* 0x00000000760772ca */ /* 0x000fe400000e0000 */
[----:B------:R-:W-:Y:S02]  /*2fa80*/  R2UR UR6, R116 ;  /* 0x00000000740672ca */ /* 0x000fe400000e0000 */
[----:B------:R-:W-:Y:S02]  /*2fa90*/  IADD3 R4, P0, PT, R4, UR38, RZ ;  /* 0x0000002604047c10 */ /* 0x000fe4000ff1e0ff */
[----:B------:R-:W-:Y:S02]  /*2faa0*/  R2UR UR5, R117 ;  /* 0x00000000750572ca */ /* 0x000fe400000e0000 */
[----:B------:R-:W-:Y:S01]  /*2fab0*/  R2UR UR4, R111 ;  /* 0x000000006f0472ca */ /* 0x000fe200000e0000 */
[----:B------:R-:W-:-:S02]  /*2fac0*/  IMAD.SHL.U32 R32, R4, 0x8, RZ ;  /* 0x0000000804207824 */ /* 0x000fc400078e00ff */
[----:B------:R-:W-:-:S03]  /*2fad0*/  IMAD.X R5, RZ, RZ, R53, P0 ;  /* 0x000000ffff057224 */ /* 0x000fc600000e0635 */
[----:B------:R-:W-:Y:S02]  /*2fae0*/  IADD3 R20, P0, PT, R32, UR7, RZ ;  /* 0x0000000720147c10 */ /* 0x000fe4000ff1e0ff */
[----:B------:R-:W-:Y:S02]  /*2faf0*/  SHF.L.U64.HI R4, R4, 0x3, R5 ;  /* 0x0000000304047819 */ /* 0x000fe40000010205 */
[----:B------:R-:W-:Y:S02]  /*2fb00*/  IADD3 R32, P1, PT, R32, UR6, RZ ;  /* 0x0000000620207c10 */ /* 0x000fe4000ff3e0ff */
[C---:B------:R-:W-:Y:S02]  /*2fb10*/  IADD3.X R21, PT, PT, R4.reuse, UR5, RZ, P0, !PT ;  /* 0x0000000504157c10 */ /* 0x040fe400087fe4ff */
[----:B------:R-:W-:-:S03]  /*2fb20*/  IADD3.X R33, PT, PT, R4, UR4, RZ, P1, !PT ;  /* 0x0000000404217c10 */ /* 0x000fc60008ffe4ff */
[----:B------:R-:W1:Y:S04]  /*2fb30*/  LDG.E.64.CONSTANT R4, desc[UR40][R20.64] ;  /* 0x0000002814047981 */ /* 0x000e68000c1e9b00 */
[----:B------:R-:W1:Y:S04]  /*2fb40*/  LDG.E.64 R6, desc[UR40][R32.64] ;  /* 0x0000002820067981 */ /* 0x000e68000c1e1b00 */
[----:B------:R-:W3:Y:S04]  /*2fb50*/  LDG.E.64.CONSTANT R8, desc[UR40][R20.64+0x8] ;  /* 0x0000082814087981 */ /* 0x000ee8000c1e9b00 */
[----:B------:R-:W3:Y:S04]  /*2fb60*/  LDG.E.64 R10, desc[UR40][R32.64+0x8] ;  /* 0x00000828200a7981 */ /* 0x000ee8000c1e1b00 */
[----:B------:R-:W4:Y:S04]  /*2fb70*/  LDG.E.64.CONSTANT R12, desc[UR40][R20.64+0x10] ;  /* 0x00001028140c7981 */ /* 0x000f28000c1e9b00 */
[----:B------:R-:W4:Y:S04]  /*2fb80*/  LDG.E.64 R14, desc[UR40][R32.64+0x10] ;  /* 0x00001028200e7981 */ /* 0x000f28000c1e1b00 */
[----:B------:R-:W5:Y:S04]  /*2fb90*/  LDG.E.64.CONSTANT R16, desc[UR40][R20.64+0x18] ;  /* 0x0000182814107981 */ /* 0x000f68000c1e9b00 */
[----:B------:R-:W5:Y:S04]  /*2fba0*/  LDG.E.64 R18, desc[UR40][R32.64+0x18] ;  /* 0x0000182820127981 */ /* 0x000f68000c1e1b00 */
[----:B------:R-:W2:Y:S04]  /*2fbb0*/  LDG.E.64.CONSTANT R34, desc[UR40][R20.64+0x20] ;  /* 0x0000202814227981 */ /* 0x000ea8000c1e9b00 */
[----:B------:R-:W2:Y:S04]  /*2fbc0*/  LDG.E.64 R40, desc[UR40][R32.64+0x20] ;  /* 0x0000202820287981 */ /* 0x000ea8000c1e1b00 */
[----:B------:R-:W2:Y:S04]  /*2fbd0*/  LDG.E.64.CONSTANT R42, desc[UR40][R20.64+0x28] ;  /* 0x00002828142a7981 */ /* 0x000ea8000c1e9b00 */
[----:B------:R-:W2:Y:S04]  /*2fbe0*/  LDG.E.64 R48, desc[UR40][R32.64+0x28] ;  /* 0x0000282820307981 */ /* 0x000ea8000c1e1b00 */
[----:B------:R-:W2:Y:S04]  /*2fbf0*/  LDG.E.64.CONSTANT R50, desc[UR40][R20.64+0x30] ;  /* 0x0000302814327981 */ /* 0x000ea8000c1e9b00 */
[----:B------:R-:W2:Y:S04]  /*2fc00*/  LDG.E.64 R56, desc[UR40][R32.64+0x30] ;  /* 0x0000302820387981 */ /* 0x000ea8000c1e1b00 */
[----:B------:R-:W2:Y:S04]  /*2fc10*/  LDG.E.64.CONSTANT R58, desc[UR40][R20.64+0x38] ;  /* 0x00003828143a7981 */ /* 0x000ea8000c1e9b00 */
[----:B------:R-:W2:Y:S01]  /*2fc20*/  LDG.E.64 R60, desc[UR40][R32.64+0x38] ;  /* 0x00003828203c7981 */ /* 0x000ea2000c1e1b00 */
[----:B-1----:R-:W-:-:S02]  /*2fc30*/  DFMA R4, R2, R6, R4 ;  /* 0x000000060204722b */ /* 0x002fc40000000004 */
[C---:B---3--:R-:W-:Y:S02]  /*2fc40*/  DFMA R6, R2.reuse, R10, R8 ;  /* 0x0000000a0206722b */ /* 0x048fe40000000008 */
[C---:B----4-:R-:W-:Y:S02]  /*2fc50*/  DFMA R8, R2.reuse, R14, R12 ;  /* 0x0000000e0208722b */ /* 0x050fe4000000000c */
[C---:B-----5:R-:W-:Y:S02]  /*2fc60*/  DFMA R10, R2.reuse, R18, R16 ;  /* 0x00000012020a722b */ /* 0x060fe40000000010 */
[----:B--2---:R-:W-:Y:S01]  /*2fc70*/  DFMA R12, R2, R40, R34 ;  /* 0x00000028020c722b */ /* 0x004fe20000000022 */
[C---:B------:R-:W-:Y:S02]  /*2fc80*/  IMAD R35, R0.reuse, 0x8, R157 ;  /* 0x0000000800237824 */ /* 0x040fe400078e029d */
[----:B------:R-:W-:-:S03]  /*2fc90*/  VIADD R0, R0, 0x8 ;  /* 0x0000000800007836 */ /* 0x000fc60000000000 */
[----:B------:R0:W-:Y:S01]  /*2fca0*/  STL.128 [R35], R4 ;  /* 0x0000000423007387 */ /* 0x0001e20000100c00 */
[C---:B------:R-:W-:Y:S01]  /*2fcb0*/  DFMA R14, R2.reuse, R48, R42 ;  /* 0x00000030020e722b */ /* 0x040fe2000000002a */
[----:B------:R-:W-:Y:S02]  /*2fcc0*/  ISETP.NE.AND P0, PT, R0, R94, PT ;  /* 0x0000005e0000720c */ /* 0x000fe40003f05270 */
[----:B------:R0:W-:Y:S04]  /*2fcd0*/  STL.128 [R35+0x10], R8 ;  /* 0x0000100823007387 */ /* 0x0001e80000100c00 */
[----:B------:R0:W-:Y:S01]  /*2fce0*/  STL.128 [R35+0x20], R12 ;  /* 0x0000200c23007387 */ /* 0x0001e20000100c00 */
[C---:B------:R-:W-:Y:S02]  /*2fcf0*/  DFMA R16, R2.reuse, R56, R50 ;  /* 0x000000380210722b */ /* 0x040fe40000000032 */
[----:B------:R-:W-:-:S07]  /*2fd00*/  DFMA R18, R2, R60, R58 ;  /* 0x0000003c0212722b */ /* 0x000fce000000003a */
[----:B------:R0:W-:Y:S01]  /*2fd10*/  STL.128 [R35+0x30], R16 ;  /* 0x0000301023007387 */ /* 0x0001e20000100c00 */
[----:B------:R-:W-:Y:S05]  /*2fd20*/  @P0 BRA `(.L_x_589) ;  /* 0xfffffffc004c0947 */ /* 0x000fea000383ffff */
[----:B------:R-:W-:Y:S05]  /*2fd30*/  BSYNC.RECONVERGENT B0 ;  /* 0x0000000000007941 */ /* 0x000fea0003800200 */
.L_x_588:
[----:B------:R-:W-:-:S07]  /*2fd40*/  IMAD.MOV.U32 R42, RZ, RZ, R94 ;  /* 0x000000ffff2a7224 */ /* 0x000fce00078e005e */
.L_x_587:
[----:B0-----:R-:W-:-:S13]  /*2fd50*/  LOP3.LUT P0, R0, R55, 0x7, RZ, 0xc0, !PT ;  /* 0x0000000737007812 */ /* 0x001fda000780c0ff */
[----:B------:R-:W-:Y:S05]  /*2fd60*/  @!P0 BRA `(.L_x_586) ;  /* 0x0000000400648947 */ /* 0x000fea0003800000 */
[----:B------:R-:W-:Y:S01]  /*2fd70*/  VIADD R0, R0, 0xffffffff ;  /* 0xffffffff00007836 */ /* 0x000fe20000000000 */
[----:B------:R-:W-:-:S04]  /*2fd80*/  LOP3.LUT P0, R43, R55, 0x3, RZ, 0xc0, !PT ;  /* 0x00000003372b7812 */ /* 0x000fc8000780c0ff */
[----:B------:R-:W-:-:S13]  /*2fd90*/  ISETP.GE.U32.AND P1, PT, R0, 0x3, PT ;  /* 0x000000030000780c */ /* 0x000fda0003f26070 */
[----:B------:R-:W-:Y:S05]  /*2fda0*/  @!P1 BRA `(.L_x_590) ;  /* 0x00000000008c9947 */ /* 0x000fea0003800000 */
[----:B------:R-:W0:Y:S01]  /*2fdb0*/  LDCU.64 UR4, c[0x0][0x380] ;  /* 0x00007000ff0477ac */ /* 0x000e220008000a00 */
[C-C-:B------:R-:W-:Y:S01]  /*2fdc0*/  IMAD.IADD R0, R63.reuse, 0x1, R42.reuse ;  /* 0x000000013f007824 */ /* 0x140fe200078e022a */
[----:B------:R-:W-:Y:S01]  /*2fdd0*/  IADD3 R4, P2, P3, R63, UR38, R42 ;  /* 0x000000263f047c10 */ /* 0x000fe2000fb5e02a */
[----:B------:R-:W3:Y:S03]  /*2fde0*/  LDCU.64 UR6, c[0x0][0x390] ;  /* 0x00007200ff0677ac */ /* 0x000ee60008000a00 */
[----:B------:R-:W-:Y:S01]  /*2fdf0*/  IADD3 R6, P1, PT, R0, UR38, RZ ;  /* 0x0000002600067c10 */ /* 0x000fe2000ff3e0ff */
[----:B------:R-:W-:Y:S01]  /*2fe00*/  IMAD.SHL.U32 R16, R4, 0x8, RZ ;  /* 0x0000000804107824 */ /* 0x000fe200078e00ff */
[----:B------:R-:W-:-:S03]  /*2fe10*/  IADD3.X R5, PT, PT, R53, RZ, RZ, P2, P3 ;  /* 0x000000ff35057210 */ /* 0x000fc600017e64ff */
[----:B------:R-:W-:Y:S01]  /*2fe20*/  IMAD.SHL.U32 R40, R6, 0x8, RZ ;  /* 0x0000000806287824 */ /* 0x000fe200078e00ff */
[----:B------:R-:W-:Y:S01]  /*2fe30*/  SHF.L.U64.HI R0, R4, 0x3, R5 ;  /* 0x0000000304007819 */ /* 0x000fe20000010205 */
[----:B------:R-:W-:Y:S01]  /*2fe40*/  IMAD.X R7, RZ, RZ, R53, P1 ;  /* 0x000000ffff077224 */ /* 0x000fe200008e0635 */
[----:B0-----:R-:W-:Y:S02]  /*2fe50*/  IADD3 R12, P3, PT, R16, UR4, RZ ;  /* 0x00000004100c7c10 */ /* 0x001fe4000ff7e0ff */
[----:B------:R-:W-:Y:S02]  /*2fe60*/  IADD3 R34, P1, PT, R40, UR4, RZ ;  /* 0x0000000428227c10 */ /* 0x000fe4000ff3e0ff */
[----:B------:R-:W-:Y:S02]  /*2fe70*/  SHF.L.U64.HI R4, R6, 0x3, R7 ;  /* 0x0000000306047819 */ /* 0x000fe40000010207 */
[----:B---3--:R-:W-:Y:S02]  /*2fe80*/  IADD3 R16, P4, PT, R16, UR6, RZ ;  /* 0x0000000610107c10 */ /* 0x008fe4000ff9e0ff */
[----:B------:R-:W-:-:S02]  /*2fe90*/  IADD3 R40, P2, PT, R40, UR6, RZ ;  /* 0x0000000628287c10 */ /* 0x000fc4000ff5e0ff */
[C---:B------:R-:W-:Y:S02]  /*2fea0*/  IADD3.X R13, PT, PT, R0.reuse, UR5, RZ, P3, !PT ;  /* 0x00000005000d7c10 */ /* 0x040fe40009ffe4ff */
[----:B------:R-:W-:Y:S02]  /*2feb0*/  IADD3.X R17, PT, PT, R0, UR7, RZ, P4, !PT ;  /* 0x0000000700117c10 */ /* 0x000fe4000a7fe4ff */
[C---:B------:R-:W-:Y:S01]  /*2fec0*/  IADD3.X R35, PT, PT, R4.reuse, UR5, RZ, P1, !PT ;  /* 0x0000000504237c10 */ /* 0x040fe20008ffe4ff */
[----:B------:R-:W3:Y:S01]  /*2fed0*/  LDG.E.64.CONSTANT R8, desc[UR40][R12.64+0x10] ;  /* 0x000010280c087981 */ /* 0x000ee2000c1e9b00 */
[----:B------:R-:W-:-:S03]  /*2fee0*/  IADD3.X R41, PT, PT, R4, UR7, RZ, P2, !PT ;  /* 0x0000000704297c10 */ /* 0x000fc600097fe4ff */
[----:B------:R-:W1:Y:S04]  /*2fef0*/  LDG.E.64.CONSTANT R4, desc[UR40][R34.64] ;  /* 0x0000002822047981 */ /* 0x000e68000c1e9b00 */
[----:B------:R-:W1:Y:S04]  /*2ff00*/  LDG.E.64 R6, desc[UR40][R40.64] ;  /* 0x0000002828067981 */ /* 0x000e68000c1e1b00 */
[----:B------:R-:W3:Y:S04]  /*2ff10*/  LDG.E.64 R10, desc[UR40][R16.64+0x10] ;  /* 0x00001028100a7981 */ /* 0x000ee8000c1e1b00 */
[----:B------:R-:W4:Y:S04]  /*2ff20*/  LDG.E.64.CONSTANT R14, desc[UR40][R12.64+0x8] ;  /* 0x000008280c0e7981 */ /* 0x000f28000c1e9b00 */
[----:B------:R-:W5:Y:S04]  /*2ff30*/  LDG.E.64.CONSTANT R20, desc[UR40][R12.64+0x18] ;  /* 0x000018280c147981 */ /* 0x000f68000c1e9b00 */
[----:B------:R-:W5:Y:S04]  /*2ff40*/  LDG.E.64 R32, desc[UR40][R16.64+0x18] ;  /* 0x0000182810207981 */ /* 0x000f68000c1e1b00 */
[----:B------:R-:W4:Y:S01]  /*2ff50*/  LDG.E.64 R18, desc[UR40][R16.64+0x8] ;  /* 0x0000082810127981 */ /* 0x000f22000c1e1b00 */
[----:B-1----:R-:W-:-:S02]  /*2ff60*/  DFMA R4, R2, R6, R4 ;  /* 0x000000060204722b */ /* 0x002fc40000000004 */
[C---:B---3--:R-:W-:Y:S02]  /*2ff70*/  DFMA R8, R2.reuse, R10, R8 ;  /* 0x0000000a0208722b */ /* 0x048fe40000000008 */
[C---:B-----5:R-:W-:Y:S02]  /*2ff80*/  DFMA R10, R2.reuse, R32, R20 ;  /* 0x00000020020a722b */ /* 0x060fe40000000014 */
[----:B----4-:R-:W-:Y:S01]  /*2ff90*/  DFMA R6, R2, R18, R14 ;  /* 0x000000120206722b */ /* 0x010fe2000000000e */
[----:B------:R-:W-:-:S05]  /*2ffa0*/  IMAD R15, R42, 0x8, R157 ;  /* 0x000000082a0f7824 */ /* 0x000fca00078e029d */
[----:B------:R0:W-:Y:S04]  /*2ffb0*/  STL.128 [R15+0x10], R8 ;  /* 0x000010080f007387 */ /* 0x0001e80000100c00 */
[----:B------:R0:W-:Y:S01]  /*2ffc0*/  STL.128 [R15], R4 ;  /* 0x000000040f007387 */ /* 0x0001e20000100c00 */
[----:B------:R-:W-:-:S07]  /*2ffd0*/  VIADD R42, R42, 0x4 ;  /* 0x000000042a2a7836 */ /* 0x000fce0000000000 */
.L_x_590:
[----:B------:R-:W-:Y:S05]  /*2ffe0*/  @!P0 BRA `(.L_x_586) ;  /* 0x0000000000c48947 */ /* 0x000fea0003800000 */
[----:B------:R-:W-:Y:S02]  /*2fff0*/  R2UR UR4, R132 ;  /* 0x00000000840472ca */ /* 0x000fe400000e0000 */
[----:B------:R-:W-:-:S11]  /*30000*/  ISETP.NE.AND P0, PT, R43, 0x1, PT ;  /* 0x000000012b00780c */ /* 0x000fd60003f05270 */
[----:B------:R-:W-:Y:S02]  /*30010*/  UISETP.NE.AND UP0, UPT, UR4, URZ, UPT ;  /* 0x000000ff0400728c */ /* 0x000fe4000bf05270 */
[----:B------:R-:W-:Y:S09]  /*30020*/  @!P0 BRA `(.L_x_591) ;  /* 0x0000000000708947 */ /* 0x000ff20003800000 */
[----:B------:R-:W3:Y:S01]  /*30030*/  LDCU.64 UR4, c[0x0][0x380] ;  /* 0x00007000ff0477ac */ /* 0x000ee20008000a00 */
[C-C-:B------:R-:W-:Y:S01]  /*30040*/  IMAD.IADD R0, R63.reuse, 0x1, R42.reuse ;  /* 0x000000013f007824 */ /* 0x140fe200078e022a */
[----:B0-----:R-:W-:Y:S01]  /*30050*/  IADD3 R4, P1, P2, R63, UR38, R42 ;  /* 0x000000263f047c10 */ /* 0x001fe2000fa3e02a */
[----:B------:R-:W0:Y:S03]  /*30060*/  LDCU.64 UR6, c[0x0][0x390] ;  /* 0x00007200ff0677ac */ /* 0x000e260008000a00 */
[----:B------:R-:W-:Y:S01]  /*30070*/  IADD3 R0, P0, PT, R0, UR38, RZ ;  /* 0x0000002600007c10 */ /* 0x000fe2000ff1e0ff */
[----:B------:R-:W-:Y:S01]  /*30080*/  IMAD.SHL.U32 R14, R4, 0x8, RZ ;  /* 0x00000008040e7824 */ /* 0x000fe200078e00ff */
[----:B------:R-:W-:-:S03]  /*30090*/  IADD3.X R7, PT, PT, R53, RZ, RZ, P1, P2 ;  /* 0x000000ff35077210 */ /* 0x000fc60000fe44ff */
[----:B------:R-:W-:Y:S01]  /*300a0*/  IMAD.SHL.U32 R6, R0, 0x8, RZ ;  /* 0x0000000800067824 */ /* 0x000fe200078e00ff */
[----:B------:R-:W-:Y:S01]  /*300b0*/  SHF.L.U64.HI R7, R4, 0x3, R7 ;  /* 0x0000000304077819 */ /* 0x000fe20000010207 */
[----:B------:R-:W-:Y:S01]  /*300c0*/  IMAD.X R5, RZ, RZ, R53, P0 ;  /* 0x000000ffff057224 */ /* 0x000fe200000e0635 */
[----:B---3--:R-:W-:Y:S02]  /*300d0*/  IADD3 R12, P2, PT, R14, UR4, RZ ;  /* 0x000000040e0c7c10 */ /* 0x008fe4000ff5e0ff */
[----:B------:R-:W-:Y:S02]  /*300e0*/  IADD3 R4, P0, PT, R6, UR4, RZ ;  /* 0x0000000406047c10 */ /* 0x000fe4000ff1e0ff */
[----:B0-----:R-:W-:Y:S02]  /*300f0*/  IADD3 R14, P3, PT, R14, UR6, RZ ;  /* 0x000000060e0e7c10 */ /* 0x001fe4000ff7e0ff */
[----:B------:R-:W-:Y:S02]  /*30100*/  SHF.L.U64.HI R0, R0, 0x3, R5 ;  /* 0x0000000300007819 */ /* 0x000fe40000010205 */
[----:B------:R-:W-:-:S02]  /*30110*/  IADD3 R6, P1, PT, R6, UR6, RZ ;  /* 0x0000000606067c10 */ /* 0x000fc4000ff3e0ff */
[C---:B------:R-:W-:Y:S02]  /*30120*/  IADD3.X R13, PT, PT, R7.reuse, UR5, RZ, P2, !PT ;  /* 0x00000005070d7c10 */ /* 0x040fe400097fe4ff */
[----:B------:R-:W-:Y:S02]  /*30130*/  IADD3.X R15, PT, PT, R7, UR7, RZ, P3, !PT ;  /* 0x00000007070f7c10 */ /* 0x000fe40009ffe4ff */
[C---:B------:R-:W-:Y:S01]  /*30140*/  IADD3.X R5, PT, PT, R0.reuse, UR5, RZ, P0, !PT ;  /* 0x0000000500057c10 */ /* 0x040fe200087fe4ff */
[----:B------:R-:W1:Y:S01]  /*30150*/  LDG.E.64.CONSTANT R10, desc[UR40][R12.64+0x8] ;  /* 0x000008280c0a7981 */ /* 0x000e62000c1e9b00 */
[----:B------:R-:W-:-:S03]  /*30160*/  IADD3.X R7, PT, PT, R0, UR7, RZ, P1, !PT ;  /* 0x0000000700077c10 */ /* 0x000fc60008ffe4ff */
[----:B------:R-:W1:Y:S04]  /*30170*/  LDG.E.64 R14, desc[UR40][R14.64+0x8] ;  /* 0x000008280e0e7981 */ /* 0x000e68000c1e1b00 */
[----:B------:R-:W3:Y:S04]  /*30180*/  LDG.E.64.CONSTANT R4, desc[UR40][R4.64] ;  /* 0x0000002804047981 */ /* 0x000ee8000c1e9b00 */
[----:B------:R-:W3:Y:S01]  /*30190*/  LDG.E.64 R6, desc[UR40][R6.64] ;  /* 0x0000002806067981 */ /* 0x000ee2000c1e1b00 */
[C---:B------:R-:W-:Y:S02]  /*301a0*/  IMAD R17, R42.reuse, 0x8, R157 ;  /* 0x000000082a117824 */ /* 0x040fe400078e029d */
[----:B------:R-:W-:Y:S01]  /*301b0*/  VIADD R42, R42, 0x2 ;  /* 0x000000022a2a7836 */ /* 0x000fe20000000000 */
[----:B-1----:R-:W-:-:S02]  /*301c0*/  DFMA R10, R2, R14, R10 ;  /* 0x0000000e020a722b */ /* 0x002fc4000000000a */
[----:B---3--:R-:W-:-:S07]  /*301d0*/  DFMA R8, R2, R6, R4 ;  /* 0x000000060208722b */ /* 0x008fce0000000004 */
[----:B------:R3:W-:Y:S04]  /*301e0*/  STL.128 [R17], R8 ;  /* 0x0000000811007387 */ /* 0x0007e80000100c00 */
.L_x_591:
[----:B------:R-:W-:Y:S05]  /*301f0*/  BRA.U !UP0, `(.L_x_586) ;  /* 0x0000000108407547 */ /* 0x000fea000b800000 */
[----:B------:R-:W3:Y:S01]  /*30200*/  LDCU.64 UR4, c[0x0][0x380] ;  /* 0x00007000ff0477ac */ /* 0x000ee20008000a00 */
[----:B------:R-:W-:Y:S01]  /*30210*/  IMAD.IADD R0, R63, 0x1, R42 ;  /* 0x000000013f007824 */ /* 0x000fe200078e022a */
[----:B------:R-:W4:Y:S04]  /*30220*/  LDCU.64 UR6, c[0x0][0x390] ;  /* 0x00007200ff0677ac */ /* 0x000f280008000a00 */
[----:B------:R-:W-:-:S05]  /*30230*/  IADD3 R0, P0, PT, R0, UR38, RZ ;  /* 0x0000002600007c10 */ /* 0x000fca000ff1e0ff */
[----:B0-----:R-:W-:Y:S02]  /*30240*/  IMAD.SHL.U32 R6, R0, 0x8, RZ ;  /* 0x0000000800067824 */ /* 0x001fe400078e00ff */
[----:B------:R-:W-:-:S03]  /*30250*/  IMAD.X R5, RZ, RZ, R53, P0 ;  /* 0x000000ffff057224 */ /* 0x000fc600000e0635 */
[----:B---3--:R-:W-:Y:S02]  /*30260*/  IADD3 R8, P0, PT, R6, UR4, RZ ;  /* 0x0000000406087c10 */ /* 0x008fe4000ff1e0ff */
[----:B------:R-:W-:Y:S02]  /*30270*/  SHF.L.U64.HI R0, R0, 0x3, R5 ;  /* 0x0000000300007819 */ /* 0x000fe40000010205 */
[----:B----4-:R-:W-:Y:S02]  /*30280*/  IADD3 R6, P1, PT, R6, UR6, RZ ;  /* 0x0000000606067c10 */ /* 0x010fe4000ff3e0ff */
[C---:B------:R-:W-:Y:S02]  /*30290*/  IADD3.X R9, PT, PT, R0.reuse, UR5, RZ, P0, !PT ;  /* 0x0000000500097c10 */ /* 0x040fe400087fe4ff */
[----:B------:R-:W-:-:S03]  /*302a0*/  IADD3.X R7, PT, PT, R0, UR7, RZ, P1, !PT ;  /* 0x0000000700077c10 */ /* 0x000fc60008ffe4ff */
[----:B------:R-:W1:Y:S04]  /*302b0*/  LDG.E.64.CONSTANT R4, desc[UR40][R8.64] ;  /* 0x0000002808047981 */ /* 0x000e68000c1e9b00 */
[----:B------:R-:W1:Y:S02]  /*302c0*/  LDG.E.64 R6, desc[UR40][R6.64] ;  /* 0x0000002806067981 */ /* 0x000e64000c1e1b00 */
[----:B-1----:R-:W-:Y:S01]  /*302d0*/  DFMA R4, R2, R6, R4 ;  /* 0x000000060204722b */ /* 0x002fe20000000004 */
[----:B------:R-:W-:-:S06]  /*302e0*/  IMAD R3, R42, 0x8, R157 ;  /* 0x000000082a037824 */ /* 0x000fcc00078e029d */
[----:B------:R4:W-:Y:S04]  /*302f0*/  STL.64 [R3], R4 ;  /* 0x0000000403007387 */ /* 0x0009e80000100a00 */
.L_x_586:
[----:B------:R-:W-:-:S04]  /*30300*/  ISETP.NE.AND P0, PT, R55, RZ, PT ;  /* 0x000000ff3700720c */ /* 0x000fc80003f05270 */
[----:B------:R-:W-:-:S09]  /*30310*/  P2R R54, PR, RZ, 0x1 ;  /* 0x00000001ff367803 */ /* 0x000fd20000000000 */
[----:B------:R-:W-:Y:S05]  /*30320*/  @!P0 BRA `(.L_x_592) ;  /* 0x0000000800948947 */ /* 0x000fea0003800000 */
[----:B------:R-:W-:Y:S02]  /*30330*/  IMAD.U32 R0, RZ, RZ, UR54 ;  /* 0x00000036ff007e24 */ /* 0x000fe4000f8e00ff */
[----:B-1----:R-:W-:Y:S02]  /*30340*/  IMAD.U32 R2, RZ, RZ, UR50 ;  /* 0x00000032ff027e24 */ /* 0x002fe4000f8e00ff */
[----:B---3--:R-:W-:Y:S01]  /*30350*/  IMAD.MOV.U32 R17, RZ, RZ, RZ ;  /* 0x000000ffff117224 */ /* 0x008fe200078e00ff */
[----:B------:R-:W-:Y:S01]  /*30360*/  ISETP.GE.U32.AND P0, PT, R0, 0xf, PT ;  /* 0x0000000f0000780c */ /* 0x000fe20003f06070 */
[----:B------:R-:W-:-:S03]  /*30370*/  IMAD.MOV.U32 R0, RZ, RZ, RZ ;  /* 0x000000ffff007224 */ /* 0x000fc600078e00ff */
[----:B------:R-:W-:-:S13]  /*30380*/  ISETP.GE.U32.AND.EX P0, PT, R2, RZ, PT, P0 ;  /* 0x000000ff0200720c */ /* 0x000fda0003f06100 */
[----:B------:R-:W-:Y:S05]  /*30390*/  @!P0 BRA `(.L_x_593) ;  /* 0x0000000400388947 */ /* 0x000fea0003800000 */
[----:B------:R-:W-:Y:S02]  /*303a0*/  IMAD.MOV.U32 R0, RZ, RZ, RZ ;  /* 0x000000ffff007224 */ /* 0x000fe400078e00ff */
[----:B------:R-:W-:-:S07]  /*303b0*/  IMAD.MOV.U32 R17, RZ, RZ, RZ ;  /* 0x000000ffff117224 */ /* 0x000fce00078e00ff */
.L_x_594:
[C---:B01----:R-:W-:Y:S01]  /*303c0*/  IADD3 R6, P0, PT, R0.reuse, 0x1, RZ ;  /* 0x0000000100067810 */ /* 0x043fe20007f1e0ff */
[C---:B----4-:R-:W-:Y:S01]  /*303d0*/  IMAD.U32 R3, R0.reuse, 0x8, R1 ;  /* 0x0000000800037824 */ /* 0x050fe200078e0001 */
        /* <DEDUP_REMOVED lines=74> */
.L_x_593:
        /* <DEDUP_REMOVED lines=42> */
.L_x_595:
[----:B------:R-:W-:Y:S05]  /*30b20*/  @!P0 BRA `(.L_x_592) ;  /* 0x0000000000948947 */ /* 0x000fea0003800000 */
[----:B------:R-:W-:Y:S01]  /*30b30*/  IMAD.U32 R2, RZ, RZ, UR49 ;  /* 0x00000031ff027e24 */ /* 0x000fe2000f8e00ff */
[----:B------:R-:W-:-:S04]  /*30b40*/  UISETP.NE.U32.AND UP0, UPT, UR45, URZ, UPT ;  /* 0x000000ff2d00728c */ /* 0x000fc8000bf05070 */
[----:B------:R-:W-:Y:S01]  /*30b50*/  ISETP.GE.U32.AND P0, PT, R2, 0x3, PT ;  /* 0x000000030200780c */ /* 0x000fe20003f06070 */
[----:B------:R-:W-:-:S03]  /*30b60*/  UISETP.NE.AND.EX UP0, UPT, URZ, URZ, UPT, UP0 ;  /* 0x000000ffff00728c */ /* 0x000fc6000bf05300 */
[----:B------:R-:W-:-:S13]  /*30b70*/  ISETP.GE.U32.AND.EX P0, PT, R39, RZ, PT, P0 ;  /* 0x000000ff2700720c */ /* 0x000fda0003f06100 */
[----:B------:R-:W-:Y:S05]  /*30b80*/  @!P0 BRA `(.L_x_596) ;  /* 0x0000000000348947 */ /* 0x000fea0003800000 */
[C---:B01-3--:R-:W-:Y:S01]  /*30b90*/  IADD3 R6, P0, PT, R0.reuse, 0x1, RZ ;  /* 0x0000000100067810 */ /* 0x04bfe20007f1e0ff */
[C---:B----4-:R-:W-:Y:S01]  /*30ba0*/  IMAD.U32 R3, R0.reuse, 0x8, R1 ;  /* 0x0000000800037824 */ /* 0x050fe200078e0001 */
        /* <DEDUP_REMOVED lines=11> */
.L_x_596:
[----:B------:R-:W-:Y:S05]  /*30c60*/  BRA.U !UP0, `(.L_x_592) ;  /* 0x0000000108447547 */ /* 0x000fea000b800000 */
[----:B01-3--:R-:W-:Y:S02]  /*30c70*/  IMAD.U32 R7, R0, 0x8, R1 ;  /* 0x0000000800077824 */ /* 0x00bfe400078e0001 */
[----:B------:R-:W-:Y:S02]  /*30c80*/  IMAD.MOV.U32 R2, RZ, RZ, R0 ;  /* 0x000000ffff027224 */ /* 0x000fe400078e0000 */
[----:B----4-:R-:W-:Y:S02]  /*30c90*/  IMAD.MOV.U32 R3, RZ, RZ, R17 ;  /* 0x000000ffff037224 */ /* 0x010fe400078e0011 */
        /* <DEDUP_REMOVED lines=14> */
.L_x_592:
[----:B------:R-:W5:Y:S02]  /*30d80*/  LDC R0, c[0x0][0x3b8] ;  /* 0x0000ee00ff007b82 */ /* 0x000f640000000800 */
[----:B-----5:R-:W-:-:S13]  /*30d90*/  ISETP.NE.AND P0, PT, R0, RZ, PT ;  /* 0x000000ff0000720c */ /* 0x020fda0003f05270 */
[----:B------:R-:W-:Y:S05]  /*30da0*/  @!P0 BRA `(.L_x_597) ;  /* 0x0000000000cc8947 */ /* 0x000fea0003800000 */
[C---:B01----:R-:W-:Y:S01]  /*30db0*/  IMAD.SHL.U32 R2, R0.reuse, 0x4, RZ ;  /* 0x0000000400027824 */ /* 0x043fe200078e00ff */
[----:B------:R-:W-:-:S04]  /*30dc0*/  SHF.L.U64.HI R0, R0, 0x2, R47 ;  /* 0x0000000200007819 */ /* 0x000fc8000001022f */
[----:B------:R-:W-:-:S04]  /*30dd0*/  ISETP.GE.U32.AND P0, PT, R2, 0x10, PT ;  /* 0x000000100200780c */ /* 0x000fc80003f06070 */
[----:B------:R-:W-:Y:S01]  /*30de0*/  ISETP.GE.U32.AND.EX P0, PT, R0, RZ, PT, P0 ;  /* 0x000000ff0000720c */ /* 0x000fe20003f06100 */
[----:B------:R-:W-:-:S12]  /*30df0*/  IMAD.MOV.U32 R0, RZ, RZ, RZ ;  /* 0x000000ffff007224 */ /* 0x000fd800078e00ff */
[----:B------:R-:W-:Y:S05]  /*30e00*/  @!P0 BRA `(.L_x_598) ;  /* 0x0000000000448947 */ /* 0x000fea0003800000 */
[----:B------:R-:W-:Y:S02]  /*30e10*/  IMAD.MOV.U32 R0, RZ, RZ, RZ ;  /* 0x000000ffff007224 */ /* 0x000fe400078e00ff */
[----:B---34-:R-:W-:-:S07]  /*30e20*/  IMAD.MOV.U32 R3, RZ, RZ, RZ ;  /* 0x000000ffff037224 */ /* 0x018fce00078e00ff */
.L_x_599:
        /* <DEDUP_REMOVED lines=15> */
.L_x_598:
        /* <DEDUP_REMOVED lines=28> */
.L_x_597:
[----:B------:R-:W-:Y:S01]  /*310e0*/  ISETP.GE.U32.AND P0, PT, R55, 0x4, PT ;  /* 0x000000043700780c */ /* 0x000fe20003f06070 */
[----:B01----:R-:W-:Y:S02]  /*310f0*/  IMAD.MOV.U32 R2, RZ, RZ, RZ ;  /* 0x000000ffff027224 */ /* 0x003fe400078e00ff */
[----:B---3--:R-:W-:Y:S01]  /*31100*/  IMAD.MOV.U32 R7, RZ, RZ, RZ ;  /* 0x000000ffff077224 */ /* 0x008fe200078e00ff */
[----:B------:R-:W-:-:S09]  /*31110*/  P2R R0, PR, RZ, 0x1 ;  /* 0x00000001ff007803 */ /* 0x000fd20000000000 */
[----:B------:R-:W-:Y:S05]  /*31120*/  @!P0 BRA `(.L_x_600) ;  /* 0x0000000800188947 */ /* 0x000fea0003800000 */
[----:B------:R-:W-:Y:S01]  /*31130*/  IMAD.U32 R0, RZ, RZ, UR59 ;  /* 0x0000003bff007e24 */ /* 0x000fe2000f8e00ff */
[----:B------:R-:W-:Y:S01]  /*31140*/  ISETP.NE.U32.AND P2, PT, R37, RZ, PT ;  /* 0x000000ff2500720c */ /* 0x000fe20003f45070 */
[----:B------:R-:W-:Y:S02]  /*31150*/  IMAD.U32 R2, RZ, RZ, UR58 ;  /* 0x0000003aff027e24 */ /* 0x000fe4000f8e00ff */
[----:B------:R-:W-:Y:S01]  /*31160*/  IMAD.MOV.U32 R60, RZ, RZ, RZ ;  /* 0x000000ffff3c7224 */ /* 0x000fe200078e00ff */
[----:B------:R-:W-:Y:S01]  /*31170*/  ISETP.GE.U32.AND P0, PT, R0, 0xc, PT ;  /* 0x0000000c0000780c */ /* 0x000fe20003f06070 */
[----:B------:R-:W-:-:S03]  /*31180*/  IMAD.MOV.U32 R0, RZ, RZ, RZ ;  /* 0x000000ffff007224 */ /* 0x000fc600078e00ff */
[----:B------:R-:W-:Y:S02]  /*31190*/  ISETP.GE.U32.AND.EX P1, PT, R2, RZ, PT, P0 ;  /* 0x000000ff0200720c */ /* 0x000fe40003f26100 */
[----:B------:R-:W-:-:S11]  /*311a0*/  ISETP.NE.AND.EX P0, PT, RZ, RZ, PT, P2 ;  /* 0x000000ffff00720c */ /* 0x000fd60003f05320 */
[----:B------:R-:W-:Y:S05]  /*311b0*/  @!P1 BRA `(.L_x_601) ;  /* 0x0000000400089947 */ /* 0x000fea0003800000 */
[----:B------:R-:W-:Y:S01]  /*311c0*/  IMAD.MOV.U32 R0, RZ, RZ, RZ ;  /* 0x000000ffff007224 */ /* 0x000fe200078e00ff */
[----:B------:R-:W-:Y:S01]  /*311d0*/  UMOV UR4, URZ ;  /* 0x000000ff00047c82 */ /* 0x000fe20008000000 */
[----:B------:R-:W-:Y:S01]  /*311e0*/  IMAD.MOV.U32 R60, RZ, RZ, RZ ;  /* 0x000000ffff3c7224 */ /* 0x000fe200078e00ff */
[----:B------:R-:W-:-:S06]  /*311f0*/  UMOV UR5, URZ ;  /* 0x000000ff00057c82 */ /* 0x000fcc0008000000 */
.L_x_602:
[----:B------:R-:W-:-:S05]  /*31200*/  IMAD.U32 R20, R0, 0x8, R1 ;  /* 0x0000000800147824 */ /* 0x000fca00078e0001 */
[----:B------:R-:W3:Y:S04]  /*31210*/  LDL.128 R56, [R20+0x7a0] ;  /* 0x0007a00014387983 */ /* 0x000ee80000100c00 */
[----:B0---4-:R-:W4:Y:S04]  /*31220*/  LDL.128 R4, [R20+0x7b0] ;  /* 0x0007b00014047983 */ /* 0x011f280000100c00 */
[----:B------:R-:W5:Y:S04]  /*31230*/  LDL.128 R8, [R20+0x7c0] ;  /* 0x0007c00014087983 */ /* 0x000f680000100c00 */
[----:B------:R-:W2:Y:S04]  /*31240*/  LDL.128 R12, [R20+0x7d0] ;  /* 0x0007d000140c7983 */ /* 0x000ea80000100c00 */
[----:B------:R-:W2:Y:S04]  /*31250*/  LDL.128 R16, [R20+0x7e0] ;  /* 0x0007e00014107983 */ /* 0x000ea80000100c00 */
[----:B------:R-:W2:Y:S04]  /*31260*/  LDL.128 R32, [R20+0x7f0] ;  /* 0x0007f00014207983 */ /* 0x000ea80000100c00 */
[----:B------:R-:W2:Y:S04]  /*31270*/  LDL.128 R40, [R20+0x800] ;  /* 0x0008000014287983 */ /* 0x000ea80000100c00 */
[----:B------:R-:W2:Y:S01]  /*31280*/  LDL.128 R48, [R20+0x810] ;  /* 0x0008100014307983 */ /* 0x000ea20000100c00 */
[----:B------:R-:W-:-:S04]  /*31290*/  UIADD3 UR4, UP0, UPT, UR4, 0x4, URZ ;  /* 0x0000000404047890 */ /* 0x000fc8000ff1e0ff */
[----:B------:R-:W-:Y:S01]  /*312a0*/  UIADD3.X UR5, UPT, UPT, URZ, UR5, URZ, UP0, !UPT ;  /* 0x00000005ff057290 */ /* 0x000fe200087fe4ff */
[----:B---3--:R-:W-:Y:S02]  /*312b0*/  DSETP.GT.AND P2, PT, R58, RZ, PT ;  /* 0x000000ff3a00722a */ /* 0x008fe40003f44000 */
        /* <DEDUP_REMOVED lines=9> */
[----:B--2---:R-:W-:Y:S01]  /*31350*/  DSETP.GT.AND P4, PT, R14, RZ, PT ;  /* 0x000000ff0e00722a */ /* 0x004fe20003f84000 */
[----:B------:R-:W-:Y:S01]  /*31360*/  PRMT R21, R5, 0x3340, R4 ;  /* 0x0000334005157816 */ /* 0x000fe20000000004 */
[----:B------:R-:W-:Y:S01]  /*31370*/  DSETP.GT.AND P1, PT, R12, RZ, PT ;  /* 0x000000ff0c00722a */ /* 0x000fe20003f24000 */
[----:B------:R-:W-:Y:S02]  /*31380*/  PRMT R14, R3, 0x3340, R2 ;  /* 0x00003340030e7816 */ /* 0x000fe40000000002 */
[----:B------:R-:W-:Y:S01]  /*31390*/  SEL R4, RZ, 0x1, P2 ;  /* 0x00000001ff047807 */ /* 0x000fe20001000000 */
[----:B------:R-:W-:Y:S01]  /*313a0*/  DSETP.GT.AND P2, PT, R18, RZ, PT ;  /* 0x000000ff1200722a */ /* 0x000fe20003f44000 */
        /* <DEDUP_REMOVED lines=14> */
[----:B------:R-:W-:-:S02]  /*31490*/  PRMT R11, R5, 0x3340, R4 ;  /* 0x00003340050b7816 */ /* 0x000fc40000000004 */
[----:B------:R-:W-:Y:S02]  /*314a0*/  PRMT R10, R3, 0x3340, R2 ;  /* 0x00003340030a7816 */ /* 0x000fe40000000002 */
[----:B------:R-:W-:Y:S02]  /*314b0*/  SEL R4, RZ, 0x1, P3 ;  /* 0x00000001ff047807 */ /* 0x000fe40001800000 */
[----:B------:R-:W-:Y:S02]  /*314c0*/  SEL R5, RZ, 0x1, P2 ;  /* 0x00000001ff057807 */ /* 0x000fe40001000000 */
[----:B------:R-:W-:Y:S02]  /*314d0*/  SEL R2, RZ, 0x1, P4 ;  /* 0x00000001ff027807 */ /* 0x000fe40002000000 */
[----:B------:R-:W-:Y:S02]  /*314e0*/  SEL R3, RZ, 0x1, P1 ;  /* 0x00000001ff037807 */ /* 0x000fe40000800000 */
[----:B------:R-:W-:-:S02]  /*314f0*/  PRMT R6, R7, 0x3340, R6 ;  /* 0x0000334007067816 */ /* 0x000fc40000000006 */
[----:B------:R-:W-:Y:S02]  /*31500*/  PRMT R7, R5, 0x3340, R4 ;  /* 0x0000334005077816 */ /* 0x000fe40000000004 */
[----:B------:R-:W-:Y:S02]  /*31510*/  PRMT R2, R3, 0x3340, R2 ;  /* 0x0000334003027816 */ /* 0x000fe40000000002 */
[----:B------:R-:W-:Y:S02]  /*31520*/  PRMT R9, R9, 0x3340, R8 ;  /* 0x0000334009097816 */ /* 0x000fe40000000008 */
[----:B------:R-:W-:Y:S01]  /*31530*/  PRMT R7, R7, 0x5410, R2 ;  /* 0x0000541007077816 */ /* 0x000fe20000000002 */
[----:B------:R-:W-:Y:S01]  /*31540*/  IMAD.IADD R2, R1, 0x1, R0 ;  /* 0x0000000101027824 */ /* 0x000fe200078e0200 */
[----:B------:R-:W-:Y:S02]  /*31550*/  PRMT R4, R21, 0x5410, R14 ;  /* 0x0000541015047816 */ /* 0x000fe4000000000e */
[----:B------:R-:W-:-:S02]  /*31560*/  PRMT R5, R11, 0x5410, R10 ;  /* 0x000054100b057816 */ /* 0x000fc4000000000a */
[----:B------:R-:W-:Y:S02]  /*31570*/  PRMT R6, R9, 0x5410, R6 ;  /* 0x0000541009067816 */ /* 0x000fe40000000006 */
[----:B------:R-:W-:Y:S02]  /*31580*/  ISETP.NE.U32.AND P1, PT, R36, UR4, PT ;  /* 0x0000000424007c0c */ /* 0x000fe4000bf25070 */
[----:B------:R-:W-:Y:S01]  /*31590*/  IADD3 R0, P2, PT, R0, 0x10, RZ ;  /* 0x0000001000007810 */ /* 0x000fe20007f5e0ff */
[----:B------:R0:W-:Y:S01]  /*315a0*/  STL.128 [R2+0x9a0], R4 ;  /* 0x0009a00402007387 */ /* 0x0001e20000100c00 */
[----:B------:R-:W-:-:S03]  /*315b0*/  ISETP.NE.AND.EX P1, PT, R30, UR5, PT, P1 ;  /* 0x000000051e007c0c */ /* 0x000fc6000bf25310 */
[----:B------:R-:W-:-:S10]  /*315c0*/  IMAD.X R60, RZ, RZ, R60, P2 ;  /* 0x000000ffff3c7224 */ /* 0x000fd400010e063c */
[----:B------:R-:W-:Y:S05]  /*315d0*/  @P1 BRA `(.L_x_602) ;  /* 0xfffffffc00081947 */ /* 0x000fea000383ffff */
.L_x_601:
[----:B0-----:R-:W-:Y:S02]  /*315e0*/  IMAD.MOV.U32 R2, RZ, RZ, R0 ;  /* 0x000000ffff027224 */ /* 0x001fe400078e0000 */
[----:B------:R-:W-:Y:S01]  /*315f0*/  IMAD.MOV.U32 R7, RZ, RZ, R60 ;  /* 0x000000ffff077224 */ /* 0x000fe200078e003c */
[----:B------:R-:W-:Y:S06]  /*31600*/  @!P0 BRA `(.L_x_600) ;  /* 0x0000000000e08947 */ /* 0x000fec0003800000 */
[----:B------:R-:W-:-:S05]  /*31610*/  IMAD.U32 R8, R0, 0x8, R1 ;  /* 0x0000000800087824 */ /* 0x000fca00078e0001 */
[----:B------:R-:W3:Y:S04]  /*31620*/  LDL.128 R12, [R8+0x7a0] ;  /* 0x0007a000080c7983 */ /* 0x000ee80000100c00 */
[----:B----4-:R-:W4:Y:S01]  /*31630*/  LDL.128 R4, [R8+0x7b0] ;  /* 0x0007b00008047983 */ /* 0x010f220000100c00 */
[----:B------:R-:W-:Y:S01]  /*31640*/  IMAD.IADD R9, R1, 0x1, R0 ;  /* 0x0000000101097824 */ /* 0x000fe200078e0200 */
[----:B---3--:R-:W-:Y:S02]  /*31650*/  DSETP.GT.AND P0, PT, R12, RZ, PT ;  /* 0x000000ff0c00722a */ /* 0x008fe40003f04000 */
[----:B------:R-:W-:Y:S02]  /*31660*/  DSETP.GT.AND P1, PT, R14, RZ, PT ;  /* 0x000000ff0e00722a */ /* 0x000fe40003f24000 */
[----:B----4-:R-:W-:-:S02]  /*31670*/  DSETP.GT.AND P2, PT, R4, RZ, PT ;  /* 0x000000ff0400722a */ /* 0x010fc40003f44000 */
        /* <DEDUP_REMOVED lines=14> */
[----:B------:R-:W3:Y:S04]  /*31760*/  LDL.128 R12, [R8+0x7c0] ;  /* 0x0007c000080c7983 */ /* 0x000ee80000100c00 */
[----:B0-----:R-:W4:Y:S01]  /*31770*/  LDL.128 R4, [R8+0x7d0] ;  /* 0x0007d00008047983 */ /* 0x001f220000100c00 */
[----:B---3--:R-:W-:Y:S02]  /*31780*/  DSETP.GT.AND P0, PT, R12, RZ, PT ;  /* 0x000000ff0c00722a */ /* 0x008fe40003f04000 */
[----:B------:R-:W-:Y:S02]  /*31790*/  DSETP.GT.AND P1, PT, R14, RZ, PT ;  /* 0x000000ff0e00722a */ /* 0x000fe40003f24000 */
[----:B----4-:R-:W-:Y:S02]  /*317a0*/  DSETP.GT.AND P2, PT, R4, RZ, PT ;  /* 0x000000ff0400722a */ /* 0x010fe40003f44000 */
        /* <DEDUP_REMOVED lines=14> */
[----:B------:R-:W3:Y:S04]  /*31890*/  LDL.128 R12, [R8+0x7e0] ;  /* 0x0007e000080c7983 */ /* 0x000ee80000100c00 */
[----:B-1----:R-:W4:Y:S01]  /*318a0*/  LDL.128 R4, [R8+0x7f0] ;  /* 0x0007f00008047983 */ /* 0x002f220000100c00 */
        /* <DEDUP_REMOVED lines=14> */
.L_x_600:
[----:B------:R-:W-:-:S04]  /*31990*/  ISETP.GE.U32.AND P0, PT, R2, R55, PT ;  /* 0x000000370200720c */ /* 0x000fc80003f06070 */
[----:B------:R-:W-:-:S13]  /*319a0*/  ISETP.GE.U32.AND.EX P0, PT, R7, UR60, PT, P0 ;  /* 0x0000003c07007c0c */ /* 0x000fda000bf06100 */
[----:B------:R-:W-:Y:S05]  /*319b0*/  @P0 BRA `(.L_x_603) ;  /* 0x0000000800b40947 */ /* 0x000fea0003800000 */
[CC--:B------:R-:W-:Y:S02]  /*319c0*/  IADD3 R0, P0, PT, R2.reuse, -R55.reuse, RZ ;  /* 0x8000003702007210 */ /* 0x0c0fe40007f1e0ff */
[----:B01-3--:R-:W-:Y:S02]  /*319d0*/  IADD3 R9, P2, PT, -R2, R55, RZ ;  /* 0x0000003702097210 */ /* 0x00bfe40007f5e1ff */
        /* <DEDUP_REMOVED lines=11> */
.L_x_605:
[----:B------:R-:W-:-:S05]  /*31a90*/  IMAD.U32 R8, R2, 0x8, R1 ;  /* 0x0000000802087824 */ /* 0x000fca00078e0001 */
[----:B----4-:R-:W3:Y:S01]  /*31aa0*/  LDL.64 R4, [R8+0x7a0] ;  /* 0x0007a00008047983 */ /* 0x010ee20000100a00 */
[----:B------:R-:W-:Y:S01]  /*31ab0*/  IMAD.IADD R7, R1, 0x1, R2 ;  /* 0x0000000101077824 */ /* 0x000fe200078e0202 */
[----:B---3--:R-:W-:-:S06]  /*31ac0*/  DSETP.GT.AND P1, PT, R4, RZ, PT ;  /* 0x000000ff0400722a */ /* 0x008fcc0003f24000 */
[----:B------:R-:W-:-:S05]  /*31ad0*/  SEL R0, RZ, 0x1, P1 ;  /* 0x00000001ff007807 */ /* 0x000fca0000800000 */
[----:B------:R0:W-:Y:S04]  /*31ae0*/  STL.U8 [R7+0x9a0], R0 ;  /* 0x0009a00007007387 */ /* 0x0001e80000100000 */
[----:B------:R-:W3:Y:S02]  /*31af0*/  LDL.64 R4, [R8+0x7a8] ;  /* 0x0007a80008047983 */ /* 0x000ee40000100a00 */
[----:B---3--:R-:W-:-:S06]  /*31b00*/  DSETP.GT.AND P1, PT, R4, RZ, PT ;  /* 0x000000ff0400722a */ /* 0x008fcc0003f24000 */
[----:B------:R-:W-:-:S05]  /*31b10*/  SEL R3, RZ, 0x1, P1 ;  /* 0x00000001ff037807 */ /* 0x000fca0000800000 */
[----:B------:R1:W-:Y:S04]  /*31b20*/  STL.U8 [R7+0x9a1], R3 ;  /* 0x0009a10307007387 */ /* 0x0003e80000100000 */
[----:B------:R-:W3:Y:S02]  /*31b30*/  LDL.64 R4, [R8+0x7b0] ;  /* 0x0007b00008047983 */ /* 0x000ee40000100a00 */
[----:B---3--:R-:W-:-:S06]  /*31b40*/  DSETP.GT.AND P1, PT, R4, RZ, PT ;  /* 0x000000ff0400722a */ /* 0x008fcc0003f24000 */
[----:B------:R-:W-:-:S05]  /*31b50*/  SEL R6, RZ, 0x1, P1 ;  /* 0x00000001ff067807 */ /* 0x000fca0000800000 */
[----:B------:R3:W-:Y:S04]  /*31b60*/  STL.U8 [R7+0x9a2], R6 ;  /* 0x0009a20607007387 */ /* 0x0007e80000100000 */
[----:B------:R-:W4:Y:S02]  /*31b70*/  LDL.64 R4, [R8+0x7b8] ;  /* 0x0007b80008047983 */ /* 0x000f240000100a00 */
[----:B----4-:R-:W-:-:S06]  /*31b80*/  DSETP.GT.AND P1, PT, R4, RZ, PT ;  /* 0x000000ff0400722a */ /* 0x010fcc0003f24000 */
[----:B0-----:R-:W-:-:S05]  /*31b90*/  SEL R0, RZ, 0x1, P1 ;  /* 0x00000001ff007807 */ /* 0x001fca0000800000 */
[----:B------:R0:W-:Y:S04]  /*31ba0*/  STL.U8 [R7+0x9a3], R0 ;  /* 0x0009a30007007387 */ /* 0x0001e80000100000 */
[----:B------:R-:W4:Y:S02]  /*31bb0*/  LDL.64 R4, [R8+0x7c0] ;  /* 0x0007c00008047983 */ /* 0x000f240000100a00 */
[----:B----4-:R-:W-:-:S06]  /*31bc0*/  DSETP.GT.AND P1, PT, R4, RZ, PT ;  /* 0x000000ff0400722a */ /* 0x010fcc0003f24000 */
[----:B-1----:R-:W-:-:S05]  /*31bd0*/  SEL R3, RZ, 0x1, P1 ;  /* 0x00000001ff037807 */ /* 0x002fca0000800000 */
[----:B------:R1:W-:Y:S04]  /*31be0*/  STL.U8 [R7+0x9a4], R3 ;  /* 0x0009a40307007387 */ /* 0x0003e80000100000 */
[----:B------:R-:W4:Y:S02]  /*31bf0*/  LDL.64 R4, [R8+0x7c8] ;  /* 0x0007c80008047983 */ /* 0x000f240000100a00 */
[----:B----4-:R-:W-:-:S06]  /*31c00*/  DSETP.GT.AND P1, PT, R4, RZ, PT ;  /* 0x000000ff0400722a */ /* 0x010fcc0003f24000 */
[----:B---3--:R-:W-:-:S05]  /*31c10*/  SEL R6, RZ, 0x1, P1 ;  /* 0x00000001ff067807 */ /* 0x008fca0000800000 */
        /* <DEDUP_REMOVED lines=37> */
[----:B------:R-:W3:Y:S01]  /*31e70*/  LDL.64 R4, [R8+0x818] ;  /* 0x0008180008047983 */ /* 0x000ee20000100a00 */
[----:B------:R-:W-:Y:S01]  /*31e80*/  UIADD3 UR4, UP0, UPT, UR4, 0x10, URZ ;  /* 0x0000001004047890 */ /* 0x000fe2000ff1e0ff */
[----:B------:R-:W-:-:S03]  /*31e90*/  VIADD R2, R2, 0x10 ;  /* 0x0000001002027836 */ /* 0x000fc60000000000 */
[----:B------:R-:W-:Y:S01]  /*31ea0*/  UIADD3.X UR5, UPT, UPT, URZ, UR5, URZ, UP0, !UPT ;  /* 0x00000005ff057290 */ /* 0x000fe200087fe4ff */
[----:B---3--:R-:W-:-:S06]  /*31eb0*/  DSETP.GT.AND P1, PT, R4, RZ, PT ;  /* 0x000000ff0400722a */ /* 0x008fcc0003f24000 */
[----:B0-----:R-:W-:Y:S02]  /*31ec0*/  SEL R0, RZ, 0x1, P1 ;  /* 0x00000001ff007807 */ /* 0x001fe40000800000 */
[----:B------:R-:W-:-:S03]  /*31ed0*/  ISETP.NE.U32.AND P1, PT, R12, UR4, PT ;  /* 0x000000040c007c0c */ /* 0x000fc6000bf25070 */
[----:B------:R1:W-:Y:S01]  /*31ee0*/  STL.U8 [R7+0x9af], R0 ;  /* 0x0009af0007007387 */ /* 0x0003e20000100000 */
[----:B------:R-:W-:-:S13]  /*31ef0*/  ISETP.NE.AND.EX P1, PT, R10, UR5, PT, P1 ;  /* 0x000000050a007c0c */ /* 0x000fda000bf25310 */
[----:B-1----:R-:W-:Y:S05]  /*31f00*/  @P1 BRA `(.L_x_605) ;  /* 0xfffffff800e01947 */ /* 0x002fea000383ffff */
.L_x_604:
        /* <DEDUP_REMOVED lines=37> */
[----:B------:R-:W4:Y:S01]  /*32160*/  LDL.64 R4, [R8+0x7d8] ;  /* 0x0007d80008047983 */ /* 0x000f220000100a00 */
[----:B------:R-:W-:Y:S01]  /*32170*/  VIADD R2, R2, 0x8 ;  /* 0x0000000802027836 */ /* 0x000fe20000000000 */
[----:B----4-:R-:W-:-:S06]  /*32180*/  DSETP.GT.AND P1, PT, R4, RZ, PT ;  /* 0x000000ff0400722a */ /* 0x010fcc0003f24000 */
[----:B-1----:R-:W-:-:S05]  /*32190*/  SEL R3, RZ, 0x1, P1 ;  /* 0x00000001ff037807 */ /* 0x002fca0000800000 */
[----:B------:R3:W-:Y:S03]  /*321a0*/  STL.U8 [R7+0x9a7], R3 ;  /* 0x0009a70307007387 */ /* 0x0007e60000100000 */
.L_x_606:
[----:B------:R-:W-:Y:S05]  /*321b0*/  @!P0 BRA `(.L_x_603) ;  /* 0x0000000000b48947 */ /* 0x000fea0003800000 */
[----:B------:R-:W-:-:S04]  /*321c0*/  ISETP.GE.U32.AND P0, PT, R10, 0x4, PT ;  /* 0x000000040a00780c */ /* 0x000fc80003f06070 */
[----:B------:R-:W-:-:S13]  /*321d0*/  ISETP.GE.U32.AND.EX P0, PT, RZ, RZ, PT, P0 ;  /* 0x000000ffff00720c */ /* 0x000fda0003f06100 */
[----:B---3--:R-:W-:-:S05]  /*321e0*/  @P0 IMAD.U32 R7, R2, 0x8, R1 ;  /* 0x0000000802070824 */ /* 0x008fca00078e0001 */
[----:B----4-:R-:W3:Y:S01]  /*321f0*/  @P0 LDL.64 R4, [R7+0x7a0] ;  /* 0x0007a00007040983 */ /* 0x010ee20000100a00 */
[----:B------:R-:W-:Y:S01]  /*32200*/  @P0 IMAD.IADD R11, R1, 0x1, R2 ;  /* 0x00000001010b0824 */ /* 0x000fe200078e0202 */
[----:B---3--:R-:W-:-:S06]  /*32210*/  @P0 DSETP.GT.AND P1, PT, R4, RZ, PT ;  /* 0x000000ff0400022a */ /* 0x008fcc0003f24000 */
[----:B------:R-:W-:-:S05]  /*32220*/  @P0 SEL R0, RZ, 0x1, P1 ;  /* 0x00000001ff000807 */ /* 0x000fca0000800000 */
[----:B------:R0:W-:Y:S04]  /*32230*/  @P0 STL.U8 [R11+0x9a0], R0 ;  /* 0x0009a0000b000387 */ /* 0x0001e80000100000 */
[----:B------:R-:W3:Y:S02]  /*32240*/  @P0 LDL.64 R4, [R7+0x7a8] ;  /* 0x0007a80007040983 */ /* 0x000ee40000100a00 */
[----:B---3--:R-:W-:-:S06]  /*32250*/  @P0 DSETP.GT.AND P1, PT, R4, RZ, PT ;  /* 0x000000ff0400022a */ /* 0x008fcc0003f24000 */
[----:B------:R-:W-:-:S05]  /*32260*/  @P0 SEL R3, RZ, 0x1, P1 ;  /* 0x00000001ff030807 */ /* 0x000fca0000800000 */
[----:B------:R1:W-:Y:S04]  /*32270*/  @P0 STL.U8 [R11+0x9a1], R3 ;  /* 0x0009a1030b000387 */ /* 0x0003e80000100000 */
[----:B------:R-:W3:Y:S02]  /*32280*/  @P0 LDL.64 R4, [R7+0x7b0] ;  /* 0x0007b00007040983 */ /* 0x000ee40000100a00 */
[----:B---3--:R-:W-:-:S06]  /*32290*/  @P0 DSETP.GT.AND P1, PT, R4, RZ, PT ;  /* 0x000000ff0400022a */ /* 0x008fcc0003f24000 */
[----:B------:R-:W-:-:S05]  /*322a0*/  @P0 SEL R6, RZ, 0x1, P1 ;  /* 0x00000001ff060807 */ /* 0x000fca0000800000 */
[----:B------:R1:W-:Y:S04]  /*322b0*/  @P0 STL.U8 [R11+0x9a2], R6 ;  /* 0x0009a2060b000387 */ /* 0x0003e80000100000 */
[----:B------:R-:W3:Y:S01]  /*322c0*/  @P0 LDL.64 R4, [R7+0x7b8] ;  /* 0x0007b80007040983 */ /* 0x000ee20000100a00 */
[----:B------:R-:W-:Y:S01]  /*322d0*/  LOP3.LUT R9, R9, 0x3, RZ, 0xc0, !PT ;  /* 0x0000000309097812 */ /* 0x000fe200078ec0ff */
[----:B------:R-:W-:Y:S01]  /*322e0*/  @P0 VIADD R2, R2, 0x4 ;  /* 0x0000000402020836 */ /* 0x000fe20000000000 */
[----:B---3--:R-:W-:-:S06]  /*322f0*/  @P0 DSETP.GT.AND P1, PT, R4, RZ, PT ;  /* 0x000000ff0400022a */ /* 0x008fcc0003f24000 */
[----:B0-----:R-:W-:Y:S02]  /*32300*/  @P0 SEL R0, RZ, 0x1, P1 ;  /* 0x00000001ff000807 */ /* 0x001fe40000800000 */
[----:B------:R-:W-:-:S03]  /*32310*/  ISETP.NE.U32.AND P1, PT, R9, RZ, PT ;  /* 0x000000ff0900720c */ /* 0x000fc60003f25070 */
[----:B------:R1:W-:Y:S01]  /*32320*/  @P0 STL.U8 [R11+0x9a3], R0 ;  /* 0x0009a3000b000387 */ /* 0x0003e20000100000 */
[----:B------:R-:W-:-:S13]  /*32330*/  ISETP.NE.AND.EX P1, PT, RZ, RZ, PT, P1 ;  /* 0x000000ffff00720c */ /* 0x000fda0003f25310 */
[----:B-1----:R-:W-:Y:S05]  /*32340*/  @!P1 BRA `(.L_x_603) ;  /* 0x0000000000509947 */ /* 0x002fea0003800000 */
[----:B------:R-:W-:-:S05]  /*32350*/  IMAD.U32 R3, R2, 0x8, R1 ;  /* 0x0000000802037824 */ /* 0x000fca00078e0001 */
[----:B------:R-:W3:Y:S02]  /*32360*/  LDL.64 R4, [R3+0x7a0] ;  /* 0x0007a00003047983 */ /* 0x000ee40000100a00 */
[----:B---3--:R-:W-:Y:S01]  /*32370*/  DSETP.GT.AND P0, PT, R4, RZ, PT ;  /* 0x000000ff0400722a */ /* 0x008fe20003f04000 */
[----:B------:R-:W-:-:S05]  /*32380*/  IMAD.IADD R5, R1, 0x1, R2 ;  /* 0x0000000101057824 */ /* 0x000fca00078e0202 */
[----:B------:R-:W-:Y:S02]  /*32390*/  SEL R0, RZ, 0x1, P0 ;  /* 0x00000001ff007807 */ /* 0x000fe40000000000 */
[----:B------:R-:W-:-:S03]  /*323a0*/  ISETP.NE.U32.AND P0, PT, R9, 0x1, PT ;  /* 0x000000010900780c */ /* 0x000fc60003f05070 */
[----:B------:R0:W-:Y:S01]  /*323b0*/  STL.U8 [R5+0x9a0], R0 ;  /* 0x0009a00005007387 */ /* 0x0001e20000100000 */
[----:B------:R-:W-:-:S13]  /*323c0*/  ISETP.NE.AND.EX P0, PT, RZ, RZ, PT, P0 ;  /* 0x000000ffff00720c */ /* 0x000fda0003f05300 */
[----:B0-----:R-:W-:Y:S05]  /*323d0*/  @!P0 BRA `(.L_x_603) ;  /* 0x00000000002c8947 */ /* 0x001fea0003800000 */
[----:B------:R-:W3:Y:S02]  /*323e0*/  LDL.64 R6, [R3+0x7a8] ;  /* 0x0007a80003067983 */ /* 0x000ee40000100a00 */
[----:B---3--:R-:W-:-:S06]  /*323f0*/  DSETP.GT.AND P0, PT, R6, RZ, PT ;  /* 0x000000ff0600722a */ /* 0x008fcc0003f04000 */
[----:B------:R-:W-:Y:S02]  /*32400*/  SEL R0, RZ, 0x1, P0 ;  /* 0x00000001ff007807 */ /* 0x000fe40000000000 */
[----:B------:R-:W-:-:S03]  /*32410*/  ISETP.NE.U32.AND P0, PT, R9, 0x2, PT ;  /* 0x000000020900780c */ /* 0x000fc60003f05070 */
[----:B------:R0:W-:Y:S01]  /*32420*/  STL.U8 [R5+0x9a1], R0 ;  /* 0x0009a10005007387 */ /* 0x0001e20000100000 */
[----:B------:R-:W-:-:S13]  /*32430*/  ISETP.NE.AND.EX P0, PT, RZ, RZ, PT, P0 ;  /* 0x000000ffff00720c */ /* 0x000fda0003f05300 */
[----:B0-----:R-:W-:Y:S05]  /*32440*/  @!P0 BRA `(.L_x_603) ;  /* 0x0000000000108947 */ /* 0x001fea0003800000 */
[----:B------:R-:W3:Y:S02]  /*32450*/  LDL.64 R2, [R3+0x7b0] ;  /* 0x0007b00003027983 */ /* 0x000ee40000100a00 */
[----:B---3--:R-:W-:-:S06]  /*32460*/  DSETP.GT.AND P0, PT, R2, RZ, PT ;  /* 0x000000ff0200722a */ /* 0x008fcc0003f04000 */
[----:B------:R-:W-:-:S05]  /*32470*/  SEL R0, RZ, 0x1, P0 ;  /* 0x00000001ff007807 */ /* 0x000fca0000000000 */
[----:B------:R0:W-:Y:S03]  /*32480*/  STL.U8 [R5+0x9a2], R0 ;  /* 0x0009a20005007387 */ /* 0x0001e60000100000 */
.L_x_603:
[----:B------:R-:W-:Y:S01]  /*32490*/  ISETP.GE.U32.AND P0, PT, R55, 0x4, PT ;  /* 0x000000043700780c */ /* 0x000fe20003f06070 */
[----:B------:R-:W-:Y:S02]  /*324a0*/  IMAD.MOV.U32 R2, RZ, RZ, RZ ;  /* 0x000000ffff027224 */ /* 0x000fe400078e00ff */
[----:B01-34-:R-:W-:Y:S02]  /*324b0*/  IMAD.MOV.U32 R5, RZ, RZ, RZ ;  /* 0x000000ffff057224 */ /* 0x01bfe400078e00ff */
        /* <DEDUP_REMOVED lines=27> */
.L_x_611:
[----:B------:R-:W-:-:S05]  /*32670*/  IMAD.IADD R20, R1, 0x1, R0 ;  /* 0x0000000101147824 */ /* 0x000fca00078e0200 */
[----:B------:R-:W3:Y:S04]  /*32680*/  LDL.128 R16, [R20+0x9a0] ;  /* 0x0009a00014107983 */ /* 0x000ee80000100c00 */
[----:B------:R-:W4:Y:S04]  /*32690*/  LDL.128 R12, [R20+0x9b0] ;  /* 0x0009b000140c7983 */ /* 0x000f280000100c00 */
[----:B------:R-:W5:Y:S04]  /*326a0*/  LDL.128 R8, [R20+0x9c0] ;  /* 0x0009c00014087983 */ /* 0x000f680000100c00 */
[----:B------:R-:W2:Y:S01]  /*326b0*/  LDL.128 R4, [R20+0x9d0] ;  /* 0x0009d00014047983 */ /* 0x000ea20000100c00 */
[----:B------:R-:W-:Y:S01]  /*326c0*/  UIADD3 UR4, UP0, UPT, UR4, 0x10, URZ ;  /* 0x0000001004047890 */ /* 0x000fe2000ff1e0ff */
[----:B------:R-:W-:-:S03]  /*326d0*/  IADD3 R0, P2, PT, R0, 0x40, RZ ;  /* 0x0000004000007810 */ /* 0x000fc60007f5e0ff */
[----:B------:R-:W-:Y:S02]  /*326e0*/  UIADD3.X UR5, UPT, UPT, URZ, UR5, URZ, UP0, !UPT ;  /* 0x00000005ff057290 */ /* 0x000fe400087fe4ff */
[----:B------:R-:W-:Y:S01]  /*326f0*/  ISETP.LE.U32.AND P1, PT, R33, UR4, PT ;  /* 0x0000000421007c0c */ /* 0x000fe2000bf23070 */
[----:B------:R-:W-:Y:S01]  /*32700*/  IMAD.X R3, RZ, RZ, R3, P2 ;  /* 0x000000ffff037224 */ /* 0x000fe200010e0603 */
[C---:B---3--:R-:W-:Y:S02]  /*32710*/  PRMT R21, R16.reuse, 0x7770, RZ ;  /* 0x0000777010157816 */ /* 0x048fe400000000ff */
[----:B------:R-:W-:-:S04]  /*32720*/  PRMT R2, R16, 0x7771, RZ ;  /* 0x0000777110027816 */ /* 0x000fc800000000ff */
[----:B------:R-:W-:Y:S02]  /*32730*/  IADD3 R60, PT, PT, R2, R60, R21 ;  /* 0x0000003c023c7210 */ /* 0x000fe40007ffe015 */
[C---:B------:R-:W-:Y:S02]  /*32740*/  PRMT R2, R16.reuse, 0x7772, RZ ;  /* 0x0000777210027816 */ /* 0x040fe400000000ff */
[----:B------:R-:W-:Y:S02]  /*32750*/  PRMT R21, R16, 0x7773, RZ ;  /* 0x0000777310157816 */ /* 0x000fe400000000ff */
[----:B------:R-:W-:Y:S02]  /*32760*/  PRMT R16, R17, 0x7771, RZ ;  /* 0x0000777111107816 */ /* 0x000fe400000000ff */
[----:B------:R-:W-:Y:S02]  /*32770*/  IADD3 R2, PT, PT, R21, R60, R2 ;  /* 0x0000003c15027210 */ /* 0x000fe40007ffe002 */
[----:B------:R-:W-:-:S02]  /*32780*/  PRMT R21, R17, 0x7770, RZ ;  /* 0x0000777011157816 */ /* 0x000fc400000000ff */
[----:B--2---:R-:W-:Y:S02]  /*32790*/  PRMT R60, R7, 0x7772, RZ ;  /* 0x00007772073c7816 */ /* 0x004fe400000000ff */
        /* <DEDUP_REMOVED lines=39> */
[C---:B-----5:R-:W-:Y:S02]  /*32a10*/  PRMT R13, R8.reuse, 0x7770, RZ ;  /* 0x00007770080d7816 */ /* 0x060fe400000000ff */
        /* <DEDUP_REMOVED lines=50> */
.L_x_610:
[----:B------:R-:W-:-:S04]  /*32d40*/  IADD3 R2, P2, PT, R36, -UR4, RZ ;  /* 0x8000000424027c10 */ /* 0x000fc8000ff5e0ff */
[----:B------:R-:W-:Y:S02]  /*32d50*/  ISETP.GT.U32.AND P1, PT, R2, 0x4, PT ;  /* 0x000000040200780c */ /* 0x000fe40003f24070 */
[----:B------:R-:W-:-:S04]  /*32d60*/  IADD3.X R2, PT, PT, R30, ~UR5, RZ, P2, !PT ;  /* 0x800000051e027c10 */ /* 0x000fc800097fe4ff */
[----:B------:R-:W-:-:S13]  /*32d70*/  ISETP.GT.AND.EX P1, PT, R2, RZ, PT, P1 ;  /* 0x000000ff0200720c */ /* 0x000fda0003f24310 */
[----:B------:R-:W-:Y:S05]  /*32d80*/  @!P1 BRA `(.L_x_612) ;  /* 0x0000000000e09947 */ /* 0x000fea0003800000 */
[----:B------:R-:W-:-:S05]  /*32d90*/  IMAD.IADD R14, R1, 0x1, R0 ;  /* 0x00000001010e7824 */ /* 0x000fca00078e0200 */
[----:B------:R-:W3:Y:S04]  /*32da0*/  LDL.128 R8, [R14+0x9a0] ;  /* 0x0009a0000e087983 */ /* 0x000ee80000100c00 */
[----:B------:R-:W4:Y:S01]  /*32db0*/  LDL.128 R4, [R14+0x9b0] ;  /* 0x0009b0000e047983 */ /* 0x000f220000100c00 */
[----:B------:R-:W-:Y:S01]  /*32dc0*/  IADD3 R0, P1, PT, R0, 0x20, RZ ;  /* 0x0000002000007810 */ /* 0x000fe20007f3e0ff */
[----:B------:R-:W-:Y:S01]  /*32dd0*/  UIADD3 UR4, UP0, UPT, UR4, 0x8, URZ ;  /* 0x0000000804047890 */ /* 0x000fe2000ff1e0ff */
[----:B------:R-:W-:-:S03]  /*32de0*/  PLOP3.LUT P0, PT, PT, PT, PT, 0x8, 0x80 ;  /* 0x000000000080781c */ /* 0x000fc60003f0e170 */
[----:B------:R-:W-:Y:S01]  /*32df0*/  IMAD.X R3, RZ, RZ, R3, P1 ;  /* 0x000000ffff037224 */ /* 0x000fe200008e0603 */
[----:B------:R-:W-:Y:S01]  /*32e00*/  UIADD3.X UR5, UPT, UPT, URZ, UR5, URZ, UP0, !UPT ;  /* 0x00000005ff057290 */ /* 0x000fe200087fe4ff */
[C---:B---3--:R-:W-:Y:S02]  /*32e10*/  PRMT R13, R8.reuse, 0x7770, RZ ;  /* 0x00007770080d7816 */ /* 0x048fe400000000ff */
        /* <DEDUP_REMOVED lines=22> */
[C---:B----4-:R-:W-:Y:S02]  /*32f80*/  PRMT R11, R4.reuse, 0x7770, RZ ;  /* 0x00007770040b7816 */ /* 0x050fe400000000ff */
        /* <DEDUP_REMOVED lines=24> */
.L_x_612:
[----:B------:R-:W-:-:S04]  /*33110*/  ISETP.EQ.U32.AND P1, PT, R36, UR4, PT ;  /* 0x0000000424007c0c */ /* 0x000fc8000bf22070 */
[----:B------:R-:W-:-:S13]  /*33120*/  ISETP.EQ.AND.EX P1, PT, R30, UR5, PT, P1 ;  /* 0x000000051e007c0c */ /* 0x000fda000bf22310 */
[----:B------:R-:W-:Y:S05]  /*33130*/  @!P0 BRA P1, `(.L_x_608) ;  /* 0x0000000000848947 */ /* 0x000fea0000800000 */
.L_x_609:
[----:B------:R-:W-:-:S06]  /*33140*/  IMAD.IADD R6, R1, 0x1, R0 ;  /* 0x0000000101067824 */ /* 0x000fcc00078e0200 */
[----:B------:R-:W3:Y:S01]  /*33150*/  LDL.128 R4, [R6+0x9a0] ;  /* 0x0009a00006047983 */ /* 0x000ee20000100c00 */
[----:B------:R-:W-:Y:S01]  /*33160*/  UIADD3 UR4, UP0, UPT, UR4, 0x4, URZ ;  /* 0x0000000404047890 */ /* 0x000fe2000ff1e0ff */
[----:B------:R-:W-:-:S03]  /*33170*/  IADD3 R0, P1, PT, R0, 0x10, RZ ;  /* 0x0000001000007810 */ /* 0x000fc60007f3e0ff */
[----:B------:R-:W-:Y:S02]  /*33180*/  UIADD3.X UR5, UPT, UPT, URZ, UR5, URZ, UP0, !UPT ;  /* 0x00000005ff057290 */ /* 0x000fe400087fe4ff */
[----:B------:R-:W-:Y:S01]  /*33190*/  ISETP.NE.U32.AND P0, PT, R36, UR4, PT ;  /* 0x0000000424007c0c */ /* 0x000fe2000bf05070 */
[----:B------:R-:W-:-:S03]  /*331a0*/  IMAD.X R3, RZ, RZ, R3, P1 ;  /* 0x000000ffff037224 */ /* 0x000fc600008e0603 */
[----:B------:R-:W-:Y:S02]  /*331b0*/  ISETP.NE.AND.EX P0, PT, R30, UR5, PT, P0 ;  /* 0x000000051e007c0c */ /* 0x000fe4000bf05300 */
[C---:B---3--:R-:W-:Y:S02]  /*331c0*/  PRMT R9, R4.reuse, 0x7770, RZ ;  /* 0x0000777004097816 */ /* 0x048fe400000000ff */
        /* <DEDUP_REMOVED lines=24> */
.L_x_608:
[----:B------:R-:W-:Y:S01]  /*33350*/  ISETP.NE.U32.AND P0, PT, R37, RZ, PT ;  /* 0x000000ff2500720c */ /* 0x000fe20003f05070 */
[----:B------:R-:W-:Y:S02]  /*33360*/  IMAD.MOV.U32 R2, RZ, RZ, R0 ;  /* 0x000000ffff027224 */ /* 0x000fe400078e0000 */
[----:B------:R-:W-:Y:S01]  /*33370*/  IMAD.MOV.U32 R5, RZ, RZ, R3 ;  /* 0x000000ffff057224 */ /* 0x000fe200078e0003 */
[----:B------:R-:W-:-:S13]  /*33380*/  ISETP.NE.AND.EX P0, PT, RZ, RZ, PT, P0 ;  /* 0x000000ffff00720c */ /* 0x000fda0003f05300 */
[----:B------:R-:W-:Y:S05]  /*33390*/  @!P0 BRA `(.L_x_607) ;  /* 0x0000000000788947 */ /* 0x000fea0003800000 */
[----:B------:R-:W-:-:S05]  /*333a0*/  IMAD.IADD R10, R1, 0x1, R0 ;  /* 0x00000001010a7824 */ /* 0x000fca00078e0200 */
[----:B------:R-:W3:Y:S04]  /*333b0*/  LDL.U8 R5, [R10+0x9a0] ;  /* 0x0009a0000a057983 */ /* 0x000ee80000100000 */
[----:B------:R-:W3:Y:S04]  /*333c0*/  LDL.U8 R4, [R10+0x9a1] ;  /* 0x0009a1000a047983 */ /* 0x000ee80000100000 */
[----:B------:R-:W4:Y:S04]  /*333d0*/  LDL.U8 R6, [R10+0x9a2] ;  /* 0x0009a2000a067983 */ /* 0x000f280000100000 */
[----:B------:R-:W4:Y:S01]  /*333e0*/  LDL.U8 R7, [R10+0x9a3] ;  /* 0x0009a3000a077983 */ /* 0x000f220000100000 */
[----:B------:R-:W-:-:S02]  /*333f0*/  ISETP.NE.U32.AND P0, PT, R37, 0x1, PT ;  /* 0x000000012500780c */ /* 0x000fc40003f05070 */
[----:B------:R-:W-:Y:S02]  /*33400*/  IADD3 R2, P1, PT, R0, 0x4, RZ ;  /* 0x0000000400027810 */ /* 0x000fe40007f3e0ff */
[----:B------:R-:W-:Y:S02]  /*33410*/  ISETP.NE.AND.EX P0, PT, RZ, RZ, PT, P0 ;  /* 0x000000ffff00720c */ /* 0x000fe40003f05300 */
[----:B---3--:R-:W-:Y:S01]  /*33420*/  IADD3 R4, PT, PT, R4, R60, R5 ;  /* 0x0000003c04047210 */ /* 0x008fe20007ffe005 */
[----:B------:R-:W-:-:S03]  /*33430*/  IMAD.X R5, RZ, RZ, R3, P1 ;  /* 0x000000ffff057224 */ /* 0x000fc600008e0603 */
[----:B----4-:R-:W-:-:S07]  /*33440*/  IADD3 R60, PT, PT, R7, R4, R6 ;  /* 0x00000004073c7210 */ /* 0x010fce0007ffe006 */
[----:B------:R-:W-:Y:S05]  /*33450*/  @!P0 BRA `(.L_x_607) ;  /* 0x0000000000488947 */ /* 0x000fea0003800000 */
[----:B------:R-:W-:Y:S01]  /*33460*/  ISETP.NE.U32.AND P0, PT, R37, 0x2, PT ;  /* 0x000000022500780c */ /* 0x000fe20003f05070 */
[----:B------:R-:W3:Y:S03]  /*33470*/  LDL.U8 R5, [R10+0x9a4] ;  /* 0x0009a4000a057983 */ /* 0x000ee60000100000 */
[----:B------:R-:W-:Y:S01]  /*33480*/  ISETP.NE.AND.EX P0, PT, RZ, RZ, PT, P0 ;  /* 0x000000ffff00720c */ /* 0x000fe20003f05300 */
[----:B------:R-:W3:Y:S04]  /*33490*/  LDL.U8 R2, [R10+0x9a5] ;  /* 0x0009a5000a027983 */ /* 0x000ee80000100000 */
[----:B------:R-:W4:Y:S04]  /*334a0*/  LDL.U8 R4, [R10+0x9a6] ;  /* 0x0009a6000a047983 */ /* 0x000f280000100000 */
[----:B------:R-:W4:Y:S04]  /*334b0*/  LDL.U8 R7, [R10+0x9a7] ;  /* 0x0009a7000a077983 */ /* 0x000f280000100000 */
[----:B------:R-:W5:Y:S04]  /*334c0*/  @P0 LDL.U8 R9, [R10+0x9a8] ;  /* 0x0009a8000a090983 */ /* 0x000f680000100000 */
[----:B------:R-:W5:Y:S04]  /*334d0*/  @P0 LDL.U8 R6, [R10+0x9a9] ;  /* 0x0009a9000a060983 */ /* 0x000f680000100000 */
[----:B------:R-:W2:Y:S04]  /*334e0*/  @P0 LDL.U8 R8, [R10+0x9aa] ;  /* 0x0009aa000a080983 */ /* 0x000ea80000100000 */
[----:B------:R-:W2:Y:S01]  /*334f0*/  @P0 LDL.U8 R11, [R10+0x9ab] ;  /* 0x0009ab000a0b0983 */ /* 0x000ea20000100000 */
[----:B---3--:R-:W-:-:S02]  /*33500*/  IADD3 R5, PT, PT, R2, R60, R5 ;  /* 0x0000003c02057210 */ /* 0x008fc40007ffe005 */
[C---:B------:R-:W-:Y:S02]  /*33510*/  IADD3 R2, P1, PT, R0.reuse, 0x8, RZ ;  /* 0x0000000800027810 */ /* 0x040fe40007f3e0ff */
[----:B------:R-:W-:Y:S02]  /*33520*/  @P0 IADD3 R2, P2, PT, R0, 0xc, RZ ;  /* 0x0000000c00020810 */ /* 0x000fe40007f5e0ff */
[----:B----4-:R-:W-:Y:S01]  /*33530*/  IADD3 R60, PT, PT, R7, R5, R4 ;  /* 0x00000005073c7210 */ /* 0x010fe20007ffe004 */
[--C-:B------:R-:W-:Y:S02]  /*33540*/  IMAD.X R5, RZ, RZ, R3.reuse, P1 ;  /* 0x000000ffff057224 */ /* 0x100fe400008e0603 */
[----:B------:R-:W-:Y:S01]  /*33550*/  @P0 IMAD.X R5, RZ, RZ, R3, P2 ;  /* 0x000000ffff050224 */ /* 0x000fe200010e0603 */
[----:B-----5:R-:W-:-:S04]  /*33560*/  @P0 IADD3 R6, PT, PT, R6, R60, R9 ;  /* 0x0000003c06060210 */ /* 0x020fc80007ffe009 */
[----:B--2---:R-:W-:-:S07]  /*33570*/  @P0 IADD3 R60, PT, PT, R11, R6, R8 ;  /* 0x000000060b3c0210 */ /* 0x004fce0007ffe008 */
.L_x_607:
        /* <DEDUP_REMOVED lines=16> */
.L_x_615:
[----:B------:R-:W-:-:S05]  /*33680*/  IMAD.IADD R18, R1, 0x1, R2 ;  /* 0x0000000101127824 */ /* 0x000fca00078e0202 */
[----:B------:R-:W3:Y:S04]  /*33690*/  LDL.U8 R3, [R18+0x9a0] ;  /* 0x0009a00012037983 */ /* 0x000ee80000100000 */
[----:B------:R-:W3:Y:S04]  /*336a0*/  LDL.U8 R0, [R18+0x9a1] ;  /* 0x0009a10012007983 */ /* 0x000ee80000100000 */
[----:B------:R-:W4:Y:S04]  /*336b0*/  LDL.U8 R5, [R18+0x9a2] ;  /* 0x0009a20012057983 */ /* 0x000f280000100000 */
[----:B------:R-:W4:Y:S04]  /*336c0*/  LDL.U8 R4, [R18+0x9a3] ;  /* 0x0009a30012047983 */ /* 0x000f280000100000 */
[----:B------:R-:W5:Y:S04]  /*336d0*/  LDL.U8 R7, [R18+0x9a4] ;  /* 0x0009a40012077983 */ /* 0x000f680000100000 */
[----:B------:R-:W5:Y:S04]  /*336e0*/  LDL.U8 R6, [R18+0x9a5] ;  /* 0x0009a50012067983 */ /* 0x000f680000100000 */
[----:B------:R-:W2:Y:S04]  /*336f0*/  LDL.U8 R9, [R18+0x9a6] ;  /* 0x0009a60012097983 */ /* 0x000ea80000100000 */
        /* <DEDUP_REMOVED lines=8> */
[----:B------:R-:W2:Y:S01]  /*33780*/  LDL.U8 R16, [R18+0x9af] ;  /* 0x0009af0012107983 */ /* 0x000ea20000100000 */
[----:B------:R-:W-:Y:S01]  /*33790*/  UIADD3 UR4, UP0, UPT, UR4, 0x10, URZ ;  /* 0x0000001004047890 */ /* 0x000fe2000ff1e0ff */
[----:B------:R-:W-:-:S03]  /*337a0*/  VIADD R2, R2, 0x10 ;  /* 0x0000001002027836 */ /* 0x000fc60000000000 */
[----:B------:R-:W-:Y:S02]  /*337b0*/  UIADD3.X UR5, UPT, UPT, URZ, UR5, URZ, UP0, !UPT ;  /* 0x00000005ff057290 */ /* 0x000fe400087fe4ff */
[----:B------:R-:W-:-:S04]  /*337c0*/  ISETP.NE.U32.AND P0, PT, R32, UR4, PT ;  /* 0x0000000420007c0c */ /* 0x000fc8000bf05070 */
[----:B------:R-:W-:Y:S02]  /*337d0*/  ISETP.NE.AND.EX P0, PT, R20, UR5, PT, P0 ;  /* 0x0000000514007c0c */ /* 0x000fe4000bf05300 */
[----:B---3--:R-:W-:-:S04]  /*337e0*/  IADD3 R0, PT, PT, R0, R60, R3 ;  /* 0x0000003c00007210 */ /* 0x008fc80007ffe003 */
[----:B----4-:R-:W-:-:S04]  /*337f0*/  IADD3 R0, PT, PT, R4, R0, R5 ;  /* 0x0000000004007210 */ /* 0x010fc80007ffe005 */
[----:B-----5:R-:W-:-:S04]  /*33800*/  IADD3 R0, PT, PT, R6, R0, R7 ;  /* 0x0000000006007210 */ /* 0x020fc80007ffe007 */
[----:B--2---:R-:W-:-:S04]  /*33810*/  IADD3 R0, PT, PT, R8, R0, R9 ;  /* 0x0000000008007210 */ /* 0x004fc80007ffe009 */
[----:B------:R-:W-:-:S04]  /*33820*/  IADD3 R0, PT, PT, R10, R0, R11 ;  /* 0x000000000a007210 */ /* 0x000fc80007ffe00b */
[----:B------:R-:W-:-:S04]  /*33830*/  IADD3 R0, PT, PT, R12, R0, R13 ;  /* 0x000000000c007210 */ /* 0x000fc80007ffe00d */
[----:B------:R-:W-:-:S04]  /*33840*/  IADD3 R0, PT, PT, R14, R0, R15 ;  /* 0x000000000e007210 */ /* 0x000fc80007ffe00f */
[----:B------:R-:W-:Y:S01]  /*33850*/  IADD3 R60, PT, PT, R16, R0, R17 ;  /* 0x00000000103c7210 */ /* 0x000fe20007ffe011 */
[----:B------:R-:W-:Y:S06]  /*33860*/  @P0 BRA `(.L_x_615) ;  /* 0xfffffffc00840947 */ /* 0x000fec000383ffff */
.L_x_614:
        /* <DEDUP_REMOVED lines=15> */
[----:B------:R-:W2:Y:S01]  /*33960*/  LDL.U8 R8, [R10+0x9a7] ;  /* 0x0009a7000a087983 */ /* 0x000ea20000100000 */
[----:B------:R-:W-:Y:S01]  /*33970*/  VIADD R2, R2, 0x8 ;  /* 0x0000000802027836 */ /* 0x000fe20000000000 */
[----:B---3--:R-:W-:-:S04]  /*33980*/  IADD3 R0, PT, PT, R0, R60, R3 ;  /* 0x0000003c00007210 */ /* 0x008fc80007ffe003 */
[----:B----4-:R-:W-:-:S04]  /*33990*/  IADD3 R0, PT, PT, R4, R0, R5 ;  /* 0x0000000004007210 */ /* 0x010fc80007ffe005 */
[----:B-----5:R-:W-:-:S04]  /*339a0*/  IADD3 R0, PT, PT, R6, R0, R7 ;  /* 0x0000000006007210 */ /* 0x020fc80007ffe007 */
[----:B--2---:R-:W-:-:S07]  /*339b0*/  IADD3 R60, PT, PT, R8, R0, R9 ;  /* 0x00000000083c7210 */ /* 0x004fce0007ffe009 */
.L_x_616:
[----:B------:R-:W-:Y:S05]  /*339c0*/  @!P1 BRA `(.L_x_613) ;  /* 0x0000000000689947 */ /* 0x000fea0003800000 */
[----:B------:R-:W-:-:S04]  /*339d0*/  ISETP.GE.U32.AND P0, PT, R11, 0x4, PT ;  /* 0x000000040b00780c */ /* 0x000fc80003f06070 */
[----:B------:R-:W-:-:S13]  /*339e0*/  ISETP.GE.U32.AND.EX P0, PT, RZ, RZ, PT, P0 ;  /* 0x000000ffff00720c */ /* 0x000fda0003f06100 */
[----:B------:R-:W-:-:S05]  /*339f0*/  @P0 IMAD.IADD R0, R1, 0x1, R2 ;  /* 0x0000000101000824 */ /* 0x000fca00078e0202 */
[----:B------:R-:W3:Y:S04]  /*33a00*/  @P0 LDL.U8 R3, [R0+0x9a0] ;  /* 0x0009a00000030983 */ /* 0x000ee80000100000 */
[----:B------:R-:W3:Y:S04]  /*33a10*/  @P0 LDL.U8 R4, [R0+0x9a1] ;  /* 0x0009a10000040983 */ /* 0x000ee80000100000 */
[----:B------:R-:W4:Y:S04]  /*33a20*/  @P0 LDL.U8 R6, [R0+0x9a2] ;  /* 0x0009a20000060983 */ /* 0x000f280000100000 */
[----:B------:R-:W4:Y:S01]  /*33a30*/  @P0 LDL.U8 R5, [R0+0x9a3] ;  /* 0x0009a30000050983 */ /* 0x000f220000100000 */
[----:B------:R-:W-:Y:S01]  /*33a40*/  LOP3.LUT R19, R19, 0x3, RZ, 0xc0, !PT ;  /* 0x0000000313137812 */ /* 0x000fe200078ec0ff */
[----:B------:R-:W-:-:S03]  /*33a50*/  @P0 VIADD R2, R2, 0x4 ;  /* 0x0000000402020836 */ /* 0x000fc60000000000 */
[----:B------:R-:W-:-:S04]  /*33a60*/  ISETP.NE.U32.AND P1, PT, R19, RZ, PT ;  /* 0x000000ff1300720c */ /* 0x000fc80003f25070 */
[----:B------:R-:W-:Y:S02]  /*33a70*/  ISETP.NE.AND.EX P1, PT, RZ, RZ, PT, P1 ;  /* 0x000000ffff00720c */ /* 0x000fe40003f25310 */
[----:B---3--:R-:W-:-:S04]  /*33a80*/  @P0 IADD3 R3, PT, PT, R4, R60, R3 ;  /* 0x0000003c04030210 */ /* 0x008fc80007ffe003 */
[----:B----4-:R-:W-:-:S07]  /*33a90*/  @P0 IADD3 R60, PT, PT, R5, R3, R6 ;  /* 0x00000003053c0210 */ /* 0x010fce0007ffe006 */
[----:B------:R-:W-:Y:S05]  /*33aa0*/  @!P1 BRA `(.L_x_613) ;  /* 0x0000000000309947 */ /* 0x000fea0003800000 */
[----:B------:R-:W-:-:S05]  /*33ab0*/  IMAD.IADD R2, R1, 0x1, R2 ;  /* 0x0000000101027824 */ /* 0x000fca00078e0202 */
[----:B------:R-:W3:Y:S01]  /*33ac0*/  LDL.U8 R3, [R2+0x9a0] ;  /* 0x0009a00002037983 */ /* 0x000ee20000100000 */
[----:B------:R-:W-:-:S04]  /*33ad0*/  ISETP.NE.U32.AND P0, PT, R19, 0x1, PT ;  /* 0x000000011300780c */ /* 0x000fc80003f05070 */
[----:B------:R-:W-:Y:S01]  /*33ae0*/  ISETP.NE.AND.EX P0, PT, RZ, RZ, PT, P0 ;  /* 0x000000ffff00720c */ /* 0x000fe20003f05300 */
[----:B---3--:R-:W-:-:S12]  /*33af0*/  IMAD.IADD R60, R60, 0x1, R3 ;  /* 0x000000013c3c7824 */ /* 0x008fd800078e0203 */
[----:B------:R-:W-:Y:S05]  /*33b00*/  @!P0 BRA `(.L_x_613) ;  /* 0x0000000000188947 */ /* 0x000fea0003800000 */
[----:B------:R-:W-:Y:S01]  /*33b10*/  ISETP.NE.U32.AND P0, PT, R19, 0x2, PT ;  /* 0x000000021300780c */ /* 0x000fe20003f05070 */
[----:B------:R-:W3:Y:S03]  /*33b20*/  LDL.U8 R3, [R2+0x9a1] ;  /* 0x0009a10002037983 */ /* 0x000ee60000100000 */
[----:B------:R-:W-:-:S13]  /*33b30*/  ISETP.NE.AND.EX P0, PT, RZ, RZ, PT, P0 ;  /* 0x000000ffff00720c */ /* 0x000fda0003f05300 */
[----:B------:R-:W4:Y:S01]  /*33b40*/  @P0 LDL.U8 R5, [R2+0x9a2] ;  /* 0x0009a20002050983 */ /* 0x000f220000100000 */
[----:B---3--:R-:W-:-:S04]  /*33b50*/  IMAD.IADD R60, R60, 0x1, R3 ;  /* 0x000000013c3c7824 */ /* 0x008fc800078e0203 */
[----:B----4-:R-:W-:-:S07]  /*33b60*/  @P0 IMAD.IADD R60, R60, 0x1, R5 ;  /* 0x000000013c3c0824 */ /* 0x010fce00078e0205 */
.L_x_613:
        /* <DEDUP_REMOVED lines=13> */
.L_x_619:
[----:B---3--:R-:W-:Y:S02]  /*33c40*/  IMAD.IADD R15, R1, 0x1, R0 ;  /* 0x00000001010f7824 */ /* 0x008fe400078e0200 */
[----:B------:R-:W-:-:S03]  /*33c50*/  IMAD.U32 R14, R0, 0x8, R1 ;  /* 0x00000008000e7824 */ /* 0x000fc600078e0001 */
[----:B------:R-:W-:Y:S04]  /*33c60*/  STL.U8 [R15+0x9b0], RZ ;  /* 0x0009b0ff0f007387 */ /* 0x000fe80000100000 */
[----:B------:R-:W3:Y:S01]  /*33c70*/  LDL.128 R4, [R14+0x7a0] ;  /* 0x0007a0000e047983 */ /* 0x000ee20000100c00 */
[----:B------:R-:W-:-:S04]  /*33c80*/  VIADD R9, R15, 0x920 ;  /* 0x000009200f097836 */ /* 0x000fc80000000000 */
[----:B------:R-:W-:Y:S01]  /*33c90*/  IMAD R17, R0, 0x7, R9 ;  /* 0x0000000700117824 */ /* 0x000fe200078e0209 */
[----:B---3--:R-:W-:Y:S02]  /*33ca0*/  DADD R2, -RZ, |R4| ;  /* 0x00000000ff027229 */ /* 0x008fe40000000504 */
[----:B------:R-:W-:-:S05]  /*33cb0*/  DADD R8, -RZ, |R6| ;  /* 0x00000000ff087229 */ /* 0x000fca0000000506 */
[----:B------:R0:W-:Y:S04]  /*33cc0*/  STL.64 [R17+0xb0], R2 ;  /* 0x0000b00211007387 */ /* 0x0001e80000100a00 */
[----:B------:R-:W-:Y:S04]  /*33cd0*/  STL.U8 [R15+0x9b1], RZ ;  /* 0x0009b1ff0f007387 */ /* 0x000fe80000100000 */
[----:B------:R1:W-:Y:S04]  /*33ce0*/  STL.64 [R17+0xb8], R8 ;  /* 0x0000b80811007387 */ /* 0x0003e80000100a00 */
[----:B------:R-:W-:Y:S04]  /*33cf0*/  STL.U8 [R15+0x9b2], RZ ;  /* 0x0009b2ff0f007387 */ /* 0x000fe80000100000 */
[----:B------:R-:W3:Y:S02]  /*33d00*/  LDL.128 R4, [R14+0x7b0] ;  /* 0x0007b0000e047983 */ /* 0x000ee40000100c00 */
[----:B---3--:R-:W-:-:S02]  /*33d10*/  DADD R10, -RZ, |R4| ;  /* 0x00000000ff0a7229 */ /* 0x008fc40000000504 */
        /* <DEDUP_REMOVED lines=12> */
[----:B------:R-:W3:Y:S02]  /*33de0*/  LDL.128 R4, [R14+0x7d0] ;  /* 0x0007d0000e047983 */ /* 0x000ee40000100c00 */
[----:B---3--:R-:W-:-:S02]  /*33df0*/  DADD R10, -RZ, |R4| ;  /* 0x00000000ff0a7229 */ /* 0x008fc40000000504 */
[----:B----4-:R-:W-:-:S05]  /*33e00*/  DADD R12, -RZ, |R6| ;  /* 0x00000000ff0c7229 */ /* 0x010fca0000000506 */
        /* <DEDUP_REMOVED lines=11> */
[----:B------:R-:W3:Y:S02]  /*33ec0*/  LDL.128 R4, [R14+0x7f0] ;  /* 0x0007f0000e047983 */ /* 0x000ee40000100c00 */
[----:B---3--:R-:W-:-:S02]  /*33ed0*/  DADD R10, -RZ, |R4| ;  /* 0x00000000ff0a7229 */ /* 0x008fc40000000504 */
[----:B----4-:R-:W-:-:S05]  /*33ee0*/  DADD R12, -RZ, |R6| ;  /* 0x00000000ff0c7229 */ /* 0x010fca0000000506 */
        /* <DEDUP_REMOVED lines=11> */
[----:B------:R-:W4:Y:S01]  /*33fa0*/  LDL.128 R4, [R14+0x810] ;  /* 0x000810000e047983 */ /* 0x000f220000100c00 */
[----:B------:R-:W-:-:S05]  /*33fb0*/  IADD3 R0, P0, PT, R0, 0x10, RZ ;  /* 0x0000001000007810 */ /* 0x000fca0007f1e0ff */
[----:B------:R-:W-:Y:S01]  /*33fc0*/  IMAD.X R16, RZ, RZ, R16, P0 ;  /* 0x000000ffff107224 */ /* 0x000fe200000e0610 */
[----:B------:R-:W-:-:S04]  /*33fd0*/  ISETP.NE.U32.AND P0, PT, R0, UR51, PT ;  /* 0x0000003300007c0c */ /* 0x000fc8000bf05070 */
[----:B------:R-:W-:Y:S01]  /*33fe0*/  ISETP.NE.AND.EX P0, PT, R16, UR60, PT, P0 ;  /* 0x0000003c10007c0c */ /* 0x000fe2000bf05300 */
[----:B----4-:R-:W-:Y:S02]  /*33ff0*/  DADD R4, -RZ, |R4| ;  /* 0x00000000ff047229 */ /* 0x010fe40000000504 */
[----:B------:R-:W-:-:S05]  /*34000*/  DADD R6, -RZ, |R6| ;  /* 0x00000000ff067229 */ /* 0x000fca0000000506 */
[----:B------:R3:W-:Y:S04]  /*34010*/  STL.64 [R17+0x120], R4 ;  /* 0x0001200411007387 */ /* 0x0007e80000100a00 */
[----:B------:R3:W-:Y:S04]  /*34020*/  STL.U8 [R15+0x9bf], RZ ;  /* 0x0009bfff0f007387 */ /* 0x0007e80000100000 */
[----:B------:R3:W-:Y:S01]  /*34030*/  STL.64 [R17+0x128], R6 ;  /* 0x0001280611007387 */ /* 0x0007e20000100a00 */
[----:B------:R-:W-:Y:S05]  /*34040*/  @P0 BRA `(.L_x_619) ;  /* 0xfffffff800fc0947 */ /* 0x000fea000383ffff */
[----:B------:R-:W-:-:S07]  /*34050*/  IMAD.U32 R0, RZ, RZ, UR51 ;  /* 0x00000033ff007e24 */ /* 0x000fce000f8e00ff */
.L_x_618:
[----:B------:R-:W-:-:S09]  /*34060*/  UISETP.NE.AND UP0, UPT, UR53, URZ, UPT ;  /* 0x000000ff3500728c */ /* 0x000fd2000bf05270 */
[----:B------:R-:W-:Y:S05]  /*34070*/  BRA.U !UP0, `(.L_x_617) ;  /* 0x00000005087c7547 */ /* 0x000fea000b800000 */
[----:B------:R-:W-:Y:S02]  /*34080*/  ISETP.GE.U32.AND P0, PT, R46, 0x7, PT ;  /* 0x000000072e00780c */ /* 0x000fe40003f06070 */
[----:B------:R-:W-:Y:S02]  /*34090*/  ISETP.NE.U32.AND P1, PT, R45, RZ, PT ;  /* 0x000000ff2d00720c */ /* 0x000fe40003f25070 */
[----:B------:R-:W-:Y:S02]  /*340a0*/  ISETP.GE.U32.AND.EX P0, PT, R44, RZ, PT, P0 ;  /* 0x000000ff2c00720c */ /* 0x000fe40003f06100 */
[----:B------:R-:W-:-:S11]  /*340b0*/  ISETP.NE.AND.EX P1, PT, RZ, RZ, PT, P1 ;  /* 0x000000ffff00720c */ /* 0x000fd60003f25310 */
[----:B------:R-:W-:Y:S05]  /*340c0*/  @!P0 BRA `(.L_x_620) ;  /* 0x0000000000948947 */ /* 0x000fea0003800000 */
[----:B---3--:R-:W-:Y:S02]  /*340d0*/  IMAD.IADD R11, R1, 0x1, R0 ;  /* 0x00000001010b7824 */ /* 0x008fe400078e0200 */
[----:B------:R-:W-:-:S03]  /*340e0*/  IMAD.U32 R10, R0, 0x8, R1 ;  /* 0x00000008000a7824 */ /* 0x000fc600078e0001 */
[----:B------:R-:W-:Y:S04]  /*340f0*/  STL.U8 [R11+0x9b0], RZ ;  /* 0x0009b0ff0b007387 */ /* 0x000fe80000100000 */
[----:B------:R-:W3:Y:S01]  /*34100*/  LDL.64 R2, [R10+0x7a0] ;  /* 0x0007a0000a027983 */ /* 0x000ee20000100a00 */
[----:B------:R-:W-:-:S04]  /*34110*/  VIADD R7, R11, 0x920 ;  /* 0x000009200b077836 */ /* 0x000fc80000000000 */
[----:B------:R-:W-:Y:S01]  /*34120*/  IMAD R13, R0, 0x7, R7 ;  /* 0x00000007000d7824 */ /* 0x000fe200078e0207 */
[----:B---3--:R-:W-:-:S07]  /*34130*/  DADD R4, -RZ, |R2| ;  /* 0x00000000ff047229 */ /* 0x008fce0000000502 */
[----:B------:R0:W-:Y:S04]  /*34140*/  STL.64 [R13+0xb0], R4 ;  /* 0x0000b0040d007387 */ /* 0x0001e80000100a00 */
[----:B------:R-:W-:Y:S04]  /*34150*/  STL.U8 [R11+0x9b1], RZ ;  /* 0x0009b1ff0b007387 */ /* 0x000fe80000100000 */
[----:B------:R-:W3:Y:S02]  /*34160*/  LDL.64 R2, [R10+0x7a8] ;  /* 0x0007a8000a027983 */ /* 0x000ee40000100a00 */
[----:B---3--:R-:W-:-:S07]  /*34170*/  DADD R6, -RZ, |R2| ;  /* 0x00000000ff067229 */ /* 0x008fce0000000502 */
[----:B------:R1:W-:Y:S04]  /*34180*/  STL.64 [R13+0xb8], R6 ;  /* 0x0000b8060d007387 */ /* 0x0003e80000100a00 */
[----:B------:R-:W-:Y:S04]  /*34190*/  STL.U8 [R11+0x9b2], RZ ;  /* 0x0009b2ff0b007387 */ /* 0x000fe80000100000 */
[----:B------:R-:W3:Y:S02]  /*341a0*/  LDL.64 R2, [R10+0x7b0] ;  /* 0x0007b0000a027983 */ /* 0x000ee40000100a00 */
[----:B---3--:R-:W-:-:S07]  /*341b0*/  DADD R8, -RZ, |R2| ;  /* 0x00000000ff087229 */ /* 0x008fce0000000502 */
        /* <DEDUP_REMOVED lines=10> */
[----:B------:R-:W3:Y:S02]  /*34260*/  LDL.64 R2, [R10+0x7c8] ;  /* 0x0007c8000a027983 */ /* 0x000ee40000100a00 */
[----:B---3--:R-:W-:-:S07]  /*34270*/  DADD R8, -RZ, |R2| ;  /* 0x00000000ff087229 */ /* 0x008fce0000000502 */
[----:B------:R4:W-:Y:S04]  /*34280*/  STL.64 [R13+0xd8], R8 ;  /* 0x0000d8080d007387 */ /* 0x0009e80000100a00 */
[----:B------:R4:W-:Y:S04]  /*34290*/  STL.U8 [R11+0x9b6], RZ ;  /* 0x0009b6ff0b007387 */ /* 0x0009e80000100000 */
[----:B------:R-:W0:Y:S02]  /*342a0*/  LDL.64 R2, [R10+0x7d0] ;  /* 0x0007d0000a027983 */ /* 0x000e240000100a00 */
[----:B0-----:R-:W-:-:S07]  /*342b0*/  DADD R4, -RZ, |R2| ;  /* 0x00000000ff047229 */ /* 0x001fce0000000502 */
[----:B------:R4:W-:Y:S04]  /*342c0*/  STL.64 [R13+0xe0], R4 ;  /* 0x0000e0040d007387 */ /* 0x0009e80000100a00 */
[----:B------:R4:W-:Y:S04]  /*342d0*/  STL.U8 [R11+0x9b7], RZ ;  /* 0x0009b7ff0b007387 */ /* 0x0009e80000100000 */
[----:B------:R-:W3:Y:S01]  /*342e0*/  LDL.64 R2, [R10+0x7d8] ;  /* 0x0007d8000a027983 */ /* 0x000ee20000100a00 */
[----:B------:R-:W-:Y:S01]  /*342f0*/  VIADD R0, R0, 0x8 ;  /* 0x0000000800007836 */ /* 0x000fe20000000000 */
[----:B---3--:R-:W-:-:S07]  /*34300*/  DADD R2, -RZ, |R2| ;  /* 0x00000000ff027229 */ /* 0x008fce0000000502 */
[----:B------:R4:W-:Y:S04]  /*34310*/  STL.64 [R13+0xe8], R2 ;  /* 0x0000e8020d007387 */ /* 0x0009e80000100a00 */
.L_x_620:
        /* <DEDUP_REMOVED lines=10> */
[----:B------:R-:W3:Y:S01]  /*343c0*/  LDL.64 R2, [R11+0x7a0] ;  /* 0x0007a0000b027983 */ /* 0x000ee20000100a00 */
[----:B------:R-:W-:-:S04]  /*343d0*/  VIADD R7, R10, 0x920 ;  /* 0x000009200a077836 */ /* 0x000fc80000000000 */
[----:B------:R-:W-:Y:S01]  /*343e0*/  IMAD R13, R0, 0x7, R7 ;  /* 0x00000007000d7824 */ /* 0x000fe200078e0207 */
[----:B---3--:R-:W-:-:S07]  /*343f0*/  DADD R4, -RZ, |R2| ;  /* 0x00000000ff047229 */ /* 0x008fce0000000502 */
[----:B------:R0:W-:Y:S04]  /*34400*/  STL.64 [R13+0xb0], R4 ;  /* 0x0000b0040d007387 */ /* 0x0001e80000100a00 */
[----:B------:R0:W-:Y:S04]  /*34410*/  STL.U8 [R10+0x9b1], RZ ;  /* 0x0009b1ff0a007387 */ /* 0x0001e80000100000 */
[----:B------:R-:W3:Y:S02]  /*34420*/  LDL.64 R2, [R11+0x7a8] ;  /* 0x0007a8000b027983 */ /* 0x000ee40000100a00 */
[----:B---3--:R-:W-:-:S07]  /*34430*/  DADD R6, -RZ, |R2| ;  /* 0x00000000ff067229 */ /* 0x008fce0000000502 */
[----:B------:R0:W-:Y:S04]  /*34440*/  STL.64 [R13+0xb8], R6 ;  /* 0x0000b8060d007387 */ /* 0x0001e80000100a00 */
[----:B------:R0:W-:Y:S04]  /*34450*/  STL.U8 [R10+0x9b2], RZ ;  /* 0x0009b2ff0a007387 */ /* 0x0001e80000100000 */
[----:B------:R-:W3:Y:S02]  /*34460*/  LDL.64 R2, [R11+0x7b0] ;  /* 0x0007b0000b027983 */ /* 0x000ee40000100a00 */
[----:B---3--:R-:W-:-:S07]  /*34470*/  DADD R8, -RZ, |R2| ;  /* 0x00000000ff087229 */ /* 0x008fce0000000502 */
[----:B------:R0:W-:Y:S04]  /*34480*/  STL.64 [R13+0xc0], R8 ;  /* 0x0000c0080d007387 */ /* 0x0001e80000100a00 */
[----:B------:R0:W-:Y:S04]  /*34490*/  STL.U8 [R10+0x9b3], RZ ;  /* 0x0009b3ff0a007387 */ /* 0x0001e80000100000 */
[----:B------:R-:W3:Y:S01]  /*344a0*/  LDL.64 R2, [R11+0x7b8] ;  /* 0x0007b8000b027983 */ /* 0x000ee20000100a00 */
[----:B------:R-:W-:Y:S01]  /*344b0*/  VIADD R0, R0, 0x4 ;  /* 0x0000000400007836 */ /* 0x000fe20000000000 */
[----:B---3--:R-:W-:-:S07]  /*344c0*/  DADD R2, -RZ, |R2| ;  /* 0x00000000ff027229 */ /* 0x008fce0000000502 */
[----:B------:R0:W-:Y:S04]  /*344d0*/  STL.64 [R13+0xc8], R2 ;  /* 0x0000c8020d007387 */ /* 0x0001e80000100a00 */
.L_x_621:
[----:B------:R-:W-:Y:S05]  /*344e0*/  BRA.U !UP0, `(.L_x_617) ;  /* 0x0000000108607547 */ /* 0x000fea000b800000 */
[----:B0-----:R-:W-:Y:S02]  /*344f0*/  IMAD.IADD R4, R1, 0x1, R0 ;  /* 0x0000000101047824 */ /* 0x001fe400078e0200 */
[----:B------:R-:W-:-:S03]  /*34500*/  IMAD.U32 R6, R0, 0x8, R1 ;  /* 0x0000000800067824 */ /* 0x000fc600078e0001 */
[----:B------:R1:W-:Y:S04]  /*34510*/  STL.U8 [R4+0x9b0], RZ ;  /* 0x0009b0ff04007387 */ /* 0x0003e80000100000 */
[----:B------:R-:W3:Y:S01]  /*34520*/  LDL.64 R2, [R6+0x7a0] ;  /* 0x0007a00006027983 */ /* 0x000ee20000100a00 */
[----:B------:R-:W-:-:S04]  /*34530*/  VIADD R5, R4, 0x920 ;  /* 0x0000092004057836 */ /* 0x000fc80000000000 */
[----:B------:R-:W-:Y:S02]  /*34540*/  IMAD R5, R0, 0x7, R5 ;  /* 0x0000000700057824 */ /* 0x000fe400078e0205 */
[----:B------:R-:W-:-:S05]  /*34550*/  IMAD.U32 R0, RZ, RZ, UR45 ;  /* 0x0000002dff007e24 */ /* 0x000fca000f8e00ff */
[----:B------:R-:W-:-:S04]  /*34560*/  ISETP.NE.U32.AND P0, PT, R0, 0x1, PT ;  /* 0x000000010000780c */ /* 0x000fc80003f05070 */
[----:B------:R-:W-:Y:S01]  /*34570*/  ISETP.NE.AND.EX P0, PT, RZ, RZ, PT, P0 ;  /* 0x000000ffff00720c */ /* 0x000fe20003f05300 */
[----:B---3--:R-:W-:-:S07]  /*34580*/  DADD R2, -RZ, |R2| ;  /* 0x00000000ff027229 */ /* 0x008fce0000000502 */
        /* <DEDUP_REMOVED lines=11> */
[----:B0-----:R-:W3:Y:S02]  /*34640*/  LDL.64 R2, [R6+0x7b0] ;  /* 0x0007b00006027983 */ /* 0x001ee40000100a00 */
[----:B---3--:R-:W-:-:S07]  /*34650*/  DADD R2, -RZ, |R2| ;  /* 0x00000000ff027229 */ /* 0x008fce0000000502 */
[----:B------:R1:W-:Y:S04]  /*34660*/  STL.64 [R5+0xc0], R2 ;  /* 0x0000c00205007387 */ /* 0x0003e80000100a00 */
.L_x_617:
[----:B------:R-:W5:Y:S01]  /*34670*/  LDCU UR4, c[0x0][0x3d0] ;  /* 0x00007a00ff0477ac */ /* 0x000f620008000800 */
[----:B------:R-:W-:Y:S02]  /*34680*/  IMAD.MOV.U32 R18, RZ, RZ, 0x0 ;  /* 0x00000000ff127424 */ /* 0x000fe400078e00ff */
[----:B------:R-:W-:Y:S01]  /*34690*/  IMAD.MOV.U32 R19, RZ, RZ, 0x3ff00000 ;  /* 0x3ff00000ff137424 */ /* 0x000fe200078e00ff */
[----:B-----5:R-:W-:-:S09]  /*346a0*/  UISETP.NE.AND UP0, UPT, UR4, 0x1, UPT ;  /* 0x000000010400788c */ /* 0x020fd2000bf05270 */
[----:B------:R-:W-:Y:S05]  /*346b0*/  BRA.U UP0, `(.L_x_622) ;  /* 0x0000001100887547 */ /* 0x000fea000b800000 */
[----:B------:R-:W-:Y:S01]  /*346c0*/  ISETP.NE.AND P0, PT, R54, RZ, PT ;  /* 0x000000ff3600720c */ /* 0x000fe20003f05270 */
[----:B01-34-:R-:W-:Y:S02]  /*346d0*/  IMAD.MOV.U32 R2, RZ, RZ, 0x0 ;  /* 0x00000000ff027424 */ /* 0x01bfe400078e00ff */
        /* <DEDUP_REMOVED lines=12> */
.L_x_633:
[----:B------:R-:W-:-:S05]  /*347a0*/  IMAD.U32 R17, R0, 0x8, R1 ;  /* 0x0000000800117824 */ /* 0x000fca00078e0001 */
[----:B------:R-:W3:Y:S01]  /*347b0*/  LDL.64 R6, [R17+0x9d0] ;  /* 0x0009d00011067983 */ /* 0x000ee20000100a00 */
[----:B------:R-:W-:Y:S01]  /*347c0*/  IMAD.MOV.U32 R8, RZ, RZ, 0x652b82fe ;  /* 0x652b82feff087424 */ /* 0x000fe200078e00ff */
[----:B------:R-:W-:Y:S01]  /*347d0*/  UMOV UR4, 0xfefa39ef ;  /* 0xfefa39ef00047882 */ /* 0x000fe20000000000 */
[----:B------:R-:W-:Y:S01]  /*347e0*/  IMAD.MOV.U32 R9, RZ, RZ, 0x3ff71547 ;  /* 0x3ff71547ff097424 */ /* 0x000fe200078e00ff */
[----:B------:R-:W-:Y:S01]  /*347f0*/  UMOV UR5, 0x3fe62e42 ;  /* 0x3fe62e4200057882 */ /* 0x000fe20000000000 */
[----:B------:R-:W-:Y:S04]  /*34800*/  BSSY.RECONVERGENT B0, `(.L_x_625) ;  /* 0x0000037000007945 */ /* 0x000fe80003800200 */
[----:B---3--:R-:W-:Y:S02]  /*34810*/  DFMA R8, R6, -R8, 6.75539944105574400000e+15 ;  /* 0x433800000608742b */ /* 0x008fe40000000808 */
        /* <DEDUP_REMOVED lines=53> */
.L_x_626:
[----:B------:R-:W-:Y:S05]  /*34b70*/  BSYNC.RECONVERGENT B0 ;  /* 0x0000000000007941 */ /* 0x000fea0003800200 */
.L_x_625:
        /* <DEDUP_REMOVED lines=18> */
[----:B--2---:R-:W-:Y:S05]  /*34ca0*/  CALL.REL.NOINC `($__internal_1_$__cuda_sm20_div_rn_f64_full) ;  /* 0x0000056400e47944 */ /* 0x004fea0003c00000 */
[----:B------:R-:W-:Y:S02]  /*34cb0*/  IMAD.MOV.U32 R2, RZ, RZ, R64 ;  /* 0x000000ffff027224 */ /* 0x000fe400078e0040 */
[----:B------:R-:W-:-:S07]  /*34cc0*/  IMAD.MOV.U32 R3, RZ, RZ, R65 ;  /* 0x000000ffff037224 */ /* 0x000fce00078e0041 */
.L_x_628:
[----:B------:R-:W-:Y:S05]  /*34cd0*/  BSYNC.RECONVERGENT B1 ;  /* 0x0000000000017941 */ /* 0x000fea0003800200 */
.L_x_627:
        /* <DEDUP_REMOVED lines=60> */
.L_x_630:
[----:B------:R-:W-:Y:S05]  /*350a0*/  BSYNC.RECONVERGENT B0 ;  /* 0x0000000000007941 */ /* 0x000fea0003800200 */
.L_x_629:
        /* <DEDUP_REMOVED lines=22> */
[----:B--2---:R-:W-:Y:S05]  /*35210*/  CALL.REL.NOINC `($__internal_1_$__cuda_sm20_div_rn_f64_full) ;  /* 0x0000056000887944 */ /* 0x004fea0003c00000 */
[----:B------:R-:W-:Y:S02]  /*35220*/  IMAD.MOV.U32 R4, RZ, RZ, R64 ;  /* 0x000000ffff047224 */ /* 0x000fe400078e0040 */
[----:B------:R-:W-:-:S07]  /*35230*/  IMAD.MOV.U32 R5, RZ, RZ, R65 ;  /* 0x000000ffff057224 */ /* 0x000fce00078e0041 */
.L_x_632:
[----:B------:R-:W-:Y:S05]  /*35240*/  BSYNC.RECONVERGENT B1 ;  /* 0x0000000000017941 */ /* 0x000fea0003800200 */
.L_x_631:
        /* <DEDUP_REMOVED lines=10> */
.L_x_624:
[----:B------:R-:W-:-:S13]  /*352f0*/  R2UR UR4, R132 ;  /* 0x00000000840472ca */ /* 0x000fda00000e0000 */
[----:B------:R-:W-:-:S09]  /*35300*/  UISETP.NE.AND UP0, UPT, UR4, URZ, UPT ;  /* 0x000000ff0400728c */ /* 0x000fd2000bf05270 */
[----:B------:R-:W-:Y:S05]  /*35310*/  BRA.U !UP0, `(.L_x_634) ;  /* 0x0000000508587547 */ /* 0x000fea000b800000 */
        /* <DEDUP_REMOVED lines=61> */
.L_x_636:
[----:B------:R-:W-:Y:S05]  /*356f0*/  BSYNC.RECONVERGENT B0 ;  /* 0x0000000000007941 */ /* 0x000fea0003800200 */
.L_x_635:
        /* <DEDUP_REMOVED lines=21> */
.L_x_638:
[----:B------:R-:W-:Y:S05]  /*35850*/  BSYNC.RECONVERGENT B1 ;  /* 0x0000000000017941 */ /* 0x000fea0003800200 */
.L_x_637:
[----:B------:R-:W-:-:S08]  /*35860*/  DADD R2, -R2, 1 ;  /* 0x3ff0000002027429 */ /* 0x000fd00000000100 */
[----:B------:R-:W-:-:S11]  /*35870*/  DMUL R14, R14, R2 ;  /* 0x000000020e0e7228 */ /* 0x000fd60000000000 */
.L_x_634:
[----:B------:R-:W-:-:S08]  /*35880*/  DADD R2, R14, 1 ;  /* 0x3ff000000e027429 */ /* 0x000fd00000000000 */
[----:B------:R-:W-:-:S11]  /*35890*/  DMUL R2, R2, 0.5 ;  /* 0x3fe0000002027828 */ /* 0x000fd60000000000 */
.L_x_623:
[----:B------:R-:W-:Y:S01]  /*358a0*/  DADD R4, -R2, 1 ;  /* 0x3ff0000002047429 */ /* 0x000fe20000000100 */
[----:B------:R-:W-:-:S09]  /*358b0*/  LOP3.LUT P0, RZ, R60, 0xff, RZ, 0xc0, !PT ;  /* 0x000000ff3cff7812 */ /* 0x000fd2000780c0ff */
[----:B------:R-:W-:Y:S02]  /*358c0*/  FSEL R18, R2, R4, !P0 ;  /* 0x0000000402127208 */ /* 0x000fe40004000000 */
[----:B------:R-:W-:-:S07]  /*358d0*/  FSEL R19, R3, R5, !P0 ;  /* 0x0000000503137208 */ /* 0x000fce0004000000 */
.L_x_622:
[----:B------:R-:W-:Y:S02]  /*358e0*/  ISETP.NE.AND P0, PT, R54, RZ, PT ;  /* 0x000000ff3600720c */ /* 0x000fe40003f05270 */
[----:B---3--:R-:W-:-:S11]  /*358f0*/  CS2R R16, SRZ ;  /* 0x0000000000107805 */ /* 0x008fd6000001ff00 */
[----:B------:R-:W-:Y:S05]  /*35900*/  @!P0 BRA `(.L_x_639) ;  /* 0x0000000800888947 */ /* 0x000fea0003800000 */
[----:B------:R-:W-:Y:S01]  /*35910*/  IMAD.MOV.U32 R0, RZ, RZ, RZ ;  /* 0x000000ffff007224 */ /* 0x000fe200078e00ff */
[----:B------:R-:W-:Y:S01]  /*35920*/  CS2R R16, SRZ ;  /* 0x0000000000107805 */ /* 0x000fe2000001ff00 */
[----:B------:R-:W-:-:S07]  /*35930*/  IMAD.MOV.U32 R32, RZ, RZ, RZ ;  /* 0x000000ffff207224 */ /* 0x000fce00078e00ff */
.L_x_645:
[C---:B0---4-:R-:W-:Y:S01]  /*35940*/  IMAD.U32 R8, R0.reuse, 0x8, R1 ;  /* 0x0000000800087824 */ /* 0x051fe200078e0001 */
        /* <DEDUP_REMOVED lines=9> */
[----:B-1----:R-:W-:Y:S02]  /*359e0*/  IMAD.MOV.U32 R2, RZ, RZ, R6 ;  /* 0x000000ffff027224 */ /* 0x002fe400078e0006 */
        /* <DEDUP_REMOVED lines=63> */
.L_x_643:
[----:B------:R-:W-:Y:S05]  /*35de0*/  BSYNC.RECONVERGENT B1 ;  /* 0x0000000000017941 */ /* 0x000fea0003800200 */
.L_x_642:
        /* <DEDUP_REMOVED lines=52> */
[----:B------:R-:W-:-:S05]  /*36130*/  DFMA R12, R2, -R6, R12 ;  /* 0x80000006020c722b */ /* 0x000fca000000000c */
        /* <DEDUP_REMOVED lines=9> */
[----:B------:R-:W-:Y:S02]  /*361d0*/  UMOV UR5, 0x3fe62e42 ;  /* 0x3fe62e4200057882 */ /* 0x000fe40000000000 */
[----:B------:R-:W-:Y:S01]  /*361e0*/  DFMA R2, R14, UR4, R6 ;  /* 0x000000040e027c2b */ /* 0x000fe20008000006 */
[----:B------:R-:W-:Y:S01]  /*361f0*/  UMOV UR4, 0x3b39803f ;  /* 0x3b39803f00047882 */ /* 0x000fe20000000000 */
[----:B------:R-:W-:Y:S02]  /*36200*/  UMOV UR5, 0x3c7abc9e ;  /* 0x3c7abc9e00057882 */ /* 0x000fe40000000000 */
[----:B------:R-:W-:-:S04]  /*36210*/  DFMA R4, R10, R4, UR6 ;  /* 0x000000060a047e2b */ /* 0x000fc80008000004 */
[----:B------:R-:W-:-:S04]  /*36220*/  DFMA R20, R14, -R20, R2 ;  /* 0x800000140e14722b */ /* 0x000fc80000000002 */
[----:B------:R-:W-:-:S04]  /*36230*/  DMUL R4, R10, R4 ;  /* 0x000000040a047228 */ /* 0x000fc80000000000 */
[----:B------:R-:W-:-:S04]  /*36240*/  DADD R20, -R6, R20 ;  /* 0x0000000006147229 */ /* 0x000fc80000000114 */
[----:B------:R-:W-:-:S08]  /*36250*/  DFMA R4, R6, R4, R12 ;  /* 0x000000040604722b */ /* 0x000fd0000000000c */
[----:B------:R-:W-:-:S08]  /*36260*/  DADD R4, R4, -R20 ;  /* 0x0000000004047229 */ /* 0x000fd00000000814 */
[----:B------:R-:W-:-:S08]  /*36270*/  DFMA R4, R14, UR4, R4 ;  /* 0x000000040e047c2b */ /* 0x000fd00008000004 */
[----:B------:R-:W-:Y:S01]  /*36280*/  DADD R2, R2, R4 ;  /* 0x0000000002027229 */ /* 0x000fe20000000004 */
[----:B------:R-:W-:Y:S10]  /*36290*/  BRA `(.L_x_641) ;  /* 0x0000000000187947 */ /* 0x000ff40003800000 */
.L_x_644:
[----:B------:R-:W-:Y:S01]  /*362a0*/  IMAD.MOV.U32 R2, RZ, RZ, 0x0 ;  /* 0x00000000ff027424 */ /* 0x000fe200078e00ff */
[----:B------:R-:W-:Y:S01]  /*362b0*/  LOP3.LUT P1, RZ, R5, 0x7fffffff, RZ, 0xc0, !PT ;  /* 0x7fffffff05ff7812 */ /* 0x000fe2000782c0ff */
[----:B------:R-:W-:-:S06]  /*362c0*/  IMAD.MOV.U32 R3, RZ, RZ, 0x7ff00000 ;  /* 0x7ff00000ff037424 */ /* 0x000fcc00078e00ff */
[----:B------:R-:W-:-:S10]  /*362d0*/  DFMA R2, R4, R2, +INF ;  /* 0x7ff000000402742b */ /* 0x000fd40000000002 */
[----:B------:R-:W-:Y:S02]  /*362e0*/  FSEL R2, R2, RZ, P1 ;  /* 0x000000ff02027208 */ /* 0x000fe40000800000 */
[----:B------:R-:W-:-:S07]  /*362f0*/  FSEL R3, R3, -QNAN , P1 ;  /* 0xfff0000003037808 */ /* 0x000fce0000800000 */
.L_x_641:
[----:B------:R-:W-:Y:S05]  /*36300*/  BSYNC.RECONVERGENT B0 ;  /* 0x0000000000007941 */ /* 0x000fea0003800200 */
.L_x_640:
[----:B------:R-:W-:Y:S01]  /*36310*/  DADD R16, R2, R16 ;  /* 0x0000000002107229 */ /* 0x000fe20000000010 */
[----:B------:R-:W-:Y:S10]  /*36320*/  @P0 BRA `(.L_x_645) ;  /* 0xfffffff400840947 */ /* 0x000ff4000383ffff */
.L_x_639:
[----:B------:R-:W3:Y:S01]  /*36330*/  LDCU UR4, c[0x0][0x3b0] ;  /* 0x00007600ff0477ac */ /* 0x000ee20008000800 */
[C---:B0---4-:R-:W-:Y:S01]  /*36340*/  IADD3 R6, P0, PT, R143.reuse, 0x920, RZ ;  /* 0x000009208f067810 */ /* 0x051fe20007f1e0ff */
[----:B------:R-:W-:Y:S01]  /*36350*/  IMAD.U32 R9, RZ, RZ, UR60 ;  /* 0x0000003cff097e24 */ /* 0x000fe2000f8e00ff */
[----:B-1----:R-:W-:Y:S01]  /*36360*/  IADD3 R4, P1, PT, R143, 0x9d0, RZ ;  /* 0x000009d08f047810 */ /* 0x002fe20007f3e0ff */
[----:B------:R-:W-:Y:S01]  /*36370*/  IMAD.MOV.U32 R21, RZ, RZ, 0x0 ;  /* 0x00000000ff157424 */ /* 0x000fe200078e00ff */
[----:B------:R-:W-:Y:S01]  /*36380*/  MOV R20, 0x363d0 ;  /* 0x000363d000147802 */ /* 0x000fe20000000f00 */
[--C-:B------:R-:W-:Y:S02]  /*36390*/  IMAD.X R7, RZ, RZ, R142.reuse, P0 ;  /* 0x000000ffff077224 */ /* 0x100fe400000e068e */
[----:B------:R-:W-:Y:S02]  /*363a0*/  IMAD.X R5, RZ, RZ, R142, P1 ;  /* 0x000000ffff057224 */ /* 0x000fe400008e068e */
[----:B---3--:R-:W-:-:S07]  /*363b0*/  IMAD.U32 R8, RZ, RZ, UR4 ;  /* 0x00000004ff087e24 */ /* 0x008fce000f8e00ff */
[----:B--2---:R-:W-:Y:S05]  /*363c0*/  CALL.REL.NOINC `($_Z24optimized_sogrand_kernelPKdPdS1_PiS2_S1_iiimdiii$_Z16QuickSort_devicePdPmm) ;  /* 0x00000540007c7944 */ /* 0x004fea0003c00000 */
        /* <DEDUP_REMOVED lines=37> */
.L_x_647:
[----:B------:R-:W-:Y:S05]  /*36620*/  BSYNC.RECONVERGENT B1 ;  /* 0x0000000000017941 */ /* 0x000fea0003800200 */
.L_x_646:
        /* <DEDUP_REMOVED lines=23> */
.L_x_649:
[----:B------:R-:W-:Y:S05]  /*367a0*/  BSYNC.RECONVERGENT B1 ;  /* 0x0000000000017941 */ /* 0x000fea0003800200 */
.L_x_648:
        /* <DEDUP_REMOVED lines=17> */
.L_x_652:
        /* <DEDUP_REMOVED lines=105> */
.L_x_651:
        /* <DEDUP_REMOVED lines=59> */
.L_x_653:
        /* <DEDUP_REMOVED lines=35> */
.L_x_654:
        /* <DEDUP_REMOVED lines=30> */
.L_x_650:
[----:B------:R-:W3:Y:S01]  /*37710*/  LDCU UR4, c[0x0][0x3d0] ;  /* 0x00007a00ff0477ac */ /* 0x000ee20008000800 */
[----:B------:R-:W-:Y:S01]  /*37720*/  LOP3.LUT P0, R40, R60, 0xff, RZ, 0xc0, !PT ;  /* 0x000000ff3c287812 */ /* 0x000fe2000780c0ff */
[----:B------:R-:W-:Y:S01]  /*37730*/  BSSY.RECONVERGENT B0, `(.L_x_655) ;  /* 0x0000188000007945 */ /* 0x000fe20003800200 */
[----:B---3--:R-:W-:-:S13]  /*37740*/  ISETP.NE.AND P1, PT, RZ, UR4, PT ;  /* 0x00000004ff007c0c */ /* 0x008fda000bf25270 */
[----:B------:R-:W-:Y:S05]  /*37750*/  @P0 BRA P1, `(.L_x_656) ;  /* 0x0000001800140947 */ /* 0x000fea0000800000 */
[----:B------:R-:W3:Y:S01]  /*37760*/  LDCU UR4, c[0x0][0x3b0] ;  /* 0x00007600ff0477ac */ /* 0x000ee20008000800 */
[----:B-12---:R-:W-:Y:S02]  /*37770*/  IMAD.MOV.U32 R4, RZ, RZ, R16 ;  /* 0x000000ffff047224 */ /* 0x006fe400078e0010 */
[----:B0-----:R-:W-:Y:S01]  /*37780*/  IMAD.MOV.U32 R5, RZ, RZ, R17 ;  /* 0x000000ffff057224 */ /* 0x001fe200078e0011 */
[----:B---3--:R-:W-:-:S06]  /*37790*/  UISETP.NE.AND UP0, UPT, UR4, URZ, UPT ;  /* 0x000000ff0400728c */ /* 0x008fcc000bf05270 */
[----:B------:R-:W-:-:S04]  /*377a0*/  PLOP3.LUT P0, PT, PT, PT, UP0, 0x80, 0x8 ;  /* 0x000000000008781c */ /* 0x000fc80003f0f008 */
[----:B------:R-:W-:-:S09]  /*377b0*/  P2R R54, PR, RZ, 0x1 ;  /* 0x00000001ff367803 */ /* 0x000fd20000000000 */
[----:B------:R-:W-:Y:S05]  /*377c0*/  @!P0 BRA `(.L_x_657) ;  /* 0x0000001400008947 */ /* 0x000fea0003800000 */
[----:B------:R-:W-:Y:S02]  /*377d0*/  IMAD.MOV.U32 R0, RZ, RZ, RZ ;  /* 0x000000ffff007224 */ /* 0x000fe400078e00ff */
[----:B------:R-:W-:Y:S02]  /*377e0*/  IMAD.MOV.U32 R42, RZ, RZ, RZ ;  /* 0x000000ffff2a7224 */ /* 0x000fe400078e00ff */
[----:B------:R-:W-:Y:S02]  /*377f0*/  IMAD.MOV.U32 R4, RZ, RZ, R16 ;  /* 0x000000ffff047224 */ /* 0x000fe400078e0010 */
[----:B------:R-:W-:-:S07]  /*37800*/  IMAD.MOV.U32 R5, RZ, RZ, R17 ;  /* 0x000000ffff057224 */ /* 0x000fce00078e0011 */
.L_x_670:
        /* <DEDUP_REMOVED lines=74> */
.L_x_663:
[----:B------:R-:W-:Y:S05]  /*37cb0*/  BSYNC.RECONVERGENT B3 ;  /* 0x0000000000037941 */ /* 0x000fea0003800200 */
.L_x_662:
        /* <DEDUP_REMOVED lines=75> */
.L_x_664:
[----:B------:R-:W-:Y:S01]  /*38170*/  IMAD.MOV.U32 R6, RZ, RZ, 0x0 ;  /* 0x00000000ff067424 */ /* 0x000fe200078e00ff */
[----:B------:R-:W-:Y:S01]  /*38180*/  LOP3.LUT P0, RZ, R9, 0x7fffffff, RZ, 0xc0, !PT ;  /* 0x7fffffff09ff7812 */ /* 0x000fe2000780c0ff */
[----:B------:R-:W-:-:S06]  /*38190*/  IMAD.MOV.U32 R7, RZ, RZ, 0x7ff00000 ;  /* 0x7ff00000ff077424 */ /* 0x000fcc00078e00ff */
[----:B------:R-:W-:-:S10]  /*381a0*/  DFMA R6, R8, R6, +INF ;  /* 0x7ff000000806742b */ /* 0x000fd40000000006 */
[----:B------:R-:W-:Y:S02]  /*381b0*/  FSEL R6, R6, RZ, P0 ;  /* 0x000000ff06067208 */ /* 0x000fe40000000000 */
[----:B------:R-:W-:-:S07]  /*381c0*/  FSEL R7, R7, -QNAN , P0 ;  /* 0xfff0000007077808 */ /* 0x000fce0000000000 */
.L_x_661:
[----:B------:R-:W-:Y:S05]  /*381d0*/  BSYNC.RECONVERGENT B2 ;  /* 0x0000000000027941 */ /* 0x000fea0003800200 */
.L_x_660:
        /* <DEDUP_REMOVED lines=66> */
.L_x_668:
[----:B------:R-:W-:Y:S05]  /*38600*/  BSYNC.RECONVERGENT B3 ;  /* 0x0000000000037941 */ /* 0x000fea0003800200 */
.L_x_667:
        /* <DEDUP_REMOVED lines=76> */
.L_x_669:
[----:B------:R-:W-:Y:S01]  /*38ad0*/  IMAD.MOV.U32 R8, RZ, RZ, 0x0 ;  /* 0x00000000ff087424 */ /* 0x000fe200078e00ff */
[----:B------:R-:W-:Y:S01]  /*38ae0*/  LOP3.LUT P0, RZ, R3, 0x7fffffff, RZ, 0xc0, !PT ;  /* 0x7fffffff03ff7812 */ /* 0x000fe2000780c0ff */
[----:B------:R-:W-:-:S06]  /*38af0*/  IMAD.MOV.U32 R9, RZ, RZ, 0x7ff00000 ;  /* 0x7ff00000ff097424 */ /* 0x000fcc00078e00ff */
[----:B------:R-:W-:-:S10]  /*38b00*/  DFMA R8, R2, R8, +INF ;  /* 0x7ff000000208742b */ /* 0x000fd40000000008 */
[----:B------:R-:W-:Y:S02]  /*38b10*/  FSEL R8, R8, RZ, P0 ;  /* 0x000000ff08087208 */ /* 0x000fe40000000000 */
[----:B------:R-:W-:-:S07]  /*38b20*/  FSEL R9, R9, -QNAN , P0 ;  /* 0xfff0000009097808 */ /* 0x000fce0000000000 */
.L_x_666:
[----:B------:R-:W-:Y:S05]  /*38b30*/  BSYNC.RECONVERGENT B2 ;  /* 0x0000000000027941 */ /* 0x000fea0003800200 */
.L_x_665:
[----:B------:R-:W-:-:S08]  /*38b40*/  DADD R6, -R8, R6 ;  /* 0x0000000008067229 */ /* 0x000fd00000000106 */
[----:B------:R-:W-:-:S11]  /*38b50*/  DADD R4, R4, R6 ;  /* 0x0000000004047229 */ /* 0x000fd60000000006 */
.L_x_659:
[----:B------:R-:W-:Y:S05]  /*38b60*/  BSYNC.RECONVERGENT B1 ;  /* 0x0000000000017941 */ /* 0x000fea0003800200 */
.L_x_658:
[----:B------:R-:W0:Y:S01]  /*38b70*/  LDCU UR4, c[0x0][0x3b0] ;  /* 0x00007600ff0477ac */ /* 0x000e220008000800 */
[----:B------:R-:W-:-:S05]  /*38b80*/  IADD3 R0, P0, PT, R0, 0x1, RZ ;  /* 0x0000000100007810 */ /* 0x000fca0007f1e0ff */
[----:B------:R-:W-:Y:S01]  /*38b90*/  IMAD.X R42, RZ, RZ, R42, P0 ;  /* 0x000000ffff2a7224 */ /* 0x000fe200000e062a */
[----:B0-----:R-:W-:-:S04]  /*38ba0*/  ISETP.NE.U32.AND P0, PT, R0, UR4, PT ;  /* 0x0000000400007c0c */ /* 0x001fc8000bf05070 */
[----:B------:R-:W-:-:S13]  /*38bb0*/  ISETP.NE.AND.EX P0, PT, R42, UR60, PT, P0 ;  /* 0x0000003c2a007c0c */ /* 0x000fda000bf05300 */
[----:B------:R-:W-:Y:S05]  /*38bc0*/  @P0 BRA `(.L_x_670) ;  /* 0xffffffec00100947 */ /* 0x000fea000383ffff */
.L_x_657:
        /* <DEDUP_REMOVED lines=8> */
[----:B------:R-:W-:-:S08]  /*38c50*/  DADD R2, R8, -6.75539944105574400000e+15 ;  /* 0xc338000008027429 */ /* 0x000fd00000000000 */
        /* <DEDUP_REMOVED lines=51> */
.L_x_672:
[----:B------:R-:W-:Y:S05]  /*38f90*/  BSYNC.RECONVERGENT B1 ;  /* 0x0000000000017941 */ /* 0x000fea0003800200 */
.L_x_671:
[----:B------:R-:W-:-:S11]  /*38fa0*/  DADD R18, R18, -R2 ;  /* 0x0000000012127229 */ /* 0x000fd60000000802 */
.L_x_656:
[----:B------:R-:W-:Y:S05]  /*38fb0*/  BSYNC.RECONVERGENT B0 ;  /* 0x0000000000007941 */ /* 0x000fea0003800200 */
.L_x_655:
[----:B------:R-:W-:Y:S01]  /*38fc0*/  UISETP.NE.AND UP0, UPT, UR56, URZ, UPT ;  /* 0x000000ff3800728c */ /* 0x000fe2000bf05270 */
[----:B------:R-:W-:Y:S04]  /*38fd0*/  BSSY.RECONVERGENT B1, `(.L_x_673) ;  /* 0x00015e7000017945 */ /* 0x000fe80003800200 */
[----:B------:R-:W-:Y:S04]  /*38fe0*/  BSSY.RELIABLE B2, `(.L_x_674) ;  /* 0x0000389000027945 */ /* 0x000fe80003800100 */
[----:B------:R-:W-:Y:S05]  /*38ff0*/  BRA.U !UP0, `(.L_x_675) ;  /* 0x0000001508387547 */ /* 0x000fea000b800000 */
[----:B------:R-:W-:Y:S02]  /*39000*/  IMAD.MOV.U32 R64, RZ, RZ, RZ ;  /* 0x000000ffff407224 */ /* 0x000fe400078e00ff */
[----:B--2---:R-:W-:-:S07]  /*39010*/  IMAD.MOV.U32 R3, RZ, RZ, RZ ;  /* 0x000000ffff037224 */ /* 0x004fce00078e00ff */
.L_x_684:
        /* <DEDUP_REMOVED lines=21> */
.L_x_678:
        /* <DEDUP_REMOVED lines=73> */
.L_x_677:
        /* <DEDUP_REMOVED lines=60> */
.L_x_676:
        /* <DEDUP_REMOVED lines=17> */
.L_x_681:
        /* <DEDUP_REMOVED lines=65> */
.L_x_680:
        /* <DEDUP_REMOVED lines=38> */
.L_x_682:
        /* <DEDUP_REMOVED lines=47> */
.L_x_679:
        /* <DEDUP_REMOVED lines=11> */
.L_x_675:
        /* <DEDUP_REMOVED lines=10> */
.L_x_699:
        /* <DEDUP_REMOVED lines=74> */
.L_x_692:
[----:B------:R-:W-:Y:S05]  /*3aa20*/  BSYNC.RECONVERGENT B5 ;  /* 0x0000000000057941 */ /* 0x000fea0003800200 */
.L_x_691:
        /* <DEDUP_REMOVED lines=75> */
.L_x_693:
[----:B------:R-:W-:Y:S01]  /*3aee0*/  IMAD.MOV.U32 R6, RZ, RZ, 0x0 ;  /* 0x00000000ff067424 */ /* 0x000fe200078e00ff */
[----:B------:R-:W-:Y:S01]  /*3aef0*/  LOP3.LUT P0, RZ, R9, 0x7fffffff, RZ, 0xc0, !PT ;  /* 0x7fffffff09ff7812 */ /* 0x000fe2000780c0ff */
[----:B------:R-:W-:-:S06]  /*3af00*/  IMAD.MOV.U32 R7, RZ, RZ, 0x7ff00000 ;  /* 0x7ff00000ff077424 */ /* 0x000fcc00078e00ff */
[----:B------:R-:W-:-:S10]  /*3af10*/  DFMA R6, R8, R6, +INF ;  /* 0x7ff000000806742b */ /* 0x000fd40000000006 */
[----:B------:R-:W-:Y:S02]  /*3af20*/  FSEL R6, R6, RZ, P0 ;  /* 0x000000ff06067208 */ /* 0x000fe40000000000 */
[----:B------:R-:W-:-:S07]  /*3af30*/  FSEL R7, R7, -QNAN , P0 ;  /* 0xfff0000007077808 */ /* 0x000fce0000000000 */
.L_x_690:
[----:B------:R-:W-:Y:S05]  /*3af40*/  BSYNC.RECONVERGENT B4 ;  /* 0x0000000000047941 */ /* 0x000fea0003800200 */
.L_x_689:
        /* <DEDUP_REMOVED lines=66> */
.L_x_697:
[----:B------:R-:W-:Y:S05]  /*3b370*/  BSYNC.RECONVERGENT B5 ;  /* 0x0000000000057941 */ /* 0x000fea0003800200 */
.L_x_696:
        /* <DEDUP_REMOVED lines=76> */
.L_x_698:
[----:B------:R-:W-:Y:S01]  /*3b840*/  IMAD.MOV.U32 R8, RZ, RZ, 0x0 ;  /* 0x00000000ff087424 */ /* 0x000fe200078e00ff */
[----:B------:R-:W-:Y:S01]  /*3b850*/  LOP3.LUT P0, RZ, R5, 0x7fffffff, RZ, 0xc0, !PT ;  /* 0x7fffffff05ff7812 */ /* 0x000fe2000780c0ff */
[----:B------:R-:W-:-:S06]  /*3b860*/  IMAD.MOV.U32 R9, RZ, RZ, 0x7ff00000 ;  /* 0x7ff00000ff097424 */ /* 0x000fcc00078e00ff */
[----:B------:R-:W-:-:S10]  /*3b870*/  DFMA R8, R4, R8, +INF ;  /* 0x7ff000000408742b */ /* 0x000fd40000000008 */
[----:B------:R-:W-:Y:S02]  /*3b880*/  FSEL R8, R8, RZ, P0 ;  /* 0x000000ff08087208 */ /* 0x000fe40000000000 */
[----:B------:R-:W-:-:S07]  /*3b890*/  FSEL R9, R9, -QNAN , P0 ;  /* 0xfff0000009097808 */ /* 0x000fce0000000000 */
.L_x_695:
[----:B------:R-:W-:Y:S05]  /*3b8a0*/  BSYNC.RECONVERGENT B4 ;  /* 0x0000000000047941 */ /* 0x000fea0003800200 */
.L_x_694:
[----:B------:R-:W-:-:S08]  /*3b8b0*/  DADD R6, -R8, R6 ;  /* 0x0000000008067229 */ /* 0x000fd00000000106 */
[----:B------:R-:W-:-:S11]  /*3b8c0*/  DADD R2, R2, R6 ;  /* 0x0000000002027229 */ /* 0x000fd60000000006 */
.L_x_688:
[----:B------:R-:W-:Y:S05]  /*3b8d0*/  BSYNC.RECONVERGENT B3 ;  /* 0x0000000000037941 */ /* 0x000fea0003800200 */
.L_x_687:
[----:B------:R-:W0:Y:S01]  /*3b8e0*/  LDCU UR4, c[0x0][0x3b0] ;  /* 0x00007600ff0477ac */ /* 0x000e220008000800 */
[----:B------:R-:W-:-:S05]  /*3b8f0*/  IADD3 R0, P0, PT, R0, 0x1, RZ ;  /* 0x0000000100007810 */ /* 0x000fca0007f1e0ff */
[----:B------:R-:W-:Y:S01]  /*3b900*/  IMAD.X R34, RZ, RZ, R34, P0 ;  /* 0x000000ffff227224 */ /* 0x000fe200000e0622 */
[----:B0-----:R-:W-:-:S04]  /*3b910*/  ISETP.NE.U32.AND P0, PT, R0, UR4, PT ;  /* 0x0000000400007c0c */ /* 0x001fc8000bf05070 */
[----:B------:R-:W-:-:S13]  /*3b920*/  ISETP.NE.AND.EX P0, PT, R34, UR60, PT, P0 ;  /* 0x0000003c22007c0c */ /* 0x000fda000bf05300 */
[----:B------:R-:W-:Y:S05]  /*3b930*/  @P0 BRA `(.L_x_699) ;  /* 0xffffffec00100947 */ /* 0x000fea000383ffff */
.L_x_686:
[----:B------:R-:W-:Y:S05]  /*3b940*/  BSYNC.RECONVERGENT B0 ;  /* 0x0000000000007941 */ /* 0x000fea0003800200 */
.L_x_685:
        /* <DEDUP_REMOVED lines=12> */
.L_x_702:
        /* <DEDUP_REMOVED lines=33> */
.L_x_701:
        /* <DEDUP_REMOVED lines=8> */
[----:B------:R-:W2:Y:S01]  /*3bca0*/  LDL.U8 R4, [R20+0x9c0] ;  /* 0x0009c00014047983 */ /* 0x000ea20000100000 */
[C---:B0-----:R-:W-:Y:S01]  /*3bcb0*/  IMAD.U32 R21, R0.reuse, 0x8, R1 ;  /* 0x0000000800157824 */ /* 0x041fe200078e0001 */
        /* <DEDUP_REMOVED lines=24> */
.L_x_703:
[----:B------:R-:W-:Y:S05]  /*3be40*/  @!P1 BRA `(.L_x_700) ;  /* 0x0000000000a49947 */ /* 0x000fea0003800000 */
[----:B----4-:R-:W-:Y:S01]  /*3be50*/  IMAD.U32 R4, RZ, RZ, UR49 ;  /* 0x00000031ff047e24 */ /* 0x010fe2000f8e00ff */
[----:B------:R-:W-:-:S04]  /*3be60*/  UISETP.NE.U32.AND UP0, UPT, UR45, URZ, UPT ;  /* 0x000000ff2d00728c */ /* 0x000fc8000bf05070 */
[----:B------:R-:W-:Y:S01]  /*3be70*/  ISETP.GE.U32.AND P0, PT, R4, 0x3, PT ;  /* 0x000000030400780c */ /* 0x000fe20003f06070 */
[----:B------:R-:W-:-:S03]  /*3be80*/  UISETP.NE.AND.EX UP0, UPT, URZ, URZ, UPT, UP0 ;  /* 0x000000ffff00728c */ /* 0x000fc6000bf05300 */
[----:B------:R-:W-:-:S13]  /*3be90*/  ISETP.GE.U32.AND.EX P0, PT, R39, RZ, PT, P0 ;  /* 0x000000ff2700720c */ /* 0x000fda0003f06100 */
[----:B------:R-:W-:Y:S05]  /*3bea0*/  @!P0 BRA `(.L_x_704) ;  /* 0x00000000003c8947 */ /* 0x000fea0003800000 */
[----:B0-----:R-:W-:-:S05]  /*3beb0*/  IMAD.IADD R12, R1, 0x1, R0 ;  /* 0x00000001010c7824 */ /* 0x001fca00078e0200 */
[----:B------:R-:W2:Y:S01]  /*3bec0*/  LDL.U8 R4, [R12+0x9c0] ;  /* 0x0009c0000c047983 */ /* 0x000ea20000100000 */
[C---:B------:R-:W-:Y:S01]  /*3bed0*/  IMAD.U32 R13, R0.reuse, 0x8, R1 ;  /* 0x00000008000d7824 */ /* 0x040fe200078e0001 */
[----:B--2---:R-:W0:Y:S04]  /*3bee0*/  I2F.F64.U16 R4, R4 ;  /* 0x0000000400047312 */ /* 0x004e280000101800 */
[----:B0-----:R1:W-:Y:S04]  /*3bef0*/  STL.64 [R13], R4 ;  /* 0x000000040d007387 */ /* 0x0013e80000100a00 */
[----:B------:R-:W2:Y:S02]  /*3bf00*/  LDL.U8 R6, [R12+0x9c1] ;  /* 0x0009c1000c067983 */ /* 0x000ea40000100000 */
[----:B--2---:R-:W0:Y:S02]  /*3bf10*/  I2F.F64.U16 R6, R6 ;  /* 0x0000000600067312 */ /* 0x004e240000101800 */
[----:B0-----:R1:W-:Y:S04]  /*3bf20*/  STL.64 [R13+0x8], R6 ;  /* 0x000008060d007387 */ /* 0x0013e80000100a00 */
[----:B------:R-:W2:Y:S02]  /*3bf30*/  LDL.U8 R8, [R12+0x9c2] ;  /* 0x0009c2000c087983 */ /* 0x000ea40000100000 */
[----:B--2---:R-:W0:Y:S02]  /*3bf40*/  I2F.F64.U16 R8, R8 ;  /* 0x0000000800087312 */ /* 0x004e240000101800 */
[----:B0-----:R1:W-:Y:S04]  /*3bf50*/  STL.64 [R13+0x10], R8 ;  /* 0x000010080d007387 */ /* 0x0013e80000100a00 */
[----:B------:R-:W2:Y:S01]  /*3bf60*/  LDL.U8 R10, [R12+0x9c3] ;  /* 0x0009c3000c0a7983 */ /* 0x000ea20000100000 */
[----:B------:R-:W-:Y:S01]  /*3bf70*/  VIADD R0, R0, 0x4 ;  /* 0x0000000400007836 */ /* 0x000fe20000000000 */
[----:B--2---:R-:W0:Y:S02]  /*3bf80*/  I2F.F64.U16 R10, R10 ;  /* 0x0000000a000a7312 */ /* 0x004e240000101800 */
[----:B0-----:R1:W-:Y:S04]  /*3bf90*/  STL.64 [R13+0x18], R10 ;  /* 0x0000180a0d007387 */ /* 0x0013e80000100a00 */
.L_x_704:
[----:B------:R-:W-:Y:S05]  /*3bfa0*/  BRA.U !UP0, `(.L_x_700) ;  /* 0x00000001084c7547 */ /* 0x000fea000b800000 */
[----:B-1----:R-:W-:-:S05]  /*3bfb0*/  IMAD.IADD R6, R1, 0x1, R0 ;  /* 0x0000000101067824 */ /* 0x002fca00078e0200 */
[----:B------:R-:W2:Y:S01]  /*3bfc0*/  LDL.U8 R4, [R6+0x9c0] ;  /* 0x0009c00006047983 */ /* 0x000ea20000100000 */
[----:B------:R-:W-:Y:S02]  /*3bfd0*/  IMAD.U32 R7, R0, 0x8, R1 ;  /* 0x0000000800077824 */ /* 0x000fe400078e0001 */
[----:B------:R-:W-:-:S05]  /*3bfe0*/  IMAD.U32 R0, RZ, RZ, UR45 ;  /* 0x0000002dff007e24 */ /* 0x000fca000f8e00ff */
[----:B------:R-:W-:-:S04]  /*3bff0*/  ISETP.NE.U32.AND P0, PT, R0, 0x1, PT ;  /* 0x000000010000780c */ /* 0x000fc80003f05070 */
[----:B------:R-:W-:Y:S01]  /*3c000*/  ISETP.NE.AND.EX P0, PT, RZ, RZ, PT, P0 ;  /* 0x000000ffff00720c */ /* 0x000fe20003f05300 */
[----:B--2---:R-:W1:Y:S02]  /*3c010*/  I2F.F64.U16 R4, R4 ;  /* 0x0000000400047312 */ /* 0x004e640000101800 */
[----:B-1----:R2:W-:Y:S10]  /*3c020*/  STL.64 [R7], R4 ;  /* 0x0000000407007387 */ /* 0x0025f40000100a00 */
[----:B------:R-:W-:Y:S05]  /*3c030*/  @!P0 BRA `(.L_x_700) ;  /* 0x0000000000288947 */ /* 0x000fea0003800000 */
[----:B--2---:R-:W2:Y:S01]  /*3c040*/  LDL.U8 R4, [R6+0x9c1] ;  /* 0x0009c10006047983 */ /* 0x004ea20000100000 */
[----:B------:R-:W-:-:S05]  /*3c050*/  IMAD.U32 R0, RZ, RZ, UR45 ;  /* 0x0000002dff007e24 */ /* 0x000fca000f8e00ff */
[----:B------:R-:W-:-:S04]  /*3c060*/  ISETP.NE.U32.AND P0, PT, R0, 0x2, PT ;  /* 0x000000020000780c */ /* 0x000fc80003f05070 */
[----:B------:R-:W-:Y:S01]  /*3c070*/  ISETP.NE.AND.EX P0, PT, RZ, RZ, PT, P0 ;  /* 0x000000ffff00720c */ /* 0x000fe20003f05300 */
[----:B--2---:R-:W1:Y:S02]  /*3c080*/  I2F.F64.U16 R4, R4 ;  /* 0x0000000400047312 */ /* 0x004e640000101800 */
[----:B-1----:R3:W-:Y:S10]  /*3c090*/  STL.64 [R7+0x8], R4 ;  /* 0x0000080407007387 */ /* 0x0027f40000100a00 */
[----:B------:R-:W-:Y:S05]  /*3c0a0*/  @!P0 BRA `(.L_x_700) ;  /* 0x00000000000c8947 */ /* 0x000fea0003800000 */
[----:B---3--:R-:W2:Y:S02]  /*3c0b0*/  LDL.U8 R4, [R6+0x9c2] ;  /* 0x0009c20006047983 */ /* 0x008ea40000100000 */
[----:B--2---:R-:W1:Y:S02]  /*3c0c0*/  I2F.F64.U16 R4, R4 ;  /* 0x0000000400047312 */ /* 0x004e640000101800 */
[----:B-1----:R1:W-:Y:S02]  /*3c0d0*/  STL.64 [R7+0x10], R4 ;  /* 0x0000100407007387 */ /* 0x0023e40000100a00 */
.L_x_700:
[----:B0-----:R-:W-:Y:S01]  /*3c0e0*/  IMAD.MOV.U32 R14, RZ, RZ, 0x652b82fe ;  /* 0x652b82feff0e7424 */ /* 0x001fe200078e00ff */
[----:B------:R-:W-:Y:S01]  /*3c0f0*/  UMOV UR4, 0xfefa39ef ;  /* 0xfefa39ef00047882 */ /* 0x000fe20000000000 */
[----:B------:R-:W-:Y:S01]  /*3c100*/  IMAD.MOV.U32 R15, RZ, RZ, 0x3ff71547 ;  /* 0x3ff71547ff0f7424 */ /* 0x000fe200078e00ff */
[----:B------:R-:W-:Y:S01]  /*3c110*/  UMOV UR5, 0x3fe62e42 ;  /* 0x3fe62e4200057882 */ /* 0x000fe20000000000 */
[----:B-1--4-:R-:W-:Y:S01]  /*3c120*/  IMAD.MOV.U32 R8, RZ, RZ, 0x0 ;  /* 0x00000000ff087424 */ /* 0x012fe200078e00ff */
[----:B------:R-:W-:Y:S01]  /*3c130*/  DADD R12, -RZ, -R2 ;  /* 0x00000000ff0c7229 */ /* 0x000fe20000000902 */
[----:B------:R-:W-:Y:S01]  /*3c140*/  IMAD.MOV.U32 R9, RZ, RZ, 0x3ff00000 ;  /* 0x3ff00000ff097424 */ /* 0x000fe200078e00ff */
[----:B------:R-:W-:Y:S01]  /*3c150*/  ISETP.NE.U32.AND P2, PT, RZ, UR55, PT ;  /* 0x00000037ff007c0c */ /* 0x000fe2000bf45070 */
[----:B------:R-:W-:Y:S01]  /*3c160*/  DFMA R14, R2, -R14, 6.75539944105574400000e+15 ;  /* 0x43380000020e742b */ /* 0x000fe2000000080e */
[----:B------:R-:W-:Y:S01]  /*3c170*/  BSSY.RECONVERGENT B0, `(.L_x_705) ;  /* 0x0000038000007945 */ /* 0x000fe20003800200 */
[----:B------:R-:W-:Y:S01]  /*3c180*/  DADD R10, -RZ, -UR36 ;  /* 0x80000024ff0a7e29 */ /* 0x000fe20008000100 */
[----:B------:R0:W-:Y:S01]  /*3c190*/  STL.64 [R1+0x190], R8 ;  /* 0x0001900801007387 */ /* 0x0001e20000100a00 */
[----:B------:R-:W-:-:S03]  /*3c1a0*/  ISETP.NE.AND.EX P2, PT, R23, RZ, PT, P2 ;  /* 0x000000ff1700720c */ /* 0x000fc60003f45320 */
[----:B------:R-:W-:Y:S01]  /*3c1b0*/  FSETP.GEU.AND P0, PT, |R13|, 4.1917929649353027344, PT ;  /* 0x4086232b0d00780b */ /* 0x000fe20003f0e200 */
[----:B--23--:R-:W-:-:S08]  /*3c1c0*/  DADD R4, R14, -6.75539944105574400000e+15 ;  /* 0xc33800000e047429 */ /* 0x00cfd00000000000 */
        /* <DEDUP_REMOVED lines=37> */
[----:B0-----:R-:W-:Y:S06]  /*3c420*/  @!P0 BRA `(.L_x_706) ;  /* 0x0000000000308947 */ /* 0x001fec0003800000 */
        /* <DEDUP_REMOVED lines=12> */
.L_x_706:
[----:B------:R-:W-:Y:S05]  /*3c4f0*/  BSYNC.RECONVERGENT B0 ;  /* 0x0000000000007941 */ /* 0x000fea0003800200 */
.L_x_705:
[----:B------:R-:W-:Y:S01]  /*3c500*/  BSSY.RECONVERGENT B0, `(.L_x_707) ;  /* 0x0000008000007945 */ /* 0x000fe20003800200 */
[----:B------:R-:W-:Y:S01]  /*3c510*/  DADD R2, RZ, R4 ;  /* 0x00000000ff027229 */ /* 0x000fe20000000004 */
[----:B------:R-:W-:Y:S01]  /*3c520*/  IMAD.MOV.U32 R6, RZ, RZ, R10 ;  /* 0x000000ffff067224 */ /* 0x000fe200078e000a */
[----:B------:R-:W-:Y:S01]  /*3c530*/  MOV R5, 0x3c580 ;  /* 0x0003c58000057802 */ /* 0x000fe20000000f00 */
[----:B------:R-:W-:Y:S02]  /*3c540*/  IMAD.MOV.U32 R7, RZ, RZ, R11 ;  /* 0x000000ffff077224 */ /* 0x000fe400078e000b */
[----:B------:R-:W-:Y:S02]  /*3c550*/  IMAD.MOV.U32 R70, RZ, RZ, RZ ;  /* 0x000000ffff467224 */ /* 0x000fe400078e00ff */
[----:B------:R-:W-:-:S07]  /*3c560*/  IMAD.MOV.U32 R88, RZ, RZ, 0x40000000 ;  /* 0x40000000ff587424 */ /* 0x000fce00078e00ff */
[----:B------:R-:W-:Y:S05]  /*3c570*/  CALL.REL.NOINC `($_Z24optimized_sogrand_kernelPKdPdS1_PiS2_S1_iiimdiii$__internal_accurate_pow) ;  /* 0x000004f400e87944 */ /* 0x000fea0003c00000 */
[----:B------:R-:W-:Y:S05]  /*3c580*/  BSYNC.RECONVERGENT B0 ;  /* 0x0000000000007941 */ /* 0x000fea0003800200 */
.L_x_707:
        /* <DEDUP_REMOVED lines=30> */
.L_x_709:
[----:B------:R-:W-:Y:S05]  /*3c770*/  BSYNC.RECONVERGENT B3 ;  /* 0x0000000000037941 */ /* 0x000fea0003800200 */
.L_x_708:
        /* <DEDUP_REMOVED lines=15> */
.L_x_683:
[----:B------:R-:W-:Y:S05]  /*3c870*/  BSYNC.RELIABLE B2 ;  /* 0x0000000000027941 */ /* 0x000fea0003800100 */
.L_x_674:
        /* <DEDUP_REMOVED lines=10> */
[----:B------:R-:W-:Y:S02]  /*3c920*/  SEL R6, R6, 0x7fffffff, P0 ;  /* 0x7fffffff06067807 */ /* 0x000fe40000000000 */
[----:B------:R-:W-:Y:S01]  /*3c930*/  SEL R7, R7, RZ, P0 ;  /* 0x000000ff07077207 */ /* 0x000fe20000000000 */
[----:B-1----:R-:W-:Y:S01]  /*3c940*/  DADD R2, R4, R2 ;  /* 0x0000000004027229 */ /* 0x002fe20000000002 */
[----:B------:R-:W-:Y:S02]  /*3c950*/  ISETP.GE.U32.AND P1, PT, R6, 0x2, PT ;  /* 0x000000020600780c */ /* 0x000fe40003f26070 */
[----:B--2---:R-:W-:Y:S02]  /*3c960*/  ISETP.GE.U32.AND P0, PT, R0, UR5, PT ;  /* 0x0000000500007c0c */ /* 0x004fe4000bf06070 */
[----:B------:R-:W-:-:S03]  /*3c970*/  ISETP.GE.U32.AND.EX P1, PT, R7, RZ, PT, P1 ;  /* 0x000000ff0700720c */ /* 0x000fc60003f26110 */
[----:B------:R-:W-:Y:S01]  /*3c980*/  DFMA R90, R2, 2, R90 ;  /* 0x40000000025a782b */ /* 0x000fe2000000005a */
[----:B------:R-:W-:Y:S01]  /*3c990*/  ISETP.GE.U32.OR.EX P0, PT, R35, R47, !P1, P0 ;  /* 0x0000002f2300720c */ /* 0x000fe20004f06500 */
[----:B------:R-:W-:Y:S02]  /*3c9a0*/  IMAD.MOV.U32 R2, RZ, RZ, 0x0 ;  /* 0x00000000ff027424 */ /* 0x000fe400078e00ff */
[----:B------:R-:W-:Y:S01]  /*3c9b0*/  IMAD.MOV.U32 R3, RZ, RZ, 0x3ff00000 ;  /* 0x3ff00000ff037424 */ /* 0x000fe200078e00ff */
        /* <DEDUP_REMOVED lines=11> */
.L_x_711:
        /* <DEDUP_REMOVED lines=15> */
.L_x_979:
        /* <DEDUP_REMOVED lines=23> */
.L_x_713:
[----:B------:R-:W-:Y:S05]  /*3ccd0*/  BSYNC.RECONVERGENT B0 ;  /* 0x0000000000007941 */ /* 0x000fea0003800200 */
.L_x_712:
        /* <DEDUP_REMOVED lines=15> */
.L_x_978:
        /* <DEDUP_REMOVED lines=19> */
.L_x_718:
        /* <DEDUP_REMOVED lines=10> */
.L_x_717:
[----:B------:R-:W-:Y:S05]  /*3cfa0*/  BSYNC.RECONVERGENT B0 ;  /* 0x0000000000007941 */ /* 0x000fea0003800200 */
.L_x_716:
        /* <DEDUP_REMOVED lines=31> */
.L_x_720:
[----:B------:R-:W-:Y:S05]  /*3d1a0*/  BSYNC.RECONVERGENT B0 ;  /* 0x0000000000007941 */ /* 0x000fea0003800200 */
.L_x_719:
        /* <DEDUP_REMOVED lines=16> */
.L_x_726:
        /* <DEDUP_REMOVED lines=29> */
.L_x_725:
[----:B------:R-:W-:-:S07]  /*3d480*/  IMAD.MOV.U32 R4, RZ, RZ, R42 ;  /* 0x000000ffff047224 */ /* 0x000fce00078e002a */
.L_x_724:
[----:B------:R-:W-:Y:S05]  /*3d490*/  BSYNC.RECONVERGENT B3 ;  /* 0x0000000000037941 */ /* 0x000fea0003800200 */
.L_x_723:
        /* <DEDUP_REMOVED lines=20> */
.L_x_728:
[----:B------:R-:W-:Y:S05]  /*3d5e0*/  BSYNC.RECONVERGENT B3 ;  /* 0x0000000000037941 */ /* 0x000fea0003800200 */
.L_x_727:
        /* <DEDUP_REMOVED lines=22> */
.L_x_722:
[----:B------:R-:W-:Y:S05]  /*3d750*/  BSYNC.RECONVERGENT B0 ;  /* 0x0000000000007941 */ /* 0x000fea0003800200 */
.L_x_721:
        /* <DEDUP_REMOVED lines=12> */
.L_x_731:
        /* <DEDUP_REMOVED lines=42> */
.L_x_730:
[----:B------:R-:W-:Y:S05]  /*3dac0*/  BSYNC.RECONVERGENT B0 ;  /* 0x0000000000007941 */ /* 0x000fea0003800200 */
.L_x_729:
        /* <DEDUP_REMOVED lines=29> */
.L_x_735:
[----:B------:R-:W-:Y:S05]  /*3dca0*/  BSYNC.RECONVERGENT B3 ;  /* 0x0000000000037941 */ /* 0x000fea0003800200 */
.L_x_734:
        /* <DEDUP_REMOVED lines=20> */
.L_x_737:
[----:B------:R-:W-:Y:S05]  /*3ddf0*/  BSYNC.RECONVERGENT B3 ;  /* 0x0000000000037941 */ /* 0x000fea0003800200 */
.L_x_736:
        /* <DEDUP_REMOVED lines=16> */
.L_x_733:
[----:B------:R-:W-:Y:S05]  /*3df00*/  BSYNC.RECONVERGENT B0 ;  /* 0x0000000000007941 */ /* 0x000fea0003800200 */
.L_x_732:
        /* <DEDUP_REMOVED lines=21> */
[----:B-1---5:R-:W-:Y:S05]  /*3e060*/  CALL.REL.NOINC `($__internal_1_$__cuda_sm20_div_rn_f64_full) ;  /* 0x000004d000f47944 */ /* 0x022fea0003c00000 */
[----:B------:R-:W-:Y:S02]  /*3e070*/  IMAD.MOV.U32 R4, RZ, RZ, R64 ;  /* 0x000000ffff047224 */ /* 0x000fe400078e0040 */
[----:B------:R-:W-:-:S07]  /*3e080*/  IMAD.MOV.U32 R5, RZ, RZ, R65 ;  /* 0x000000ffff057224 */ /* 0x000fce00078e0041 */
.L_x_739:
[----:B------:R-:W-:Y:S05]  /*3e090*/  BSYNC.RECONVERGENT B3 ;  /* 0x0000000000037941 */ /* 0x000fea0003800200 */
.L_x_738:
        /* <DEDUP_REMOVED lines=34> */
.L_x_744:
        /* <DEDUP_REMOVED lines=23> */
.L_x_743:
[----:B------:R-:W-:Y:S05]  /*3e430*/  BSYNC.RECONVERGENT B3 ;  /* 0x0000000000037941 */ /* 0x000fea0003800200 */
.L_x_742:
        /* <DEDUP_REMOVED lines=18> */
.L_x_746:
[----:B------:R-:W-:Y:S05]  /*3e560*/  BSYNC.RECONVERGENT B3 ;  /* 0x0000000000037941 */ /* 0x000fea0003800200 */
.L_x_745:
        /* <DEDUP_REMOVED lines=22> */
.L_x_741:
[----:B------:R-:W-:Y:S05]  /*3e6d0*/  BSYNC.RECONVERGENT B0 ;  /* 0x0000000000007941 */ /* 0x000fea0003800200 */
.L_x_740:
        /* <DEDUP_REMOVED lines=10> */
.L_x_748:
[----:B------:R-:W-:Y:S05]  /*3e780*/  BSYNC.RECONVERGENT B0 ;  /* 0x0000000000007941 */ /* 0x000fea0003800200 */
.L_x_747:
        /* <DEDUP_REMOVED lines=14> */
.L_x_753:
        /* <DEDUP_REMOVED lines=8> */
.L_x_752:
[----:B------:R-:W-:-:S07]  /*3e8f0*/  IMAD.U32 R4, RZ, RZ, UR51 ;  /* 0x00000033ff047e24 */ /* 0x000fce000f8e00ff */
.L_x_751:
        /* <DEDUP_REMOVED lines=17> */
.L_x_754:
        /* <DEDUP_REMOVED lines=24> */
.L_x_750:
[----:B------:R-:W-:Y:S05]  /*3eb90*/  BSYNC.RECONVERGENT B0 ;  /* 0x0000000000007941 */ /* 0x000fea0003800200 */
.L_x_749:
        /* <DEDUP_REMOVED lines=8> */
.L_x_757:
        /* <DEDUP_REMOVED lines=19> */
.L_x_756:
[----:B------:R-:W-:Y:S05]  /*3ed50*/  BSYNC.RECONVERGENT B0 ;  /* 0x0000000000007941 */ /* 0x000fea0003800200 */
.L_x_755:
        /* <DEDUP_REMOVED lines=17> */
.L_x_759:
[----:B------:R-:W-:Y:S05]  /*3ee70*/  BSYNC.RECONVERGENT B0 ;  /* 0x0000000000007941 */ /* 0x000fea0003800200 */
.L_x_758:
        /* <DEDUP_REMOVED lines=11> */
.L_x_764:
        /* <DEDUP_REMOVED lines=105> */
.L_x_763:
[----:B------:R-:W-:-:S07]  /*3f5c0*/  IMAD.U32 R6, RZ, RZ, UR51 ;  /* 0x00000033ff067e24 */ /* 0x000fce000f8e00ff */
.L_x_762:
        /* <DEDUP_REMOVED lines=59> */
.L_x_765:
        /* <DEDUP_REMOVED lines=35> */
.L_x_766:
        /* <DEDUP_REMOVED lines=30> */
.L_x_761:
[----:B------:R-:W-:Y:S05]  /*3fd90*/  BSYNC.RECONVERGENT B0 ;  /* 0x0000000000007941 */ /* 0x000fea0003800200 */
.L_x_760:
        /* <DEDUP_REMOVED lines=8> */
.L_x_781:
        /* <DEDUP_REMOVED lines=74> */
.L_x_774:
[----:B------:R-:W-:Y:S05]  /*402c0*/  BSYNC.RECONVERGENT B5 ;  /* 0x0000000000057941 */ /* 0x000fea0003800200 */
.L_x_773:
        /* <DEDUP_REMOVED lines=75> */
.L_x_775:
[----:B------:R-:W-:Y:S01]  /*40780*/  IMAD.MOV.U32 R10, RZ, RZ, 0x0 ;  /* 0x00000000ff0a7424 */ /* 0x000fe200078e00ff */
[----:B------:R-:W-:Y:S01]  /*40790*/  LOP3.LUT P0, RZ, R43, 0x7fffffff, RZ, 0xc0, !PT ;  /* 0x7fffffff2bff7812 */ /* 0x000fe2000780c0ff */
[----:B------:R-:W-:-:S06]  /*407a0*/  IMAD.MOV.U32 R11, RZ, RZ, 0x7ff00000 ;  /* 0x7ff00000ff0b7424 */ /* 0x000fcc00078e00ff */
[----:B------:R-:W-:-:S10]  /*407b0*/  DFMA R10, R42, R10, +INF ;  /* 0x7ff000002a0a742b */ /* 0x000fd4000000000a */
[----:B------:R-:W-:Y:S02]  /*407c0*/  FSEL R10, R10, RZ, P0 ;  /* 0x000000ff0a0a7208 */ /* 0x000fe40000000000 */
[----:B------:R-:W-:-:S07]  /*407d0*/  FSEL R11, R11, -QNAN , P0 ;  /* 0xfff000000b0b7808 */ /* 0x000fce0000000000 */
.L_x_772:
[----:B------:R-:W-:Y:S05]  /*407e0*/  BSYNC.RECONVERGENT B4 ;  /* 0x0000000000047941 */ /* 0x000fea0003800200 */
.L_x_771:
        /* <DEDUP_REMOVED lines=66> */
.L_x_779:
[----:B------:R-:W-:Y:S05]  /*40c10*/  BSYNC.RECONVERGENT B5 ;  /* 0x0000000000057941 */ /* 0x000fea0003800200 */
.L_x_778:
        /* <DEDUP_REMOVED lines=76> */
.L_x_780:
[----:B------:R-:W-:Y:S01]  /*410e0*/  IMAD.MOV.U32 R12, RZ, RZ, 0x0 ;  /* 0x00000000ff0c7424 */ /* 0x000fe200078e00ff */
[----:B------:R-:W-:Y:S01]  /*410f0*/  LOP3.LUT P0, RZ, R9, 0x7fffffff, RZ, 0xc0, !PT ;  /* 0x7fffffff09ff7812 */ /* 0x000fe2000780c0ff */
[----:B------:R-:W-:-:S06]  /*41100*/  IMAD.MOV.U32 R13, RZ, RZ, 0x7ff00000 ;  /* 0x7ff00000ff0d7424 */ /* 0x000fcc00078e00ff */
[----:B------:R-:W-:-:S10]  /*41110*/  DFMA R12, R8, R12, +INF ;  /* 0x7ff00000080c742b */ /* 0x000fd4000000000c */
[----:B------:R-:W-:Y:S02]  /*41120*/  FSEL R12, R12, RZ, P0 ;  /* 0x000000ff0c0c7208 */ /* 0x000fe40000000000 */
[----:B------:R-:W-:-:S07]  /*41130*/  FSEL R13, R13, -QNAN , P0 ;  /* 0xfff000000d0d7808 */ /* 0x000fce0000000000 */
.L_x_777:
[----:B------:R-:W-:Y:S05]  /*41140*/  BSYNC.RECONVERGENT B4 ;  /* 0x0000000000047941 */ /* 0x000fea0003800200 */
.L_x_776:
[----:B------:R-:W-:-:S08]  /*41150*/  DADD R10, -R12, R10 ;  /* 0x000000000c0a7229 */ /* 0x000fd0000000010a */
[----:B------:R-:W-:-:S11]  /*41160*/  DADD R6, R6, R10 ;  /* 0x0000000006067229 */ /* 0x000fd6000000000a */
.L_x_770:
[----:B------:R-:W-:Y:S05]  /*41170*/  BSYNC.RECONVERGENT B3 ;  /* 0x0000000000037941 */ /* 0x000fea0003800200 */
.L_x_769:
[----:B------:R-:W0:Y:S01]  /*41180*/  LDCU UR4, c[0x0][0x3b0] ;  /* 0x00007600ff0477ac */ /* 0x000e220008000800 */
[----:B------:R-:W-:-:S05]  /*41190*/  IADD3 R4, P0, PT, R4, 0x1, RZ ;  /* 0x0000000104047810 */ /* 0x000fca0007f1e0ff */
[----:B------:R-:W-:Y:S02]  /*411a0*/  IMAD.X R5, RZ, RZ, R5, P0 ;  /* 0x000000ffff057224 */ /* 0x000fe400000e0605 */
[----:B0-----:R-:W-:-:S05]  /*411b0*/  IMAD.U32 R11, RZ, RZ, UR4 ;  /* 0x00000004ff0b7e24 */ /* 0x001fca000f8e00ff */
[----:B------:R-:W-:-:S04]  /*411c0*/  ISETP.NE.U32.AND P0, PT, R4, R11, PT ;  /* 0x0000000b0400720c */ /* 0x000fc80003f05070 */
[----:B------:R-:W-:-:S13]  /*411d0*/  ISETP.NE.AND.EX P0, PT, R5, UR60, PT, P0 ;  /* 0x0000003c05007c0c */ /* 0x000fda000bf05300 */
[----:B------:R-:W-:Y:S05]  /*411e0*/  @P0 BRA `(.L_x_781) ;  /* 0xffffffec000c0947 */ /* 0x000fea000383ffff */
.L_x_768:
[----:B------:R-:W-:Y:S05]  /*411f0*/  BSYNC.RECONVERGENT B0 ;  /* 0x0000000000007941 */ /* 0x000fea0003800200 */
.L_x_767:
        /* <DEDUP_REMOVED lines=61> */
.L_x_783:
[----:B------:R-:W-:Y:S05]  /*415d0*/  BSYNC.RECONVERGENT B0 ;  /* 0x0000000000007941 */ /* 0x000fea0003800200 */
.L_x_782:
[----:B------:R-:W-:Y:S01]  /*415e0*/  BSSY.RELIABLE B3, `(.L_x_784) ;  /* 0x0000426000037945 */ /* 0x000fe20003800100 */
[----:B------:R-:W-:-:S03]  /*415f0*/  DADD R18, R18, -R4 ;  /* 0x0000000012127229 */ /* 0x000fc60000000804 */
[----:B------:R-:W-:Y:S08]  /*41600*/  @!P2 BRA `(.L_x_785) ;  /* 0x000000140068a947 */ /* 0x000ff00003800000 */
[----:B------:R-:W-:Y:S02]  /*41610*/  IMAD.MOV.U32 R10, RZ, RZ, RZ ;  /* 0x000000ffff0a7224 */ /* 0x000fe400078e00ff */
[----:B------:R-:W-:-:S07]  /*41620*/  IMAD.MOV.U32 R9, RZ, RZ, RZ ;  /* 0x000000ffff097224 */ /* 0x000fce00078e00ff */
.L_x_798:
        /* <DEDUP_REMOVED lines=24> */
.L_x_789:
        /* <DEDUP_REMOVED lines=76> */
.L_x_788:
        /* <DEDUP_REMOVED lines=61> */
.L_x_787:
[----:B------:R-:W-:Y:S05]  /*42040*/  BSYNC.RECONVERGENT B0 ;  /* 0x0000000000007941 */ /* 0x000fea0003800200 */
.L_x_786:
        /* <DEDUP_REMOVED lines=17> */
[----:B------:R-:W-:Y:S02]  /*42160*/  IMAD.MOV.U32 R77, RZ, RZ, RZ ;  /* 0x000000ffff4d7224 */ /* 0x000fe400078e00ff */
[----:B------:R-:W-:-:S07]  /*42170*/  IMAD.MOV.U32 R78, RZ, RZ, RZ ;  /* 0x000000ffff4e7224 */ /* 0x000fce00078e00ff */
.L_x_794:
        /* <DEDUP_REMOVED lines=17> */
[C---:B------:R-:W-:Y:S01]  /*42290*/  IMAD.IADD R76, R4.reuse, 0x1, R89 ;  /* 0x00000001044c7824 */ /* 0x040fe200078e0259 */
        /* <DEDUP_REMOVED lines=47> */
.L_x_793:
[----:B------:R-:W-:Y:S05]  /*42590*/  BSYNC.RECONVERGENT B4 ;  /* 0x0000000000047941 */ /* 0x000fea0003800200 */
.L_x_792:
        /* <DEDUP_REMOVED lines=40> */
.L_x_796:
[----:B------:R-:W-:Y:S05]  /*42820*/  BSYNC.RECONVERGENT B4 ;  /* 0x0000000000047941 */ /* 0x000fea0003800200 */
.L_x_795:
        /* <DEDUP_REMOVED lines=8> */
[C---:B------:R-:W-:Y:S01]  /*428b0*/  @P0 IMAD.IADD R7, R4.reuse, 0x1, R89 ;  /* 0x0000000104070824 */ /* 0x040fe200078e0259 */
        /* <DEDUP_REMOVED lines=38> */
.L_x_791:
[----:B------:R-:W-:Y:S05]  /*42b20*/  BSYNC.RECONVERGENT B0 ;  /* 0x0000000000007941 */ /* 0x000fea0003800200 */
.L_x_790:
        /* <DEDUP_REMOVED lines=8> */
.L_x_785:
        /* <DEDUP_REMOVED lines=11> */
.L_x_813:
        /* <DEDUP_REMOVED lines=74> */
.L_x_806:
[----:B------:R-:W-:Y:S05]  /*43100*/  BSYNC.RECONVERGENT B8 ;  /* 0x0000000000087941 */ /* 0x000fea0003800200 */
.L_x_805:
        /* <DEDUP_REMOVED lines=75> */
.L_x_807:
[----:B------:R-:W-:Y:S01]  /*435c0*/  IMAD.MOV.U32 R12, RZ, RZ, 0x0 ;  /* 0x00000000ff0c7424 */ /* 0x000fe200078e00ff */
[----:B------:R-:W-:Y:S01]  /*435d0*/  LOP3.LUT P0, RZ, R43, 0x7fffffff, RZ, 0xc0, !PT ;  /* 0x7fffffff2bff7812 */ /* 0x000fe2000780c0ff */
[----:B------:R-:W-:-:S06]  /*435e0*/  IMAD.MOV.U32 R13, RZ, RZ, 0x7ff00000 ;  /* 0x7ff00000ff0d7424 */ /* 0x000fcc00078e00ff */
[----:B------:R-:W-:-:S10]  /*435f0*/  DFMA R12, R42, R12, +INF ;  /* 0x7ff000002a0c742b */ /* 0x000fd4000000000c */
[----:B------:R-:W-:Y:S02]  /*43600*/  FSEL R12, R12, RZ, P0 ;  /* 0x000000ff0c0c7208 */ /* 0x000fe40000000000 */
[----:B------:R-:W-:-:S07]  /*43610*/  FSEL R13, R13, -QNAN , P0 ;  /* 0xfff000000d0d7808 */ /* 0x000fce0000000000 */
.L_x_804:
[----:B------:R-:W-:Y:S05]  /*43620*/  BSYNC.RECONVERGENT B5 ;  /* 0x0000000000057941 */ /* 0x000fea0003800200 */
.L_x_803:
        /* <DEDUP_REMOVED lines=66> */
.L_x_811:
[----:B------:R-:W-:Y:S05]  /*43a50*/  BSYNC.RECONVERGENT B8 ;  /* 0x0000000000087941 */ /* 0x000fea0003800200 */
.L_x_810:
        /* <DEDUP_REMOVED lines=76> */
.L_x_812:
[----:B------:R-:W-:Y:S01]  /*43f20*/  IMAD.MOV.U32 R26, RZ, RZ, 0x0 ;  /* 0x00000000ff1a7424 */ /* 0x000fe200078e00ff */
[----:B------:R-:W-:Y:S01]  /*43f30*/  LOP3.LUT P0, RZ, R11, 0x7fffffff, RZ, 0xc0, !PT ;  /* 0x7fffffff0bff7812 */ /* 0x000fe2000780c0ff */
[----:B------:R-:W-:-:S06]  /*43f40*/  IMAD.MOV.U32 R27, RZ, RZ, 0x7ff00000 ;  /* 0x7ff00000ff1b7424 */ /* 0x000fcc00078e00ff */
[----:B------:R-:W-:-:S10]  /*43f50*/  DFMA R26, R10, R26, +INF ;  /* 0x7ff000000a1a742b */ /* 0x000fd4000000001a */
[----:B------:R-:W-:Y:S02]  /*43f60*/  FSEL R26, R26, RZ, P0 ;  /* 0x000000ff1a1a7208 */ /* 0x000fe40000000000 */
[----:B------:R-:W-:-:S07]  /*43f70*/  FSEL R27, R27, -QNAN , P0 ;  /* 0xfff000001b1b7808 */ /* 0x000fce0000000000 */
.L_x_809:
[----:B------:R-:W-:Y:S05]  /*43f80*/  BSYNC.RECONVERGENT B5 ;  /* 0x0000000000057941 */ /* 0x000fea0003800200 */
.L_x_808:
[----:B------:R-:W-:-:S08]  /*43f90*/  DADD R12, -R26, R12 ;  /* 0x000000001a0c7229 */ /* 0x000fd0000000010c */
[----:B------:R-:W-:-:S11]  /*43fa0*/  DADD R8, R8, R12 ;  /* 0x0000000008087229 */ /* 0x000fd6000000000c */
.L_x_802:
[----:B------:R-:W-:Y:S05]  /*43fb0*/  BSYNC.RECONVERGENT B4 ;  /* 0x0000000000047941 */ /* 0x000fea0003800200 */
.L_x_801:
[----:B------:R-:W1:Y:S01]  /*43fc0*/  LDCU UR4, c[0x0][0x3b0] ;  /* 0x00007600ff0477ac */ /* 0x000e620008000800 */
[----:B------:R-:W-:-:S05]  /*43fd0*/  IADD3 R6, P0, PT, R6, 0x1, RZ ;  /* 0x0000000106067810 */ /* 0x000fca0007f1e0ff */
[----:B------:R-:W-:Y:S02]  /*43fe0*/  IMAD.X R5, RZ, RZ, R5, P0 ;  /* 0x000000ffff057224 */ /* 0x000fe400000e0605 */
[----:B-1----:R-:W-:-:S05]  /*43ff0*/  IMAD.U32 R11, RZ, RZ, UR4 ;  /* 0x00000004ff0b7e24 */ /* 0x002fca000f8e00ff */
[----:B------:R-:W-:-:S04]  /*44000*/  ISETP.NE.U32.AND P0, PT, R6, R11, PT ;  /* 0x0000000b0600720c */ /* 0x000fc80003f05070 */
[----:B------:R-:W-:-:S13]  /*44010*/  ISETP.NE.AND.EX P0, PT, R5, UR60, PT, P0 ;  /* 0x0000003c05007c0c */ /* 0x000fda000bf05300 */
[----:B------:R-:W-:Y:S05]  /*44020*/  @P0 BRA `(.L_x_813) ;  /* 0xffffffec000c0947 */ /* 0x000fea000383ffff */
.L_x_800:
[----:B------:R-:W-:Y:S05]  /*44030*/  BSYNC.RECONVERGENT B0 ;  /* 0x0000000000007941 */ /* 0x000fea0003800200 */
.L_x_799:
        /* <DEDUP_REMOVED lines=13> */
.L_x_818:
        /* <DEDUP_REMOVED lines=42> */
.L_x_817:
[----:B------:R-:W-:-:S07]  /*443b0*/  IMAD.U32 R8, RZ, RZ, UR51 ;  /* 0x00000033ff087e24 */ /* 0x000fce000f8e00ff */
.L_x_816:
        /* <DEDUP_REMOVED lines=35> */
.L_x_819:
        /* <DEDUP_REMOVED lines=23> */
.L_x_820:
        /* <DEDUP_REMOVED lines=21> */
.L_x_815:
[----:B------:R-:W-:Y:S05]  /*448b0*/  BSYNC.RECONVERGENT B0 ;  /* 0x0000000000007941 */ /* 0x000fea0003800200 */
.L_x_814:
        /* <DEDUP_REMOVED lines=13> */
.L_x_828:
[----:B------:R-:W-:-:S05]  /*44990*/  IMAD.U32 R5, R6, 0x20, R1 ;  /* 0x0000002006057824 */ /* 0x000fca00078e0001 */
[----:B------:R-:W3:Y:S04]  /*449a0*/  LDL.64 R42, [R5+0x188] ;  /* 0x00018800052a7983 */ /* 0x000ee80000100a00 */
[----:B--2---:R-:W2:Y:S01]  /*449b0*/  LDL.64 R8, [R5+0x1a8] ;  /* 0x0001a80005087983 */ /* 0x004ea20000100a00 */
[----:B------:R-:W-:Y:S01]  /*449c0*/  IMAD.MOV.U32 R10, RZ, RZ, 0x652b82fe ;  /* 0x652b82feff0a7424 */ /* 0x000fe200078e00ff */
[----:B------:R-:W-:Y:S01]  /*449d0*/  IADD3 R6, P0, PT, R6, 0x2, RZ ;  /* 0x0000000206067810 */ /* 0x000fe20007f1e0ff */
[----:B------:R-:W-:Y:S01]  /*449e0*/  IMAD.MOV.U32 R11, RZ, RZ, 0x3ff71547 ;  /* 0x3ff71547ff0b7424 */ /* 0x000fe200078e00ff */
[----:B------:R-:W-:Y:S01]  /*449f0*/  BSSY.RECONVERGENT B5, `(.L_x_824) ;  /* 0x000004e000057945 */ /* 0x000fe20003800200 */
[----:B------:R-:W-:Y:S02]  /*44a00*/  IMAD.MOV.U32 R56, RZ, RZ, -0x105c611 ;  /* 0xfefa39efff387424 */ /* 0x000fe400078e00ff */
        /* <DEDUP_REMOVED lines=16> */
[-C--:B-----5:R-:W-:Y:S02]  /*44b10*/  DFMA R50, R48, -R56.reuse, -R42 ;  /* 0x800000383032722b */ /* 0x0a0fe4000000082a */
        /* <DEDUP_REMOVED lines=59> */
.L_x_825:
[----:B------:R-:W-:Y:S05]  /*44ed0*/  BSYNC.RECONVERGENT B5 ;  /* 0x0000000000057941 */ /* 0x000fea0003800200 */
.L_x_824:
        /* <DEDUP_REMOVED lines=18> */
.L_x_827:
[----:B------:R-:W-:Y:S05]  /*45000*/  BSYNC.RECONVERGENT B5 ;  /* 0x0000000000057941 */ /* 0x000fea0003800200 */
.L_x_826:
[----:B------:R-:W-:Y:S01]  /*45010*/  DADD R26, R48, R26 ;  /* 0x00000000301a7229 */ /* 0x000fe2000000001a */
[----:B------:R-:W-:Y:S10]  /*45020*/  @P0 BRA `(.L_x_828) ;  /* 0xfffffff800580947 */ /* 0x000ff4000383ffff */
[----:B------:R-:W-:Y:S05]  /*45030*/  BSYNC.RECONVERGENT B4 ;  /* 0x0000000000047941 */ /* 0x000fea0003800200 */
.L_x_823:
[----:B------:R-:W-:-:S05]  /*45040*/  IMAD.SHL.U32 R6, R69, 0x4, RZ ;  /* 0x0000000445067824 */ /* 0x000fca00078e00ff */
[----:B------:R-:W-:-:S07]  /*45050*/  LOP3.LUT R6, R6, 0x1, RZ, 0xfc, !PT ;  /* 0x0000000106067812 */ /* 0x000fce00078efcff */
.L_x_822:
[----:B------:R-:W-:Y:S05]  /*45060*/  BSYNC.RECONVERGENT B0 ;  /* 0x0000000000007941 */ /* 0x000fea0003800200 */
.L_x_821:
        /* <DEDUP_REMOVED lines=66> */
.L_x_832:
[----:B------:R-:W-:Y:S05]  /*45490*/  BSYNC.RECONVERGENT B4 ;  /* 0x0000000000047941 */ /* 0x000fea0003800200 */
.L_x_831:
[----:B------:R-:W-:-:S11]  /*454a0*/  DADD R26, R26, R6 ;  /* 0x000000001a1a7229 */ /* 0x000fd60000000006 */
.L_x_830:
[----:B------:R-:W-:Y:S05]  /*454b0*/  BSYNC.RECONVERGENT B0 ;  /* 0x0000000000007941 */ /* 0x000fea0003800200 */
.L_x_829:
        /* <DEDUP_REMOVED lines=9> */
.L_x_833:
        /* <DEDUP_REMOVED lines=30> */
.L_x_835:
[----:B------:R-:W-:Y:S05]  /*45730*/  BSYNC.RECONVERGENT B4 ;  /* 0x0000000000047941 */ /* 0x000fea0003800200 */
.L_x_834:
        /* <DEDUP_REMOVED lines=16> */
.L_x_797:
[----:B------:R-:W-:Y:S05]  /*45840*/  BSYNC.RELIABLE B3 ;  /* 0x0000000000037941 */ /* 0x000fea0003800100 */
.L_x_784:
        /* <DEDUP_REMOVED lines=14> */
.L_x_840:
        /* <DEDUP_REMOVED lines=14> */
.L_x_839:
[----:B------:R-:W-:Y:S05]  /*45a10*/  BSYNC.RECONVERGENT B3 ;  /* 0x0000000000037941 */ /* 0x000fea0003800200 */
.L_x_838:
        /* <DEDUP_REMOVED lines=15> */
.L_x_837:
[----:B------:R-:W-:Y:S05]  /*45b10*/  BSYNC.RECONVERGENT B0 ;  /* 0x0000000000007941 */ /* 0x000fea0003800200 */
.L_x_836:
        /* <DEDUP_REMOVED lines=17> */
.L_x_845:
        /* <DEDUP_REMOVED lines=24> */
.L_x_844:
[----:B------:R-:W-:Y:S05]  /*45db0*/  BSYNC.RECONVERGENT B3 ;  /* 0x0000000000037941 */ /* 0x000fea0003800200 */
.L_x_843:
        /* <DEDUP_REMOVED lines=20> */
.L_x_842:
[----:B------:R-:W-:Y:S05]  /*45f00*/  BSYNC.RECONVERGENT B0 ;  /* 0x0000000000007941 */ /* 0x000fea0003800200 */
.L_x_841:
        /* <DEDUP_REMOVED lines=21> */
.L_x_977:
[----:B------:R-:W-:Y:S01]  /*46060*/  ISETP.NE.AND P0, PT, R4, RZ, PT ;  /* 0x000000ff0400720c */ /* 0x000fe20003f05270 */
[----:B------:R-:W-:Y:S01]  /*46070*/  BSSY.RECONVERGENT B0, `(.L_x_848) ;  /* 0x0000010000007945 */ /* 0x000fe20003800200 */
[----:B------:R-:W-:-:S11]  /*46080*/  IMAD.MOV.U32 R5, RZ, RZ, RZ ;  /* 0x000000ffff057224 */ /* 0x000fd600078e00ff */
[----:B--2---:R-:W-:Y:S05]  /*46090*/  @!P0 BRA `(.L_x_849) ;  /* 0x0000000000348947 */ /* 0x004fea0003800000 */
[----:B------:R-:W-:Y:S02]  /*460a0*/  IMAD.MOV.U32 R6, RZ, RZ, R4 ;  /* 0x000000ffff067224 */ /* 0x000fe400078e0004 */
[----:B------:R-:W-:-:S07]  /*460b0*/  IMAD.MOV.U32 R8, RZ, RZ, RZ ;  /* 0x000000ffff087224 */ /* 0x000fce00078e00ff */
.L_x_851:
        /* <DEDUP_REMOVED lines=10> */
.L_x_850:
[----:B------:R-:W-:-:S07]  /*46160*/  IMAD.MOV.U32 R5, RZ, RZ, R6 ;  /* 0x000000ffff057224 */ /* 0x000fce00078e0006 */
.L_x_849:
[----:B------:R-:W-:Y:S05]  /*46170*/  BSYNC.RECONVERGENT B0 ;  /* 0x0000000000007941 */ /* 0x000fea0003800200 */
.L_x_848:
[----:B------:R-:W-:-:S05]  /*46180*/  IMAD R6, R5, 0x4, R92 ;  /* 0x0000000405067824 */ /* 0x000fca00078e025c */
[----:B------:R-:W2:Y:S01]  /*46190*/  LDL R7, [R6+0x130] ;  /* 0x0001300006077983 */ /* 0x000ea20000100800 */
[----:B------:R-:W-:Y:S01]  /*461a0*/  VIADD R8, R5, 0x1 ;  /* 0x0000000105087836 */ /* 0x000fe20000000000 */
[----:B------:R-:W-:Y:S04]  /*461b0*/  BSSY.RECONVERGENT B0, `(.L_x_852) ;  /* 0x0000035000007945 */ /* 0x000fe80003800200 */
[----:B------:R-:W-:Y:S01]  /*461c0*/  ISETP.GE.U32.AND P0, PT, R8, R33, PT ;  /* 0x000000210800720c */ /* 0x000fe20003f06070 */
[----:B--2---:R-:W-:-:S05]  /*461d0*/  VIADD R78, R7, 0x1 ;  /* 0x00000001074e7836 */ /* 0x004fca0000000000 */
[----:B------:R2:W-:Y:S07]  /*461e0*/  STL [R6+0x130], R78 ;  /* 0x0001304e06007387 */ /* 0x0005ee0000100800 */
[----:B------:R-:W-:Y:S05]  /*461f0*/  @P0 BRA `(.L_x_853) ;  /* 0x0000000000c00947 */ /* 0x000fea0003800000 */
[----:B------:R-:W-:Y:S01]  /*46200*/  ISETP.GE.U32.AND P1, PT, R8, R33, PT ;  /* 0x000000210800720c */ /* 0x000fe20003f26070 */
[--C-:B--2---:R-:W-:Y:S01]  /*46210*/  IMAD.MOV.U32 R6, RZ, RZ, R8.reuse ;  /* 0x000000ffff067224 */ /* 0x104fe200078e0008 */
[----:B------:R-:W-:Y:S01]  /*46220*/  SHF.R.S32.HI R5, RZ, 0x1f, R8 ;  /* 0x0000001fff057819 */ /* 0x000fe20000011408 */
[----:B------:R-:W-:Y:S03]  /*46230*/  BSSY.RECONVERGENT B4, `(.L_x_854) ;  /* 0x000001c000047945 */ /* 0x000fe60003800200 */
        /* <DEDUP_REMOVED lines=17> */
.L_x_856:
        /* <DEDUP_REMOVED lines=10> */
.L_x_855:
[----:B------:R-:W-:Y:S05]  /*463f0*/  BSYNC.RECONVERGENT B4 ;  /* 0x0000000000047941 */ /* 0x000fea0003800200 */
.L_x_854:
        /* <DEDUP_REMOVED lines=16> */
.L_x_853:
[----:B------:R-:W-:Y:S05]  /*46500*/  BSYNC.RECONVERGENT B0 ;  /* 0x0000000000007941 */ /* 0x000fea0003800200 */
.L_x_852:
[----:B------:R-:W-:Y:S01]  /*46510*/  ISETP.GE.U32.AND P0, PT, R61, 0xf, PT ;  /* 0x0000000f3d00780c */ /* 0x000fe20003f06070 */
[----:B------:R-:W-:Y:S01]  /*46520*/  BSSY.RECONVERGENT B0, `(.L_x_857) ;  /* 0x0000037000007945 */ /* 0x000fe20003800200 */
[----:B--23--:R-:W-:Y:S02]  /*46530*/  IMAD.MOV.U32 R6, RZ, RZ, RZ ;  /* 0x000000ffff067224 */ /* 0x00cfe400078e00ff */
        /* <DEDUP_REMOVED lines=9> */
.L_x_860:
        /* <DEDUP_REMOVED lines=43> */
.L_x_859:
[----:B------:R-:W-:-:S07]  /*46880*/  IMAD.MOV.U32 R6, RZ, RZ, R58 ;  /* 0x000000ffff067224 */ /* 0x000fce00078e003a */
.L_x_858:
[----:B------:R-:W-:Y:S05]  /*46890*/  BSYNC.RECONVERGENT B0 ;  /* 0x0000000000007941 */ /* 0x000fea0003800200 */
.L_x_857:
        /* <DEDUP_REMOVED lines=27> */
.L_x_864:
[----:B------:R-:W-:Y:S05]  /*46a50*/  BSYNC.RECONVERGENT B4 ;  /* 0x0000000000047941 */ /* 0x000fea0003800200 */
.L_x_863:
        /* <DEDUP_REMOVED lines=16> */
.L_x_866:
[----:B------:R-:W-:Y:S05]  /*46b60*/  BSYNC.RECONVERGENT B4 ;  /* 0x0000000000047941 */ /* 0x000fea0003800200 */
.L_x_865:
        /* <DEDUP_REMOVED lines=16> */
.L_x_862:
[----:B------:R-:W-:Y:S05]  /*46c70*/  BSYNC.RECONVERGENT B0 ;  /* 0x0000000000007941 */ /* 0x000fea0003800200 */
.L_x_861:
        /* <DEDUP_REMOVED lines=24> */
.L_x_868:
[----:B------:R-:W-:Y:S05]  /*46e00*/  BSYNC.RECONVERGENT B4 ;  /* 0x0000000000047941 */ /* 0x000fea0003800200 */
.L_x_867:
        /* <DEDUP_REMOVED lines=33> */
.L_x_873:
        /* <DEDUP_REMOVED lines=24> */
.L_x_872:
[----:B------:R-:W-:Y:S05]  /*471a0*/  BSYNC.RECONVERGENT B4 ;  /* 0x0000000000047941 */ /* 0x000fea0003800200 */
.L_x_871:
        /* <DEDUP_REMOVED lines=18> */
.L_x_875:
[----:B------:R-:W-:Y:S05]  /*472d0*/  BSYNC.RECONVERGENT B4 ;  /* 0x0000000000047941 */ /* 0x000fea0003800200 */
.L_x_874:
        /* <DEDUP_REMOVED lines=22> */
.L_x_870:
[----:B------:R-:W-:Y:S05]  /*47440*/  BSYNC.RECONVERGENT B0 ;  /* 0x0000000000007941 */ /* 0x000fea0003800200 */
.L_x_869:
        /* <DEDUP_REMOVED lines=10> */
.L_x_877:
[----:B------:R-:W-:Y:S05]  /*474f0*/  BSYNC.RECONVERGENT B0 ;  /* 0x0000000000007941 */ /* 0x000fea0003800200 */
.L_x_876:
        /* <DEDUP_REMOVED lines=14> */
.L_x_882:
        /* <DEDUP_REMOVED lines=8> */
.L_x_881:
[----:B------:R-:W-:-:S07]  /*47660*/  IMAD.U32 R6, RZ, RZ, UR51 ;  /* 0x00000033ff067e24 */ /* 0x000fce000f8e00ff */
.L_x_880:
        /* <DEDUP_REMOVED lines=17> */
.L_x_883:
        /* <DEDUP_REMOVED lines=24> */
.L_x_879:
[----:B------:R-:W-:Y:S05]  /*47900*/  BSYNC.RECONVERGENT B0 ;  /* 0x0000000000007941 */ /* 0x000fea0003800200 */
.L_x_878:
        /* <DEDUP_REMOVED lines=8> */
.L_x_887:
        /* <DEDUP_REMOVED lines=20> */
.L_x_886:
[----:B------:R-:W-:-:S07]  /*47ad0*/  IMAD.MOV.U32 R8, RZ, RZ, R56 ;  /* 0x000000ffff087224 */ /* 0x000fce00078e0038 */
.L_x_885:
[----:B------:R-:W-:Y:S05]  /*47ae0*/  BSYNC.RECONVERGENT B0 ;  /* 0x0000000000007941 */ /* 0x000fea0003800200 */
.L_x_884:
        /* <DEDUP_REMOVED lines=18> */
.L_x_889:
[----:B------:R-:W-:Y:S05]  /*47c10*/  BSYNC.RECONVERGENT B0 ;  /* 0x0000000000007941 */ /* 0x000fea0003800200 */
.L_x_888:
        /* <DEDUP_REMOVED lines=11> */
.L_x_894:
        /* <DEDUP_REMOVED lines=105> */
.L_x_893:
[----:B------:R-:W-:-:S07]  /*48360*/  IMAD.U32 R8, RZ, RZ, UR51 ;  /* 0x00000033ff087e24 */ /* 0x000fce000f8e00ff */
.L_x_892:
        /* <DEDUP_REMOVED lines=59> */
.L_x_895:
        /* <DEDUP_REMOVED lines=35> */
.L_x_896:
        /* <DEDUP_REMOVED lines=30> */
.L_x_891:
[----:B------:R-:W-:Y:S05]  /*48b30*/  BSYNC.RECONVERGENT B0 ;  /* 0x0000000000007941 */ /* 0x000fea0003800200 */
.L_x_890:
        /* <DEDUP_REMOVED lines=9> */
.L_x_911:
        /* <DEDUP_REMOVED lines=74> */
.L_x_904:
[----:B------:R-:W-:Y:S05]  /*49070*/  BSYNC.RECONVERGENT B8 ;  /* 0x0000000000087941 */ /* 0x000fea0003800200 */
.L_x_903:
        /* <DEDUP_REMOVED lines=75> */
.L_x_905:
[----:B------:R-:W-:Y:S01]  /*49530*/  IMAD.MOV.U32 R12, RZ, RZ, 0x0 ;  /* 0x00000000ff0c7424 */ /* 0x000fe200078e00ff */
[----:B------:R-:W-:Y:S01]  /*49540*/  LOP3.LUT P0, RZ, R67, 0x7fffffff, RZ, 0xc0, !PT ;  /* 0x7fffffff43ff7812 */ /* 0x000fe2000780c0ff */
[----:B------:R-:W-:-:S06]  /*49550*/  IMAD.MOV.U32 R13, RZ, RZ, 0x7ff00000 ;  /* 0x7ff00000ff0d7424 */ /* 0x000fcc00078e00ff */
[----:B------:R-:W-:-:S10]  /*49560*/  DFMA R12, R66, R12, +INF ;  /* 0x7ff00000420c742b */ /* 0x000fd4000000000c */
[----:B------:R-:W-:Y:S02]  /*49570*/  FSEL R12, R12, RZ, P0 ;  /* 0x000000ff0c0c7208 */ /* 0x000fe40000000000 */
[----:B------:R-:W-:-:S07]  /*49580*/  FSEL R13, R13, -QNAN , P0 ;  /* 0xfff000000d0d7808 */ /* 0x000fce0000000000 */
.L_x_902:
[----:B------:R-:W-:Y:S05]  /*49590*/  BSYNC.RECONVERGENT B5 ;  /* 0x0000000000057941 */ /* 0x000fea0003800200 */
.L_x_901:
        /* <DEDUP_REMOVED lines=66> */
.L_x_909:
[----:B------:R-:W-:Y:S05]  /*499c0*/  BSYNC.RECONVERGENT B8 ;  /* 0x0000000000087941 */ /* 0x000fea0003800200 */
.L_x_908:
        /* <DEDUP_REMOVED lines=76> */
.L_x_910:
[----:B------:R-:W-:Y:S01]  /*49e90*/  IMAD.MOV.U32 R64, RZ, RZ, 0x0 ;  /* 0x00000000ff407424 */ /* 0x000fe200078e00ff */
[----:B------:R-:W-:Y:S01]  /*49ea0*/  LOP3.LUT P0, RZ, R11, 0x7fffffff, RZ, 0xc0, !PT ;  /* 0x7fffffff0bff7812 */ /* 0x000fe2000780c0ff */
[----:B------:R-:W-:-:S06]  /*49eb0*/  IMAD.MOV.U32 R65, RZ, RZ, 0x7ff00000 ;  /* 0x7ff00000ff417424 */ /* 0x000fcc00078e00ff */
[----:B------:R-:W-:-:S10]  /*49ec0*/  DFMA R64, R10, R64, +INF ;  /* 0x7ff000000a40742b */ /* 0x000fd40000000040 */
[----:B------:R-:W-:Y:S02]  /*49ed0*/  FSEL R64, R64, RZ, P0 ;  /* 0x000000ff40407208 */ /* 0x000fe40000000000 */
[----:B------:R-:W-:-:S07]  /*49ee0*/  FSEL R65, R65, -QNAN , P0 ;  /* 0xfff0000041417808 */ /* 0x000fce0000000000 */
.L_x_907:
[----:B------:R-:W-:Y:S05]  /*49ef0*/  BSYNC.RECONVERGENT B5 ;  /* 0x0000000000057941 */ /* 0x000fea0003800200 */
.L_x_906:
[----:B------:R-:W-:-:S08]  /*49f00*/  DADD R12, -R64, R12 ;  /* 0x00000000400c7229 */ /* 0x000fd0000000010c */
[----:B------:R-:W-:-:S11]  /*49f10*/  DADD R8, R8, R12 ;  /* 0x0000000008087229 */ /* 0x000fd6000000000c */
.L_x_900:
[----:B------:R-:W-:Y:S05]  /*49f20*/  BSYNC.RECONVERGENT B4 ;  /* 0x0000000000047941 */ /* 0x000fea0003800200 */
.L_x_899:
[----:B------:R-:W2:Y:S01]  /*49f30*/  LDCU UR4, c[0x0][0x3b0] ;  /* 0x00007600ff0477ac */ /* 0x000ea20008000800 */
[----:B------:R-:W-:-:S05]  /*49f40*/  IADD3 R6, P0, PT, R6, 0x1, RZ ;  /* 0x0000000106067810 */ /* 0x000fca0007f1e0ff */
[----:B------:R-:W-:Y:S02]  /*49f50*/  IMAD.X R5, RZ, RZ, R5, P0 ;  /* 0x000000ffff057224 */ /* 0x000fe400000e0605 */
[----:B--2---:R-:W-:-:S05]  /*49f60*/  IMAD.U32 R7, RZ, RZ, UR4 ;  /* 0x00000004ff077e24 */ /* 0x004fca000f8e00ff */
[----:B------:R-:W-:-:S04]  /*49f70*/  ISETP.NE.U32.AND P0, PT, R6, R7, PT ;  /* 0x000000070600720c */ /* 0x000fc80003f05070 */
[----:B------:R-:W-:-:S13]  /*49f80*/  ISETP.NE.AND.EX P0, PT, R5, UR60, PT, P0 ;  /* 0x0000003c05007c0c */ /* 0x000fda000bf05300 */
[----:B------:R-:W-:Y:S05]  /*49f90*/  @P0 BRA `(.L_x_911) ;  /* 0xffffffec000c0947 */ /* 0x000fea000383ffff */
.L_x_898:
[----:B------:R-:W-:Y:S05]  /*49fa0*/  BSYNC.RECONVERGENT B0 ;  /* 0x0000000000007941 */ /* 0x000fea0003800200 */
.L_x_897:
        /* <DEDUP_REMOVED lines=60> */
.L_x_913:
[----:B------:R-:W-:Y:S05]  /*4a370*/  BSYNC.RECONVERGENT B0 ;  /* 0x0000000000007941 */ /* 0x000fea0003800200 */
.L_x_912:
[----:B------:R-:W-:Y:S01]  /*4a380*/  BSSY.RELIABLE B4, `(.L_x_914) ;  /* 0x0000424000047945 */ /* 0x000fe20003800100 */
[----:B------:R-:W-:-:S03]  /*4a390*/  DADD R18, -R10, R18 ;  /* 0x000000000a127229 */ /* 0x000fc60000000112 */
[----:B------:R-:W-:Y:S08]  /*4a3a0*/  @!P2 BRA `(.L_x_915) ;  /* 0x00000014005ca947 */ /* 0x000ff00003800000 */
[----:B------:R-:W-:Y:S02]  /*4a3b0*/  IMAD.MOV.U32 R12, RZ, RZ, RZ ;  /* 0x000000ffff0c7224 */ /* 0x000fe400078e00ff */
[----:B------:R-:W-:-:S07]  /*4a3c0*/  IMAD.MOV.U32 R5, RZ, RZ, RZ ;  /* 0x000000ffff057224 */ /* 0x000fce00078e00ff */
.L_x_928:
        /* <DEDUP_REMOVED lines=24> */
.L_x_919:
        /* <DEDUP_REMOVED lines=25> */
[C---:B------:R-:W-:Y:S01]  /*4a6e0*/  PRMT R85, R8.reuse, 0x7772, RZ ;  /* 0x0000777208557816 */ /* 0x040fe200000000ff */
        /* <DEDUP_REMOVED lines=13> */
[C---:B------:R-:W-:Y:S02]  /*4a7c0*/  PRMT R65, R9.reuse, 0x7772, RZ ;  /* 0x0000777209417816 */ /* 0x040fe400000000ff */
[----:B------:R-:W-:Y:S01]  /*4a7d0*/  PRMT R66, R9, 0x7773, RZ ;  /* 0x0000777309427816 */ /* 0x000fe200000000ff */
[----:B------:R-:W-:Y:S01]  /*4a7e0*/  IMAD R9, R68, R13, RZ ;  /* 0x0000000d44097224 */ /* 0x000fe200078e02ff */
[----:B------:R-:W-:Y:S01]  /*4a7f0*/  PRMT R67, R10, 0x7773, RZ ;  /* 0x000077730a437816 */ /* 0x000fe200000000ff */
[----:B------:R-:W-:Y:S01]  /*4a800*/  IMAD.MOV.U32 R13, RZ, RZ, R65 ;  /* 0x000000ffff0d7224 */ /* 0x000fe200078e0041 */
[----:B------:R-:W-:Y:S01]  /*4a810*/  PRMT R68, R11, 0x7771, RZ ;  /* 0x000077710b447816 */ /* 0x000fe200000000ff */
[----:B------:R-:W-:Y:S01]  /*4a820*/  IMAD R71, R71, R66, RZ ;  /* 0x0000004247477224 */ /* 0x000fe200078e02ff */
[----:B------:R-:W-:Y:S01]  /*4a830*/  LOP3.LUT R9, R69, R9, R64, 0x96, !PT ;  /* 0x0000000945097212 */ /* 0x000fe200078e9640 */
[----:B------:R-:W-:Y:S01]  /*4a840*/  IMAD R70, R70, R13, RZ ;  /* 0x0000000d46467224 */ /* 0x000fe200078e02ff */
[----:B------:R-:W-:-:S02]  /*4a850*/  PRMT R64, R10, 0x7771, RZ ;  /* 0x000077710a407816 */ /* 0x000fc400000000ff */
[C---:B------:R-:W-:Y:S02]  /*4a860*/  LOP3.LUT R13, R10.reuse, 0xff, RZ, 0xc0, !PT ;  /* 0x000000ff0a0d7812 */ /* 0x040fe400078ec0ff */
[----:B------:R-:W-:Y:S01]  /*4a870*/  PRMT R66, R10, 0x7772, RZ ;  /* 0x000077720a427816 */ /* 0x000fe200000000ff */
[----:B------:R-:W-:Y:S01]  /*4a880*/  IMAD.MOV.U32 R10, RZ, RZ, R64 ;  /* 0x000000ffff0a7224 */ /* 0x000fe200078e0040 */
[C---:B------:R-:W-:Y:S01]  /*4a890*/  PRMT R64, R11.reuse, 0x7772, RZ ;  /* 0x000077720b407816 */ /* 0x040fe200000000ff */
[----:B------:R-:W-:Y:S01]  /*4a8a0*/  IMAD R72, R72, R13, RZ ;  /* 0x0000000d48487224 */ /* 0x000fe200078e02ff */
[----:B------:R-:W-:Y:S01]  /*4a8b0*/  LOP3.LUT R65, R11, 0xff, RZ, 0xc0, !PT ;  /* 0x000000ff0b417812 */ /* 0x000fe200078ec0ff */
[----:B------:R-:W-:Y:S01]  /*4a8c0*/  IMAD R73, R73, R10, RZ ;  /* 0x0000000a49497224 */ /* 0x000fe200078e02ff */
[----:B------:R-:W-:Y:S01]  /*4a8d0*/  PRMT R69, R11, 0x7773, RZ ;  /* 0x000077730b457816 */ /* 0x000fe200000000ff */
[----:B------:R-:W-:Y:S01]  /*4a8e0*/  IMAD.MOV.U32 R11, RZ, RZ, R66 ;  /* 0x000000ffff0b7224 */ /* 0x000fe200078e0042 */
[----:B------:R-:W-:Y:S01]  /*4a8f0*/  LOP3.LUT R9, R71, R9, R70, 0x96, !PT ;  /* 0x0000000947097212 */ /* 0x000fe200078e9646 */
[----:B------:R-:W-:-:S02]  /*4a900*/  IMAD.MOV.U32 R10, RZ, RZ, R67 ;  /* 0x000000ffff0a7224 */ /* 0x000fc400078e0043 */
[----:B------:R-:W-:Y:S01]  /*4a910*/  IMAD.MOV.U32 R13, RZ, RZ, R68 ;  /* 0x000000ffff0d7224 */ /* 0x000fe200078e0044 */
[----:B------:R-:W-:Y:S01]  /*4a920*/  LOP3.LUT R9, R73, R72, R9, 0x96, !PT ;  /* 0x0000004849097212 */ /* 0x000fe200078e9609 */
[----:B------:R-:W-:Y:S02]  /*4a930*/  IMAD R74, R74, R11, RZ ;  /* 0x0000000b4a4a7224 */ /* 0x000fe400078e02ff */
[----:B------:R-:W-:Y:S02]  /*4a940*/  IMAD R75, R75, R10, RZ ;  /* 0x0000000a4b4b7224 */ /* 0x000fe400078e02ff */
[----:B------:R-:W-:Y:S02]  /*4a950*/  IMAD R76, R76, R13, RZ ;  /* 0x0000000d4c4c7224 */ /* 0x000fe400078e02ff */
[----:B------:R-:W-:Y:S01]  /*4a960*/  IMAD.MOV.U32 R11, RZ, RZ, R69 ;  /* 0x000000ffff0b7224 */ /* 0x000fe200078e0045 */
[----:B------:R-:W-:Y:S01]  /*4a970*/  LOP3.LUT R9, R75, R9, R74, 0x96, !PT ;  /* 0x000000094b097212 */ /* 0x000fe200078e964a */
[----:B------:R-:W-:-:S02]  /*4a980*/  IMAD R77, R77, R64, RZ ;  /* 0x000000404d4d7224 */ /* 0x000fc400078e02ff */
[----:B--2---:R-:W-:Y:S02]  /*4a990*/  IMAD R78, R78, R11, RZ ;  /* 0x0000000b4e4e7224 */ /* 0x004fe400078e02ff */
[----:B0-----:R-:W-:-:S05]  /*4a9a0*/  IMAD R8, R8, R65, RZ ;  /* 0x0000004108087224 */ /* 0x001fca00078e02ff */
[----:B------:R-:W-:-:S04]  /*4a9b0*/  LOP3.LUT R8, R76, R8, R9, 0x96, !PT ;  /* 0x000000084c087212 */ /* 0x000fc800078e9609 */
[----:B------:R-:W-:-:S04]  /*4a9c0*/  LOP3.LUT R8, R78, R8, R77, 0x96, !PT ;  /* 0x000000084e087212 */ /* 0x000fc800078e964d */
[----:B------:R-:W-:Y:S01]  /*4a9d0*/  PRMT R13, R8, 0x7610, R13 ;  /* 0x00007610080d7816 */ /* 0x000fe2000000000d */
[----:B------:R-:W-:Y:S06]  /*4a9e0*/  @P0 BRA `(.L_x_919) ;  /* 0xfffffff800d80947 */ /* 0x000fec000383ffff */
[----:B------:R-:W-:Y:S05]  /*4a9f0*/  BSYNC.RECONVERGENT B5 ;  /* 0x0000000000057941 */ /* 0x000fea0003800200 */
.L_x_918:
        /* <DEDUP_REMOVED lines=60> */
.L_x_917:
[----:B------:R-:W-:Y:S05]  /*4adc0*/  BSYNC.RECONVERGENT B0 ;  /* 0x0000000000007941 */ /* 0x000fea0003800200 */
.L_x_916:
        /* <DEDUP_REMOVED lines=18> */
.L_x_924:
        /* <DEDUP_REMOVED lines=27> */
[----:B0-----:R-:W0:Y:S08]  /*4b0a0*/  LDC.U8 R72, c[0x3][R105+0x7] ;  /* 0x00c001c069487b82 */ /* 0x001e300000000000 */
[----:B------:R-:W1:Y:S08]  /*4b0b0*/  LDC.U8 R74, c[0x3][R105+0x8] ;  /* 0x00c00200694a7b82 */ /* 0x000e700000000000 */
[----:B------:R-:W1:Y:S08]  /*4b0c0*/  LDC.U8 R76, c[0x3][R105+0x9] ;  /* 0x00c00240694c7b82 */ /* 0x000e700000000000 */
[----:B------:R-:W1:Y:S08]  /*4b0d0*/  LDC.U8 R78, c[0x3][R105+0xa] ;  /* 0x00c00280694e7b82 */ /* 0x000e700000000000 */
[----:B------:R-:W1:Y:S08]  /*4b0e0*/  LDC.U8 R84, c[0x3][R105+0xb] ;  /* 0x00c002c069547b82 */ /* 0x000e700000000000 */
[----:B------:R-:W1:Y:S08]  /*4b0f0*/  LDC.U8 R98, c[0x3][R105+0xe] ;  /* 0x00c0038069627b82 */ /* 0x000e700000000000 */
[----:B------:R-:W1:Y:S01]  /*4b100*/  LDC.U8 R104, c[0x3][R105+0xf] ;  /* 0x00c003c069687b82 */ /* 0x000e620000000000 */
[----:B--2---:R-:W-:-:S07]  /*4b110*/  IMAD R6, R6, R9, RZ ;  /* 0x0000000906067224 */ /* 0x004fce00078e02ff */
[----:B------:R-:W2:Y:S01]  /*4b120*/  LDC.U8 R9, c[0x3][R105+0x4] ;  /* 0x00c0010069097b82 */ /* 0x000ea20000000000 */
[----:B---3--:R-:W-:Y:S02]  /*4b130*/  IMAD R10, R10, R11, RZ ;  /* 0x0000000b0a0a7224 */ /* 0x008fe400078e02ff */
[----:B----4-:R-:W-:-:S03]  /*4b140*/  IMAD R65, R64, R65, RZ ;  /* 0x0000004140417224 */ /* 0x010fc600078e02ff */
[----:B------:R-:W-:Y:S02]  /*4b150*/  LOP3.LUT R6, R10, R6, R13, 0x96, !PT ;  /* 0x000000060a067212 */ /* 0x000fe400078e960d */
[----:B------:R-:W3:Y:S01]  /*4b160*/  LDC.U8 R11, c[0x3][R105+0x6] ;  /* 0x00c00180690b7b82 */ /* 0x000ee20000000000 */
[----:B-----5:R-:W-:-:S05]  /*4b170*/  IMAD R66, R66, R67, RZ ;  /* 0x0000004342427224 */ /* 0x020fca00078e02ff */
[----:B------:R-:W-:Y:S02]  /*4b180*/  LOP3.LUT R6, R66, R65, R6, 0x96, !PT ;  /* 0x0000004142067212 */ /* 0x000fe400078e9606 */
[----:B------:R-:W4:Y:S08]  /*4b190*/  LDC.U8 R10, c[0x3][R105+0x5] ;  /* 0x00c00140690a7b82 */ /* 0x000f300000000000 */
[----:B------:R-:W5:Y:S01]  /*4b1a0*/  LDC.U8 R64, c[0x3][R105+0xc] ;  /* 0x00c0030069407b82 */ /* 0x000f620000000000 */
[----:B0-----:R-:W-:-:S02]  /*4b1b0*/  IMAD R71, R71, R72, RZ ;  /* 0x0000004847477224 */ /* 0x001fc400078e02ff */
[----:B-1----:R-:W-:-:S05]  /*4b1c0*/  IMAD R73, R73, R74, RZ ;  /* 0x0000004a49497224 */ /* 0x002fca00078e02ff */
[----:B------:R-:W0:Y:S01]  /*4b1d0*/  LDC.U8 R13, c[0x3][R105+0xd] ;  /* 0x00c00340690d7b82 */ /* 0x000e220000000000 */
[----:B------:R-:W-:Y:S02]  /*4b1e0*/  IMAD R75, R75, R76, RZ ;  /* 0x0000004c4b4b7224 */ /* 0x000fe400078e02ff */
[----:B------:R-:W-:Y:S02]  /*4b1f0*/  IMAD R77, R77, R78, RZ ;  /* 0x0000004e4d4d7224 */ /* 0x000fe400078e02ff */
[----:B------:R-:W-:Y:S02]  /*4b200*/  IMAD R79, R79, R84, RZ ;  /* 0x000000544f4f7224 */ /* 0x000fe400078e02ff */
[----:B--2---:R-:W-:Y:S02]  /*4b210*/  IMAD R9, R68, R9, RZ ;  /* 0x0000000944097224 */ /* 0x004fe400078e02ff */
[----:B------:R-:W-:Y:S02]  /*4b220*/  IMAD R89, R89, R98, RZ ;  /* 0x0000006259597224 */ /* 0x000fe400078e02ff */
[----:B---3--:R-:W-:-:S02]  /*4b230*/  IMAD R11, R70, R11, RZ ;  /* 0x0000000b460b7224 */ /* 0x008fc400078e02ff */
[----:B------:R-:W-:Y:S02]  /*4b240*/  IMAD R99, R99, R104, RZ ;  /* 0x0000006863637224 */ /* 0x000fe400078e02ff */
[----:B----4-:R-:W-:-:S05]  /*4b250*/  IMAD R10, R69, R10, RZ ;  /* 0x0000000a450a7224 */ /* 0x010fca00078e02ff */
[----:B------:R-:W-:Y:S01]  /*4b260*/  LOP3.LUT R6, R10, R9, R6, 0x96, !PT ;  /* 0x000000090a067212 */ /* 0x000fe200078e9606 */
[----:B-----5:R-:W-:-:S03]  /*4b270*/  IMAD R85, R85, R64, RZ ;  /* 0x0000004055557224 */ /* 0x020fc600078e02ff */
[----:B------:R-:W-:-:S04]  /*4b280*/  LOP3.LUT R6, R71, R11, R6, 0x96, !PT ;  /* 0x0000000b47067212 */ /* 0x000fc800078e9606 */
[----:B------:R-:W-:Y:S01]  /*4b290*/  LOP3.LUT R6, R75, R73, R6, 0x96, !PT ;  /* 0x000000494b067212 */ /* 0x000fe200078e9606 */
[----:B0-----:R-:W-:-:S03]  /*4b2a0*/  IMAD R13, R88, R13, RZ ;  /* 0x0000000d580d7224 */ /* 0x001fc600078e02ff */
[----:B------:R-:W-:-:S04]  /*4b2b0*/  LOP3.LUT R6, R79, R77, R6, 0x96, !PT ;  /* 0x0000004d4f067212 */ /* 0x000fc800078e9606 */
[----:B------:R-:W-:-:S04]  /*4b2c0*/  LOP3.LUT R6, R13, R85, R6, 0x96, !PT ;  /* 0x000000550d067212 */ /* 0x000fc800078e9606 */
[----:B------:R-:W-:-:S04]  /*4b2d0*/  LOP3.LUT R6, R99, R89, R6, 0x96, !PT ;  /* 0x0000005963067212 */ /* 0x000fc800078e9606 */
[----:B------:R-:W-:Y:S01]  /*4b2e0*/  PRMT R13, R6, 0x7610, R13 ;  /* 0x00007610060d7816 */ /* 0x000fe2000000000d */
[----:B------:R-:W-:Y:S06]  /*4b2f0*/  @P0 BRA `(.L_x_924) ;  /* 0xfffffff800fc0947 */ /* 0x000fec000383ffff */
.L_x_923:
[----:B------:R-:W-:Y:S05]  /*4b300*/  BSYNC.RECONVERGENT B5 ;  /* 0x0000000000057941 */ /* 0x000fea0003800200 */
.L_x_922:
        /* <DEDUP_REMOVED lines=40> */
.L_x_926:
[----:B------:R-:W-:Y:S05]  /*4b590*/  BSYNC.RECONVERGENT B5 ;  /* 0x0000000000057941 */ /* 0x000fea0003800200 */
.L_x_925:
        /* <DEDUP_REMOVED lines=47> */
.L_x_921:
[----:B------:R-:W-:Y:S05]  /*4b890*/  BSYNC.RECONVERGENT B0 ;  /* 0x0000000000007941 */ /* 0x000fea0003800200 */
.L_x_920:
        /* <DEDUP_REMOVED lines=8> */
.L_x_915:
        /* <DEDUP_REMOVED lines=11> */
.L_x_943:
        /* <DEDUP_REMOVED lines=74> */
.L_x_936:
[----:B------:R-:W-:Y:S05]  /*4be70*/  BSYNC.RECONVERGENT B9 ;  /* 0x0000000000097941 */ /* 0x000fea0003800200 */
.L_x_935:
        /* <DEDUP_REMOVED lines=75> */
.L_x_937:
[----:B------:R-:W-:Y:S01]  /*4c330*/  IMAD.MOV.U32 R12, RZ, RZ, 0x0 ;  /* 0x00000000ff0c7424 */ /* 0x000fe200078e00ff */
[----:B------:R-:W-:Y:S01]  /*4c340*/  LOP3.LUT P0, RZ, R67, 0x7fffffff, RZ, 0xc0, !PT ;  /* 0x7fffffff43ff7812 */ /* 0x000fe2000780c0ff */
[----:B------:R-:W-:-:S06]  /*4c350*/  IMAD.MOV.U32 R13, RZ, RZ, 0x7ff00000 ;  /* 0x7ff00000ff0d7424 */ /* 0x000fcc00078e00ff */
[----:B------:R-:W-:-:S10]  /*4c360*/  DFMA R12, R66, R12, +INF ;  /* 0x7ff00000420c742b */ /* 0x000fd4000000000c */
[----:B------:R-:W-:Y:S02]  /*4c370*/  FSEL R12, R12, RZ, P0 ;  /* 0x000000ff0c0c7208 */ /* 0x000fe40000000000 */
[----:B------:R-:W-:-:S07]  /*4c380*/  FSEL R13, R13, -QNAN , P0 ;  /* 0xfff000000d0d7808 */ /* 0x000fce0000000000 */
.L_x_934:
[----:B------:R-:W-:Y:S05]  /*4c390*/  BSYNC.RECONVERGENT B8 ;  /* 0x0000000000087941 */ /* 0x000fea0003800200 */
.L_x_933:
        /* <DEDUP_REMOVED lines=66> */
.L_x_941:
[----:B------:R-:W-:Y:S05]  /*4c7c0*/  BSYNC.RECONVERGENT B9 ;  /* 0x0000000000097941 */ /* 0x000fea0003800200 */
.L_x_940:
        /* <DEDUP_REMOVED lines=76> */
.L_x_942:
[----:B------:R-:W-:Y:S01]  /*4cc90*/  IMAD.MOV.U32 R64, RZ, RZ, 0x0 ;  /* 0x00000000ff407424 */ /* 0x000fe200078e00ff */
[----:B------:R-:W-:Y:S01]  /*4cca0*/  LOP3.LUT P0, RZ, R11, 0x7fffffff, RZ, 0xc0, !PT ;  /* 0x7fffffff0bff7812 */ /* 0x000fe2000780c0ff */
[----:B------:R-:W-:-:S06]  /*4ccb0*/  IMAD.MOV.U32 R65, RZ, RZ, 0x7ff00000 ;  /* 0x7ff00000ff417424 */ /* 0x000fcc00078e00ff */
[----:B------:R-:W-:-:S10]  /*4ccc0*/  DFMA R64, R10, R64, +INF ;  /* 0x7ff000000a40742b */ /* 0x000fd40000000040 */
[----:B------:R-:W-:Y:S02]  /*4ccd0*/  FSEL R64, R64, RZ, P0 ;  /* 0x000000ff40407208 */ /* 0x000fe40000000000 */
[----:B------:R-:W-:-:S07]  /*4cce0*/  FSEL R65, R65, -QNAN , P0 ;  /* 0xfff0000041417808 */ /* 0x000fce0000000000 */
.L_x_939:
[----:B------:R-:W-:Y:S05]  /*4ccf0*/  BSYNC.RECONVERGENT B8 ;  /* 0x0000000000087941 */ /* 0x000fea0003800200 */
.L_x_938:
[----:B------:R-:W-:-:S08]  /*4cd00*/  DADD R12, -R64, R12 ;  /* 0x00000000400c7229 */ /* 0x000fd0000000010c */
[----:B------:R-:W-:-:S11]  /*4cd10*/  DADD R8, R8, R12 ;  /* 0x0000000008087229 */ /* 0x000fd6000000000c */
.L_x_932:
[----:B------:R-:W-:Y:S05]  /*4cd20*/  BSYNC.RECONVERGENT B5 ;  /* 0x0000000000057941 */ /* 0x000fea0003800200 */
.L_x_931:
[----:B------:R-:W2:Y:S01]  /*4cd30*/  LDCU UR4, c[0x0][0x3b0] ;  /* 0x00007600ff0477ac */ /* 0x000ea20008000800 */
[----:B------:R-:W-:-:S05]  /*4cd40*/  IADD3 R6, P0, PT, R6, 0x1, RZ ;  /* 0x0000000106067810 */ /* 0x000fca0007f1e0ff */
[----:B------:R-:W-:Y:S02]  /*4cd50*/  IMAD.X R5, RZ, RZ, R5, P0 ;  /* 0x000000ffff057224 */ /* 0x000fe400000e0605 */
[----:B--2---:R-:W-:-:S05]  /*4cd60*/  IMAD.U32 R7, RZ, RZ, UR4 ;  /* 0x00000004ff077e24 */ /* 0x004fca000f8e00ff */
[----:B------:R-:W-:-:S04]  /*4cd70*/  ISETP.NE.U32.AND P0, PT, R6, R7, PT ;  /* 0x000000070600720c */ /* 0x000fc80003f05070 */
[----:B------:R-:W-:-:S13]  /*4cd80*/  ISETP.NE.AND.EX P0, PT, R5, UR60, PT, P0 ;  /* 0x0000003c05007c0c */ /* 0x000fda000bf05300 */
[----:B------:R-:W-:Y:S05]  /*4cd90*/  @P0 BRA `(.L_x_943) ;  /* 0xffffffec000c0947 */ /* 0x000fea000383ffff */
.L_x_930:
[----:B------:R-:W-:Y:S05]  /*4cda0*/  BSYNC.RECONVERGENT B0 ;  /* 0x0000000000007941 */ /* 0x000fea0003800200 */
.L_x_929:
        /* <DEDUP_REMOVED lines=13> */
.L_x_948:
[----:B--2---:R-:W-:-:S06]  /*4ce80*/  IMAD.IADD R8, R1, 0x1, R12 ;  /* 0x0000000101087824 */ /* 0x004fcc00078e020c */
[----:B------:R-:W2:Y:S01]  /*4ce90*/  LDL.128 R8, [R8+0x9c0] ;  /* 0x0009c00008087983 */ /* 0x000ea20000100c00 */
        /* <DEDUP_REMOVED lines=40> */
.L_x_947:
[----:B--2---:R-:W-:-:S07]  /*4d120*/  IMAD.U32 R8, RZ, RZ, UR51 ;  /* 0x00000033ff087e24 */ /* 0x004fce000f8e00ff */
.L_x_946:
        /* <DEDUP_REMOVED lines=35> */
.L_x_949:
[----:B------:R-:W-:Y:S05]  /*4d360*/  @!P1 BRA `(.L_x_945) ;  /* 0x0000000000ac9947 */ /* 0x000fea0003800000 */
[----:B------:R-:W-:Y:S01]  /*4d370*/  IMAD.U32 R5, RZ, RZ, UR49 ;  /* 0x00000031ff057e24 */ /* 0x000fe2000f8e00ff */
[----:B------:R-:W-:-:S04]  /*4d380*/  UISETP.NE.U32.AND UP0, UPT, UR45, URZ, UPT ;  /* 0x000000ff2d00728c */ /* 0x000fc8000bf05070 */
[----:B------:R-:W-:Y:S01]  /*4d390*/  ISETP.GE.U32.AND P0, PT, R5, 0x3, PT ;  /* 0x000000030500780c */ /* 0x000fe20003f06070 */
[----:B------:R-:W-:-:S03]  /*4d3a0*/  UISETP.NE.AND.EX UP0, UPT, URZ, URZ, UPT, UP0 ;  /* 0x000000ffff00728c */ /* 0x000fc6000bf05300 */
[----:B------:R-:W-:-:S13]  /*4d3b0*/  ISETP.GE.U32.AND.EX P0, PT, R39, RZ, PT, P0 ;  /* 0x000000ff2700720c */ /* 0x000fda0003f06100 */
[----:B------:R-:W-:Y:S05]  /*4d3c0*/  @!P0 BRA `(.L_x_950) ;  /* 0x0000000000408947 */ /* 0x000fea0003800000 */
[----:B------:R-:W-:-:S05]  /*4d3d0*/  IMAD.IADD R5, R1, 0x1, R8 ;  /* 0x0000000101057824 */ /* 0x000fca00078e0208 */
[----:B--2---:R-:W2:Y:S01]  /*4d3e0*/  LDL.U8 R10, [R5+0x9c0] ;  /* 0x0009c000050a7983 */ /* 0x004ea20000100000 */
[----:B------:R-:W-:-:S04]  /*4d3f0*/  IMAD.IADD R6, R8, 0x1, R113 ;  /* 0x0000000108067824 */ /* 0x000fc800078e0271 */
[----:B------:R-:W-:Y:S01]  /*4d400*/  IMAD.U32 R9, R6, 0x8, R1 ;  /* 0x0000000806097824 */ /* 0x000fe200078e0001 */
[----:B--2---:R-:W2:Y:S04]  /*4d410*/  I2F.F64.U16 R10, R10 ;  /* 0x0000000a000a7312 */ /* 0x004ea80000101800 */
[----:B--2---:R3:W-:Y:S04]  /*4d420*/  STL.64 [R9], R10 ;  /* 0x0000000a09007387 */ /* 0x0047e80000100a00 */
        /* <DEDUP_REMOVED lines=10> */
.L_x_950:
[----:B------:R-:W-:Y:S05]  /*4d4d0*/  BRA.U !UP0, `(.L_x_945) ;  /* 0x0000000108507547 */ /* 0x000fea000b800000 */
[----:B------:R-:W-:-:S05]  /*4d4e0*/  IMAD.IADD R5, R1, 0x1, R8 ;  /* 0x0000000101057824 */ /* 0x000fca00078e0208 */
[----:B--23--:R-:W2:Y:S01]  /*4d4f0*/  LDL.U8 R10, [R5+0x9c0] ;  /* 0x0009c000050a7983 */ /* 0x00cea20000100000 */
        /* <DEDUP_REMOVED lines=15> */
[----:B--2---:R-:W2:Y:S02]  /*4d5f0*/  LDL.U8 R6, [R5+0x9c2] ;  /* 0x0009c20005067983 */ /* 0x004ea40000100000 */
[----:B--2---:R-:W2:Y:S02]  /*4d600*/  I2F.F64.U16 R6, R6 ;  /* 0x0000000600067312 */ /* 0x004ea40000101800 */
[----:B--2---:R2:W-:Y:S02]  /*4d610*/  STL.64 [R9+0x10], R6 ;  /* 0x0000100609007387 */ /* 0x0045e40000100a00 */
.L_x_945:
[----:B------:R-:W-:Y:S05]  /*4d620*/  BSYNC.RECONVERGENT B0 ;  /* 0x0000000000007941 */ /* 0x000fea0003800200 */
.L_x_944:
[----:B------:R0:W-:Y:S01]  /*4d630*/  STL.64 [R26+0x190], R2 ;  /* 0x000190021a007387 */ /* 0x0001e20000100a00 */
[----:B------:R-:W-:Y:S01]  /*4d640*/  ISETP.NE.U32.AND P0, PT, R0, RZ, PT ;  /* 0x000000ff0000720c */ /* 0x000fe20003f05070 */
[----:B------:R-:W-:Y:S01]  /*4d650*/  BSSY.RECONVERGENT B0, `(.L_x_951) ;  /* 0x0000078000007945 */ /* 0x000fe20003800200 */
[----:B--23--:R-:W-:Y:S01]  /*4d660*/  IMAD.MOV.U32 R6, RZ, RZ, 0x1 ;  /* 0x00000001ff067424 */ /* 0x00cfe200078e00ff */
        /* <DEDUP_REMOVED lines=9> */
.L_x_958:
[----:B------:R-:W-:-:S05]  /*4d700*/  IMAD.U32 R27, R6, 0x20, R1 ;  /* 0x00000020061b7824 */ /* 0x000fca00078e0001 */
[----:B------:R-:W2:Y:S01]  /*4d710*/  LDL.64 R112, [R27+0x188] ;  /* 0x000188001b707983 */ /* 0x000ea20000100a00 */
[----:B------:R-:W-:Y:S01]  /*4d720*/  IMAD.MOV.U32 R98, RZ, RZ, 0x652b82fe ;  /* 0x652b82feff627424 */ /* 0x000fe200078e00ff */
[----:B------:R-:W-:Y:S01]  /*4d730*/  BSSY.RECONVERGENT B8, `(.L_x_954) ;  /* 0x000003c000087945 */ /* 0x000fe20003800200 */
[----:B------:R-:W-:Y:S02]  /*4d740*/  IMAD.MOV.U32 R99, RZ, RZ, 0x3ff71547 ;  /* 0x3ff71547ff637424 */ /* 0x000fe400078e00ff */
[----:B------:R-:W-:Y:S02]  /*4d750*/  IMAD.MOV.U32 R76, RZ, RZ, -0x105c611 ;  /* 0xfefa39efff4c7424 */ /* 0x000fe400078e00ff */
[----:B------:R-:W-:Y:S02]  /*4d760*/  IMAD.MOV.U32 R77, RZ, RZ, 0x3fe62e42 ;  /* 0x3fe62e42ff4d7424 */ /* 0x000fe400078e00ff */
[----:B------:R-:W-:Y:S02]  /*4d770*/  IMAD.MOV.U32 R8, RZ, RZ, 0x3b39803f ;  /* 0x3b39803fff087424 */ /* 0x000fe400078e00ff */
[----:B----4-:R-:W-:-:S02]  /*4d780*/  IMAD.MOV.U32 R9, RZ, RZ, 0x3c7abc9e ;  /* 0x3c7abc9eff097424 */ /* 0x010fc400078e00ff */
        /* <DEDUP_REMOVED lines=37> */
[----:B------:R-:W-:Y:S02]  /*4d9e0*/  IMAD.MOV.U32 R5, RZ, RZ, R89 ;  /* 0x000000ffff057224 */ /* 0x000fe400078e0059 */
[----:B------:R-:W-:-:S03]  /*4d9f0*/  IMAD R89, R104, 0x100000, R107 ;  /* 0x0010000068597824 */ /* 0x000fc600078e026b */
[----:B------:R-:W-:-:S13]  /*4da00*/  FSETP.GEU.AND P0, PT, |R5|, 4.1917929649353027344, PT ;  /* 0x4086232b0500780b */ /* 0x000fda0003f0e200 */
[----:B------:R-:W-:Y:S05]  /*4da10*/  @!P0 BRA `(.L_x_955) ;  /* 0x0000000000348947 */ /* 0x000fea0003800000 */
        /* <DEDUP_REMOVED lines=10> */
[----:B------:R-:W-:Y:S02]  /*4dac0*/  @!P1 IMAD.MOV.U32 R104, RZ, RZ, R106 ;  /* 0x000000ffff689224 */ /* 0x000fe400078e006a */
[----:B------:R-:W-:-:S06]  /*4dad0*/  @!P1 IMAD.MOV.U32 R106, RZ, RZ, RZ ;  /* 0x000000ffff6a9224 */ /* 0x000fcc00078e00ff */
[----:B------:R-:W-:-:S11]  /*4dae0*/  @!P1 DMUL R88, R104, R106 ;  /* 0x0000006a68589228 */ /* 0x000fd60000000000 */
.L_x_955:
[----:B------:R-:W-:Y:S05]  /*4daf0*/  BSYNC.RECONVERGENT B8 ;  /* 0x0000000000087941 */ /* 0x000fea0003800200 */
.L_x_954:
[----:B------:R-:W2:Y:S01]  /*4db00*/  LDL.64 R104, [R27+0x1a8] ;  /* 0x0001a8001b687983 */ /* 0x000ea20000100a00 */
[----:B------:R-:W-:Y:S01]  /*4db10*/  IADD3 R6, P0, PT, R6, 0x2, RZ ;  /* 0x0000000206067810 */ /* 0x000fe20007f1e0ff */
[----:B------:R-:W-:Y:S01]  /*4db20*/  BSSY.RECONVERGENT B8, `(.L_x_956) ;  /* 0x0000025000087945 */ /* 0x000fe20003800200 */
[----:B------:R-:W-:-:S03]  /*4db30*/  DADD R88, R88, R84 ;  /* 0x0000000058587229 */ /* 0x000fc60000000054 */
[----:B------:R-:W-:Y:S01]  /*4db40*/  IMAD.X R7, RZ, RZ, R7, P0 ;  /* 0x000000ffff077224 */ /* 0x000fe200000e0607 */
[----:B------:R-:W-:-:S04]  /*4db50*/  ISETP.NE.U32.AND P0, PT, R6, R115, PT ;  /* 0x000000730600720c */ /* 0x000fc80003f05070 */
[----:B------:R-:W-:Y:S01]  /*4db60*/  ISETP.NE.AND.EX P0, PT, R7, R114, PT, P0 ;  /* 0x000000720700720c */ /* 0x000fe20003f05300 */
[----:B--2---:R-:W-:-:S08]  /*4db70*/  DFMA R98, R104, -R98, 6.75539944105574400000e+15 ;  /* 0x433800006862742b */ /* 0x004fd00000000862 */
[----:B------:R-:W-:-:S08]  /*4db80*/  DADD R106, R98, -6.75539944105574400000e+15 ;  /* 0xc3380000626a7429 */ /* 0x000fd00000000000 */
[----:B------:R-:W-:-:S08]  /*4db90*/  DFMA R76, R106, -R76, -R104 ;  /* 0x8000004c6a4c722b */ /* 0x000fd00000000868 */
[----:B------:R-:W-:-:S08]  /*4dba0*/  DFMA R76, R106, -R8, R76 ;  /* 0x800000086a4c722b */ /* 0x000fd0000000004c */
[----:B------:R-:W-:-:S08]  /*4dbb0*/  DFMA R78, R76, R78, R80 ;  /* 0x0000004e4c4e722b */ /* 0x000fd00000000050 */
[----:B------:R-:W-:Y:S02]  /*4dbc0*/  DFMA R78, R76, R78, R10 ;  /* 0x0000004e4c4e722b */ /* 0x000fe4000000000a */
        /* <DEDUP_REMOVED lines=26> */
.L_x_957:
[----:B------:R-:W-:Y:S05]  /*4dd70*/  BSYNC.RECONVERGENT B8 ;  /* 0x0000000000087941 */ /* 0x000fea0003800200 */
.L_x_956:
[----:B------:R-:W-:Y:S01]  /*4dd80*/  DADD R84, R88, R84 ;  /* 0x0000000058547229 */ /* 0x000fe20000000054 */
[----:B------:R-:W-:Y:S10]  /*4dd90*/  @P0 BRA `(.L_x_958) ;  /* 0xfffffff800580947 */ /* 0x000ff4000383ffff */
[----:B------:R-:W-:Y:S05]  /*4dda0*/  BSYNC.RECONVERGENT B5 ;  /* 0x0000000000057941 */ /* 0x000fea0003800200 */
.L_x_953:
[----:B------:R-:W-:-:S05]  /*4ddb0*/  IMAD.SHL.U32 R6, R115, 0x4, RZ ;  /* 0x0000000473067824 */ /* 0x000fca00078e00ff */
[----:B------:R-:W-:-:S07]  /*4ddc0*/  LOP3.LUT R6, R6, 0x1, RZ, 0xfc, !PT ;  /* 0x0000000106067812 */ /* 0x000fce00078efcff */
.L_x_952:
[----:B------:R-:W-:Y:S05]  /*4ddd0*/  BSYNC.RECONVERGENT B0 ;  /* 0x0000000000007941 */ /* 0x000fea0003800200 */
.L_x_951:
[----:B------:R-:W-:Y:S01]  /*4dde0*/  LOP3.LUT R5, R0, 0x1, RZ, 0xc0, !PT ;  /* 0x0000000100057812 */ /* 0x000fe200078ec0ff */
[----:B------:R-:W-:Y:S03]  /*4ddf0*/  BSSY.RECONVERGENT B0, `(.L_x_959) ;  /* 0x0000043000007945 */ /* 0x000fe60003800200 */
[----:B------:R-:W-:-:S04]  /*4de00*/  ISETP.NE.U32.AND P0, PT, R5, 0x1, PT ;  /* 0x000000010500780c */ /* 0x000fc80003f05070 */
[----:B------:R-:W-:-:S13]  /*4de10*/  ISETP.NE.U32.AND.EX P0, PT, RZ, RZ, PT, P0 ;  /* 0x000000ffff00720c */ /* 0x000fda0003f05100 */
[----:B------:R-:W-:Y:S05]  /*4de20*/  @!P0 BRA `(.L_x_960) ;  /* 0x0000000000fc8947 */ /* 0x000fea0003800000 */
[----:B----4-:R-:W-:-:S06]  /*4de30*/  IMAD.U32 R10, R6, 0x8, R1 ;  /* 0x00000008060a7824 */ /* 0x010fcc00078e0001 */
        /* <DEDUP_REMOVED lines=60> */
.L_x_962:
[----:B------:R-:W-:Y:S05]  /*4e200*/  BSYNC.RECONVERGENT B5 ;  /* 0x0000000000057941 */ /* 0x000fea0003800200 */
.L_x_961:
[----:B------:R-:W-:-:S11]  /*4e210*/  DADD R84, R84, R6 ;  /* 0x0000000054547229 */ /* 0x000fd60000000006 */
.L_x_960:
[----:B------:R-:W-:Y:S05]  /*4e220*/  BSYNC.RECONVERGENT B0 ;  /* 0x0000000000007941 */ /* 0x000fea0003800200 */
.L_x_959:
[----:B------:R-:W-:Y:S01]  /*4e230*/  ISETP.NE.U32.AND P3, PT, RZ, UR55, PT ;  /* 0x00000037ff007c0c */ /* 0x000fe2000bf65070 */
[----:B------:R-:W-:Y:S01]  /*4e240*/  DADD R6, -RZ, -UR36 ;  /* 0x80000024ff067e29 */ /* 0x000fe20008000100 */
[----:B------:R-:W-:Y:S01]  /*4e250*/  BSSY.RECONVERGENT B0, `(.L_x_963) ;  /* 0x0000006000007945 */ /* 0x000fe20003800200 */
[----:B------:R-:W-:Y:S01]  /*4e260*/  IMAD.MOV.U32 R70, RZ, RZ, RZ ;  /* 0x000000ffff467224 */ /* 0x000fe200078e00ff */
[----:B------:R-:W-:Y:S01]  /*4e270*/  ISETP.NE.AND.EX P3, PT, R23, RZ, PT, P3 ;  /* 0x000000ff1700720c */ /* 0x000fe20003f65330 */
[----:B------:R-:W-:Y:S01]  /*4e280*/  IMAD.MOV.U32 R88, RZ, RZ, 0x40000000 ;  /* 0x40000000ff587424 */ /* 0x000fe200078e00ff */
[----:B------:R-:W-:-:S11]  /*4e290*/  MOV R5, 0x4e2b0 ;  /* 0x0004e2b000057802 */ /* 0x000fd60000000f00 */
[----:B-1--4-:R-:W-:Y:S05]  /*4e2a0*/  CALL.REL.NOINC `($_Z24optimized_sogrand_kernelPKdPdS1_PiS2_S1_iiimdiii$__internal_accurate_pow) ;  /* 0x000003d8009c7944 */ /* 0x012fea0003c00000 */
[----:B------:R-:W-:Y:S05]  /*4e2b0*/  BSYNC.RECONVERGENT B0 ;  /* 0x0000000000007941 */ /* 0x000fea0003800200 */
.L_x_963:
        /* <DEDUP_REMOVED lines=30> */
.L_x_965:
[----:B------:R-:W-:Y:S05]  /*4e4a0*/  BSYNC.RECONVERGENT B5 ;  /* 0x0000000000057941 */ /* 0x000fea0003800200 */
.L_x_964:
[----:B------:R-:W0:Y:S01]  /*4e4b0*/  LDCU UR6, c[0x0][0x3b8] ;  /* 0x00007700ff0677ac */ /* 0x000e220008000800 */
[----:B------:R-:W-:Y:S02]  /*4e4c0*/  IADD3 R8, P0, PT, R0, 0x1, RZ ;  /* 0x0000000100087810 */ /* 0x000fe40007f1e0ff */
[----:B------:R-:W-:Y:S01]  /*4e4d0*/  FSEL R6, R6, RZ, P5 ;  /* 0x000000ff06067208 */ /* 0x000fe20002800000 */
[----:B------:R-:W1:Y:S01]  /*4e4e0*/  LDCU.64 UR4, c[0x0][0x3c8] ;  /* 0x00007900ff0477ac */ /* 0x000e620008000a00 */
[----:B------:R-:W-:Y:S01]  /*4e4f0*/  FSEL R7, R7, 1.875, P5 ;  /* 0x3ff0000007077808 */ /* 0x000fe20002800000 */
[----:B------:R-:W-:-:S04]  /*4e500*/  IMAD.X R9, RZ, RZ, R35, P0 ;  /* 0x000000ffff097224 */ /* 0x000fc800000e0623 */
[----:B------:R2:W-:Y:S01]  /*4e510*/  STL.64 [R26+0x198], R6 ;  /* 0x000198061a007387 */ /* 0x0005e20000100a00 */
[----:B0-----:R-:W-:-:S04]  /*4e520*/  ISETP.NE.U32.AND P0, PT, R8, UR6, PT ;  /* 0x0000000608007c0c */ /* 0x001fc8000bf05070 */
[----:B------:R-:W-:Y:S01]  /*4e530*/  ISETP.NE.AND.EX P0, PT, R9, R47, PT, P0 ;  /* 0x0000002f0900720c */ /* 0x000fe20003f05300 */
[----:B--2---:R0:W2:-:S12]  /*4e540*/  I2F.F64.U64 R26, R8 ;  /* 0x00000008001a7312 */ /* 0x0040980000301800 */
[----:B-1----:R-:W-:-:S14]  /*4e550*/  DSETP.GT.OR P0, PT, R6, UR4, !P0 ;  /* 0x0000000406007e2a */ /* 0x002fdc000c704400 */
[----:B------:R-:W-:Y:S05]  /*4e560*/  @P0 BREAK.RELIABLE B4 ;  /* 0x0000000000040942 */ /* 0x000fea0003800100 */
[----:B------:R-:W-:Y:S05]  /*4e570*/  @P0 BREAK.RELIABLE B3 ;  /* 0x0000000000030942 */ /* 0x000fea0003800100 */
[----:B------:R-:W-:Y:S05]  /*4e580*/  @P0 BREAK.RELIABLE B2 ;  /* 0x0000000000020942 */ /* 0x000fea0003800100 */
[----:B0-2---:R-:W-:Y:S05]  /*4e590*/  @P0 BRA `(.L_x_710) ;  /* 0x0000000800280947 */ /* 0x005fea0003800000 */
[----:B------:R-:W-:Y:S02]  /*4e5a0*/  IMAD.MOV.U32 R0, RZ, RZ, R8 ;  /* 0x000000ffff007224 */ /* 0x000fe400078e0008 */
[----:B------:R-:W-:-:S07]  /*4e5b0*/  IMAD.MOV.U32 R35, RZ, RZ, R9 ;  /* 0x000000ffff237224 */ /* 0x000fce00078e0009 */
.L_x_927:
[----:B------:R-:W-:Y:S05]  /*4e5c0*/  BSYNC.RELIABLE B4 ;  /* 0x0000000000047941 */ /* 0x000fea0003800100 */
.L_x_914:
        /* <DEDUP_REMOVED lines=11> */
.L_x_971:
        /* <DEDUP_REMOVED lines=15> */
.L_x_970:
[----:B------:R-:W-:-:S07]  /*4e770*/  IMAD.MOV.U32 R6, RZ, RZ, R42 ;  /* 0x000000ffff067224 */ /* 0x000fce00078e002a */
.L_x_969:
[----:B------:R-:W-:Y:S05]  /*4e780*/  BSYNC.RECONVERGENT B4 ;  /* 0x0000000000047941 */ /* 0x000fea0003800200 */
.L_x_968:
        /* <DEDUP_REMOVED lines=19> */
.L_x_967:
[----:B------:R-:W-:Y:S05]  /*4e8c0*/  BSYNC.RECONVERGENT B0 ;  /* 0x0000000000007941 */ /* 0x000fea0003800200 */
.L_x_966:
        /* <DEDUP_REMOVED lines=12> */
.L_x_976:
        /* <DEDUP_REMOVED lines=25> */
.L_x_975:
[----:B------:R-:W-:Y:S05]  /*4eb20*/  BSYNC.RECONVERGENT B4 ;  /* 0x0000000000047941 */ /* 0x000fea0003800200 */
.L_x_974:
        /* <DEDUP_REMOVED lines=20> */
.L_x_973:
[----:B------:R-:W-:Y:S05]  /*4ec70*/  BSYNC.RECONVERGENT B0 ;  /* 0x0000000000007941 */ /* 0x000fea0003800200 */
.L_x_972:
[----:B0--34-:R-:W3:Y:S02]  /*4ec80*/  LDL R5, [R1+0xad0] ;  /* 0x000ad00001057983 */ /* 0x019ee40000100800 */
[----:B---3--:R-:W-:-:S13]  /*4ec90*/  ISETP.GE.AND P0, PT, R5, 0x2, PT ;  /* 0x000000020500780c */ /* 0x008fda0003f06270 */
[----:B------:R-:W-:Y:S05]  /*4eca0*/  @P0 BRA `(.L_x_977) ;  /* 0xffffff7000ec0947 */ /* 0x000fea000383ffff */
.L_x_847:
[----:B------:R-:W-:Y:S05]  /*4ecb0*/  BSYNC.RELIABLE B3 ;  /* 0x0000000000037941 */ /* 0x000fea0003800100 */
.L_x_846:
        /* <DEDUP_REMOVED lines=11> */
.L_x_715:
[----:B------:R-:W-:Y:S05]  /*4ed70*/  BSYNC.RELIABLE B2 ;  /* 0x0000000000027941 */ /* 0x000fea0003800100 */
.L_x_714:
        /* <DEDUP_REMOVED lines=12> */
.L_x_710:
[----:B------:R-:W-:Y:S05]  /*4ee40*/  BSYNC.RECONVERGENT B1 ;  /* 0x0000000000017941 */ /* 0x000fea0003800200 */
.L_x_673:
        /* <DEDUP_REMOVED lines=15> */
.L_x_986:
        /* <DEDUP_REMOVED lines=16> */
.L_x_985:
[----:B------:R-:W-:Y:S05]  /*4f040*/  BSYNC.RECONVERGENT B2 ;  /* 0x0000000000027941 */ /* 0x000fea0003800200 */
.L_x_984:
        /* <DEDUP_REMOVED lines=22> */
.L_x_983:
[----:B------:R-:W-:Y:S05]  /*4f1b0*/  BSYNC.RECONVERGENT B1 ;  /* 0x0000000000017941 */ /* 0x000fea0003800200 */
.L_x_982:
[----:B------:R-:W3:Y:S01]  /*4f1c0*/  LDCU UR6, c[0x0][0x3b0] ;  /* 0x00007600ff0677ac */ /* 0x000ee20008000800 */
[----:B------:R-:W-:Y:S01]  /*4f1d0*/  IMAD.MOV.U32 R16, RZ, RZ, R80 ;  /* 0x000000ffff107224 */ /* 0x000fe200078e0050 */
[----:B------:R-:W-:Y:S01]  /*4f1e0*/  UMOV UR4, 0x2777579c ;  /* 0x2777579c00047882 */ /* 0x000fe20000000000 */
[----:B------:R-:W-:Y:S02]  /*4f1f0*/  UMOV UR5, 0x37a16c26 ;  /* 0x37a16c2600057882 */ /* 0x000fe40000000000 */
[----:B------:R-:W-:-:S06]  /*4f200*/  DSETP.MAX.AND P2, P3, R80, UR4, PT ;  /* 0x0000000450007e2a */ /* 0x000fcc000bb4f000 */
[----:B------:R-:W-:Y:S01]  /*4f210*/  SEL R16, R16, UR4, P2 ;  /* 0x0000000410107c07 */ /* 0x000fe20009000000 */
[----:B---3--:R-:W-:Y:S01]  /*4f220*/  IMAD.U32 R11, RZ, RZ, UR6 ;  /* 0x00000006ff0b7e24 */ /* 0x008fe2000f8e00ff */
        /* <DEDUP_REMOVED lines=8> */
.L_x_996:
        /* <DEDUP_REMOVED lines=79> */
.L_x_989:
[----:B------:R-:W-:Y:S05]  /*4f7a0*/  BSYNC.RECONVERGENT B1 ;  /* 0x0000000000017941 */ /* 0x000fea0003800200 */
.L_x_988:
        /* <DEDUP_REMOVED lines=15> */
.L_x_991:
[----:B------:R-:W-:Y:S05]  /*4f8a0*/  BSYNC.RECONVERGENT B1 ;  /* 0x0000000000017941 */ /* 0x000fea0003800200 */
.L_x_990:
        /* <DEDUP_REMOVED lines=11> */
[----:B------:R-:W-:Y:S02]  /*4f960*/  LOP3.LUT R4, R11, 0x7fffffff, RZ, 0xc0, !PT ;  /* 0x7fffffff0b047812 */ /* 0x000fe400078ec0ff */
[----:B------:R-:W-:-:S03]  /*4f970*/  MOV R32, 0x4f9a0 ;  /* 0x0004f9a000207802 */ /* 0x000fc60000000f00 */
[----:B------:R-:W-:-:S07]  /*4f980*/  VIADD R19, R4, 0xfff00000 ;  /* 0xfff0000004137836 */ /* 0x000fce0000000000 */
[----:B-12---:R-:W-:Y:S05]  /*4f990*/  CALL.REL.NOINC `($__internal_0_$__cuda_sm20_dblrcp_rn_slowpath_v3) ;  /* 0x000003b400f47944 */ /* 0x006fea0003c00000 */
[----:B------:R-:W-:Y:S02]  /*4f9a0*/  IMAD.MOV.U32 R6, RZ, RZ, R10 ;  /* 0x000000ffff067224 */ /* 0x000fe400078e000a */
[----:B------:R-:W-:-:S07]  /*4f9b0*/  IMAD.MOV.U32 R7, RZ, RZ, R11 ;  /* 0x000000ffff077224 */ /* 0x000fce00078e000b */
.L_x_993:
[----:B------:R-:W-:Y:S05]  /*4f9c0*/  BSYNC.RECONVERGENT B2 ;  /* 0x0000000000027941 */ /* 0x000fea0003800200 */
.L_x_992:
        /* <DEDUP_REMOVED lines=19> */
.L_x_995:
[----:B------:R-:W-:Y:S05]  /*4fb00*/  BSYNC.RECONVERGENT B2 ;  /* 0x0000000000027941 */ /* 0x000fea0003800200 */
.L_x_994:
        /* <DEDUP_REMOVED lines=75> */
.L_x_987:
        /* <DEDUP_REMOVED lines=67> */
.L_x_1000:
[----:B------:R-:W-:Y:S05]  /*503f0*/  BSYNC.RECONVERGENT B1 ;  /* 0x0000000000017941 */ /* 0x000fea0003800200 */
.L_x_999:
        /* <DEDUP_REMOVED lines=14> */
[----:B012---:R-:W-:Y:S05]  /*504e0*/  CALL.REL.NOINC `($__internal_0_$__cuda_sm20_dblrcp_rn_slowpath_v3) ;  /* 0x000003ac00207944 */ /* 0x007fea0003c00000 */
[----:B------:R-:W-:Y:S02]  /*504f0*/  IMAD.MOV.U32 R6, RZ, RZ, R10 ;  /* 0x000000ffff067224 */ /* 0x000fe400078e000a */
[----:B------:R-:W-:-:S07]  /*50500*/  IMAD.MOV.U32 R7, RZ, RZ, R11 ;  /* 0x000000ffff077224 */ /* 0x000fce00078e000b */
.L_x_1002:
[----:B------:R-:W-:Y:S05]  /*50510*/  BSYNC.RECONVERGENT B2 ;  /* 0x0000000000027941 */ /* 0x000fea0003800200 */
.L_x_1001:
        /* <DEDUP_REMOVED lines=39> */
.L_x_998:
[----:B------:R-:W4:Y:S02]  /*50790*/  LDCU UR4, c[0x0][0x3b0] ;  /* 0x00007600ff0477ac */ /* 0x000f240008000800 */
[----:B----4-:R-:W-:-:S13]  /*507a0*/  ISETP.NE.AND P2, PT, R12, UR4, PT ;  /* 0x000000040c007c0c */ /* 0x010fda000bf45270 */
[----:B------:R-:W-:Y:S05]  /*507b0*/  @!P2 BRA `(.L_x_997) ;  /* 0x0000000c00b0a947 */ /* 0x000fea0003800000 */
.L_x_1011:
        /* <DEDUP_REMOVED lines=60> */
.L_x_1004:
[----:B------:R-:W-:Y:S05]  /*50b80*/  BSYNC.RECONVERGENT B1 ;  /* 0x0000000000017941 */ /* 0x000fea0003800200 */
.L_x_1003:
        /* <DEDUP_REMOVED lines=17> */
.L_x_1006:
[----:B------:R-:W-:Y:S05]  /*50ca0*/  BSYNC.RECONVERGENT B2 ;  /* 0x0000000000027941 */ /* 0x000fea0003800200 */
.L_x_1005:
        /* <DEDUP_REMOVED lines=97> */
.L_x_1008:
[----:B------:R-:W-:Y:S05]  /*512c0*/  BSYNC.RECONVERGENT B1 ;  /* 0x0000000000017941 */ /* 0x000fea0003800200 */
.L_x_1007:
        /* <DEDUP_REMOVED lines=17> */
.L_x_1010:
[----:B------:R-:W-:Y:S05]  /*513e0*/  BSYNC.RECONVERGENT B2 ;  /* 0x0000000000027941 */ /* 0x000fea0003800200 */
.L_x_1009:
        /* <DEDUP_REMOVED lines=41> */
.L_x_997:
        /* <DEDUP_REMOVED lines=9> */
.L_x_1024:
[----:B------:R-:W-:-:S13]  /*51710*/  R2UR UR4, R93 ;  /* 0x000000005d0472ca */ /* 0x000fda00000e0000 */
[----:B------:R-:W-:-:S05]  /*51720*/  LEA R61, R51, UR4, 0x3 ;  /* 0x00000004333d7c11 */ /* 0x000fca000f8e18ff */
[----:B------:R-:W5:Y:S01]  /*51730*/  LDL.64 R58, [R61] ;  /* 0x000000003d3a7983 */ /* 0x000f620000100a00 */
        /* <DEDUP_REMOVED lines=10> */
[----:B0-----:R-:W-:Y:S02]  /*517e0*/  IMAD.MOV.U32 R34, RZ, RZ, -0x35dec16 ;  /* 0xfca213eaff227424 */ /* 0x001fe400078e00ff */
        /* <DEDUP_REMOVED lines=49> */
.L_x_1017:
[----:B------:R-:W-:Y:S05]  /*51b00*/  BSYNC.RECONVERGENT B3 ;  /* 0x0000000000037941 */ /* 0x000fea0003800200 */
.L_x_1016:
        /* <DEDUP_REMOVED lines=36> */
.L_x_1019:
[----:B------:R-:W-:Y:S05]  /*51d50*/  BSYNC.RECONVERGENT B3 ;  /* 0x0000000000037941 */ /* 0x000fea0003800200 */
.L_x_1018:
        /* <DEDUP_REMOVED lines=36> */
.L_x_1021:
[----:B------:R-:W-:Y:S05]  /*51fa0*/  BSYNC.RECONVERGENT B3 ;  /* 0x0000000000037941 */ /* 0x000fea0003800200 */
.L_x_1020:
        /* <DEDUP_REMOVED lines=36> */
.L_x_1023:
[----:B------:R-:W-:Y:S05]  /*521f0*/  BSYNC.RECONVERGENT B3 ;  /* 0x0000000000037941 */ /* 0x000fea0003800200 */
.L_x_1022:
[----:B------:R0:W-:Y:S01]  /*52200*/  STL.64 [R67+0x18], R4 ;  /* 0x0000180443007387 */ /* 0x0001e20000100a00 */
[----:B------:R-:W-:-:S05]  /*52210*/  VIADD R51, R51, 0x4 ;  /* 0x0000000433337836 */ /* 0x000fca0000000000 */
[----:B------:R-:W-:-:S13]  /*52220*/  ISETP.NE.AND P2, PT, R51, R0, PT ;  /* 0x000000003300720c */ /* 0x000fda0003f45270 */
[----:B0-----:R-:W-:Y:S05]  /*52230*/  @P2 BRA `(.L_x_1024) ;  /* 0xfffffff400342947 */ /* 0x001fea000383ffff */
.L_x_1015:
[----:B------:R-:W-:Y:S05]  /*52240*/  BSYNC.RECONVERGENT B2 ;  /* 0x0000000000027941 */ /* 0x000fea0003800200 */
.L_x_1014:
[----:B------:R-:W-:-:S13]  /*52250*/  ISETP.NE.AND P2, PT, R60, RZ, PT ;  /* 0x000000ff3c00720c */ /* 0x000fda0003f45270 */
[----:B------:R-:W-:Y:S05]  /*52260*/  @!P2 BRA `(.L_x_1013) ;  /* 0x000000080034a947 */ /* 0x000fea0003800000 */
        /* <DEDUP_REMOVED lines=9> */
[----:B---34-:R-:W-:Y:S02]  /*52300*/  IMAD.MOV.U32 R4, RZ, RZ, 0x3b39803f ;  /* 0x3b39803fff047424 */ /* 0x018fe400078e00ff */
[----:B------:R-:W-:-:S02]  /*52310*/  IMAD.MOV.U32 R5, RZ, RZ, 0x3c7abc9e ;  /* 0x3c7abc9eff057424 */ /* 0x000fc400078e00ff */
[----:B------:R-:W-:Y:S02]  /*52320*/  IMAD.MOV.U32 R58, RZ, RZ, 0x69ce2bdf ;  /* 0x69ce2bdfff3a7424 */ /* 0x000fe400078e00ff */
[----:B------:R-:W-:Y:S02]  /*52330*/  IMAD.MOV.U32 R59, RZ, RZ, 0x3e5ade15 ;  /* 0x3e5ade15ff3b7424 */ /* 0x000fe400078e00ff */
[----:B0-----:R-:W-:Y:S02]  /*52340*/  IMAD.MOV.U32 R62, RZ, RZ, -0x35dec16 ;  /* 0xfca213eaff3e7424 */ /* 0x001fe400078e00ff */
[----:B------:R-:W-:Y:S01]  /*52350*/  IMAD.MOV.U32 R63, RZ, RZ, 0x3e928af3 ;  /* 0x3e928af3ff3f7424 */ /* 0x000fe200078e00ff */
[----:B-----5:R-:W-:Y:S02]  /*52360*/  DFMA R48, R42, -R54, 6.75539944105574400000e+15 ;  /* 0x433800002a30742b */ /* 0x020fe40000000836 */
[----:B------:R-:W-:-:S06]  /*52370*/  DADD R64, -RZ, -R42 ;  /* 0x00000000ff407229 */ /* 0x000fcc000000092a */
[----:B------:R-:W-:-:S04]  /*52380*/  DADD R6, R48, -6.75539944105574400000e+15 ;  /* 0xc338000030067429 */ /* 0x000fc80000000000 */
[----:B------:R-:W-:-:S04]  /*52390*/  FSETP.GEU.AND P2, PT, |R65|, 4.1917929649353027344, PT ;  /* 0x4086232b4100780b */ /* 0x000fc80003f4e200 */
        /* <DEDUP_REMOVED lines=44> */
.L_x_1026:
[----:B------:R-:W-:Y:S05]  /*52660*/  BSYNC.RECONVERGENT B2 ;  /* 0x0000000000027941 */ /* 0x000fea0003800200 */
.L_x_1025:
        /* <DEDUP_REMOVED lines=37> */
.L_x_1028:
[----:B------:R-:W-:Y:S05]  /*528c0*/  BSYNC.RECONVERGENT B2 ;  /* 0x0000000000027941 */ /* 0x000fea0003800200 */
.L_x_1027:
[----:B------:R0:W-:Y:S01]  /*528d0*/  STL.64 [R61+0x8], R34 ;  /* 0x000008223d007387 */ /* 0x0001e20000100a00 */
[----:B------:R-:W-:-:S13]  /*528e0*/  ISETP.NE.AND P2, PT, R60, 0x2, PT ;  /* 0x000000023c00780c */ /* 0x000fda0003f45270 */
[----:B0-----:R-:W-:Y:S05]  /*528f0*/  @!P2 BRA `(.L_x_1013) ;  /* 0x000000000090a947 */ /* 0x001fea0003800000 */
        /* <DEDUP_REMOVED lines=34> */
.L_x_1030:
[----:B------:R-:W-:Y:S05]  /*52b20*/  BSYNC.RECONVERGENT B2 ;  /* 0x0000000000027941 */ /* 0x000fea0003800200 */
.L_x_1029:
[----:B------:R0:W-:Y:S02]  /*52b30*/  STL.64 [R61+0x10], R4 ;  /* 0x000010043d007387 */ /* 0x0001e40000100a00 */
.L_x_1013:
[----:B------:R-:W-:Y:S05]  /*52b40*/  BSYNC.RECONVERGENT B1 ;  /* 0x0000000000017941 */ /* 0x000fea0003800200 */
.L_x_1012:
        /* <DEDUP_REMOVED lines=26> */
.L_x_1042:
[----:B------:R-:W-:Y:S04]  /*52cf0*/  BSSY.RECONVERGENT B1, `(.L_x_1032) ;  /* 0x000008a000017945 */ /* 0x000fe80003800200 */
[----:B0-----:R-:W-:Y:S05]  /*52d00*/  @!P0 BRA `(.L_x_1033) ;  /* 0x0000000800208947 */ /* 0x001fea0003800000 */
[----:B------:R-:W-:-:S05]  /*52d10*/  IMAD R67, R51, 0x8, R1 ;  /* 0x0000000833437824 */ /* 0x000fca00078e0201 */
[----:B------:R0:W5:Y:S04]  /*52d20*/  LDL.64 R18, [R67+0x320] ;  /* 0x0003200043127983 */ /* 0x0001680000100a00 */
[----:B------:R0:W5:Y:S01]  /*52d30*/  LDL.64 R20, [R67+0x3a0] ;  /* 0x0003a00043147983 */ /* 0x0001620000100a00 */
[----:B------:R-:W-:Y:S01]  /*52d40*/  ISETP.GE.U32.AND P3, PT, R50, 0x8, PT ;  /* 0x000000083200780c */ /* 0x000fe20003f66070 */
[----:B------:R-:W-:Y:S01]  /*52d50*/  BSSY.RECONVERGENT B2, `(.L_x_1034) ;  /* 0x0000040000027945 */ /* 0x000fe20003800200 */
[----:B------:R-:W-:-:S11]  /*52d60*/  IMAD.MOV.U32 R0, RZ, RZ, RZ ;  /* 0x000000ffff007224 */ /* 0x000fd600078e00ff */
[----:B0-----:R-:W-:Y:S05]  /*52d70*/  @!P3 BRA `(.L_x_1035) ;  /* 0x0000000000f4b947 */ /* 0x001fea0003800000 */
[----:B------:R-:W-:Y:S01]  /*52d80*/  BSSY.RECONVERGENT B3, `(.L_x_1036) ;  /* 0x000003b000037945 */ /* 0x000fe20003800200 */
[----:B------:R-:W-:-:S07]  /*52d90*/  IMAD.MOV.U32 R0, RZ, RZ, RZ ;  /* 0x000000ffff007224 */ /* 0x000fce00078e00ff */
.L_x_1037:
[----:B------:R-:W3:Y:S01]  /*52da0*/  LDCU UR4, c[0x0][0x3b0] ;  /* 0x00007600ff0477ac */ /* 0x000ee20008000800 */
[C---:B------:R-:W-:Y:S01]  /*52db0*/  LEA R66, R0.reuse, UR52, 0x3 ;  /* 0x0000003400427c11 */ /* 0x040fe2000f8e18ff */
[----:B---34-:R-:W-:-:S04]  /*52dc0*/  IMAD R4, R0, UR4, R51 ;  /* 0x0000000400047c24 */ /* 0x018fc8000f8e0233 */
[C-C-:B------:R-:W-:Y:S02]  /*52dd0*/  IMAD R40, R4.reuse, 0x8, R1.reuse ;  /* 0x0000000804287824 */ /* 0x140fe400078e0201 */
[----:B------:R-:W-:Y:S02]  /*52de0*/  VIADD R8, R4, UR4 ;  /* 0x0000000404087c36 */ /* 0x000fe40008000000 */
[----:B------:R-:W3:Y:S04]  /*52df0*/  LDL.128 R4, [R66] ;  /* 0x0000000042047983 */ /* 0x000ee80000100c00 */
[----:B------:R-:W4:Y:S01]  /*52e00*/  LDL.64 R40, [R40] ;  /* 0x0000000028287983 */ /* 0x000f220000100a00 */
[C---:B------:R-:W-:Y:S02]  /*52e10*/  IMAD R48, R8.reuse, 0x8, R1 ;  /* 0x0000000808307824 */ /* 0x040fe400078e0201 */
[----:B------:R-:W-:-:S04]  /*52e20*/  VIADD R8, R8, UR4 ;  /* 0x0000000408087c36 */ /* 0x000fc80008000000 */
[----:B------:R-:W2:Y:S01]  /*52e30*/  LDL.64 R48, [R48] ;  /* 0x0000000030307983 */ /* 0x000ea20000100a00 */
[C-C-:B------:R-:W-:Y:S02]  /*52e40*/  IMAD R54, R8.reuse, 0x8, R1.reuse ;  /* 0x0000000808367824 */ /* 0x140fe400078e0201 */
[----:B------:R-:W-:Y:S02]  /*52e50*/  VIADD R12, R8, UR4 ;  /* 0x00000004080c7c36 */ /* 0x000fe40008000000 */
[----:B------:R-:W2:Y:S04]  /*52e60*/  LDL.128 R8, [R66+0x10] ;  /* 0x0000100042087983 */ /* 0x000ea80000100c00 */
[----:B------:R-:W2:Y:S01]  /*52e70*/  LDL.64 R54, [R54] ;  /* 0x0000000036367983 */ /* 0x000ea20000100a00 */
[----:B------:R-:W-:-:S02]  /*52e80*/  IMAD R56, R12, 0x8, R1 ;  /* 0x000000080c387824 */ /* 0x000fc400078e0201 */
        /* <DEDUP_REMOVED lines=43> */
.L_x_1036:
[----:B------:R-:W-:-:S07]  /*53140*/  IMAD.MOV.U32 R0, RZ, RZ, R69 ;  /* 0x000000ffff007224 */ /* 0x000fce00078e0045 */
.L_x_1035:
[----:B------:R-:W-:Y:S05]  /*53150*/  BSYNC.RECONVERGENT B2 ;  /* 0x0000000000027941 */ /* 0x000fea0003800200 */
.L_x_1034:
[----:B------:R-:W-:Y:S01]  /*53160*/  ISETP.NE.AND P3, PT, R68, RZ, PT ;  /* 0x000000ff4400720c */ /* 0x000fe20003f65270 */
[----:B------:R-:W-:-:S12]  /*53170*/  BSSY.RECONVERGENT B2, `(.L_x_1038) ;  /* 0x000003f000027945 */ /* 0x000fd80003800200 */
[----:B------:R-:W-:Y:S05]  /*53180*/  @!P3 BRA `(.L_x_1039) ;  /* 0x0000000000f4b947 */ /* 0x000fea0003800000 */
[----:B------:R-:W-:Y:S01]  /*53190*/  BSSY.RECONVERGENT B3, `(.L_x_1040) ;  /* 0x0000020000037945 */ /* 0x000fe20003800200 */
[----:B------:R-:W-:-:S03]  /*531a0*/  ISETP.NE.AND P3, PT, R70, RZ, PT ;  /* 0x000000ff4600720c */ /* 0x000fc60003f65270 */
[----:B------:R-:W-:Y:S10]  /*531b0*/  @!P2 BRA `(.L_x_1041) ;  /* 0x000000000074a947 */ /* 0x000ff40003800000 */
[----:B------:R-:W4:Y:S01]  /*531c0*/  LDCU UR4, c[0x0][0x3b0] ;  /* 0x00007600ff0477ac */ /* 0x000f220008000800 */
[----:B------:R-:W-:-:S05]  /*531d0*/  LEA R42, R0, UR52, 0x3 ;  /* 0x00000034002a7c11 */ /* 0x000fca000f8e18ff */
[----:B---3--:R-:W3:Y:S01]  /*531e0*/  LDL.128 R8, [R42] ;  /* 0x000000002a087983 */ /* 0x008ee20000100c00 */
        /* <DEDUP_REMOVED lines=26> */
.L_x_1041:
[----:B------:R-:W-:Y:S05]  /*53390*/  BSYNC.RECONVERGENT B3 ;  /* 0x0000000000037941 */ /* 0x000fea0003800200 */
.L_x_1040:
[----:B------:R-:W-:Y:S05]  /*533a0*/  @!P3 BRA `(.L_x_1039) ;  /* 0x00000000006cb947 */ /* 0x000fea0003800000 */
[----:B------:R-:W-:Y:S02]  /*533b0*/  ISETP.NE.AND P3, PT, R70, 0x1, PT ;  /* 0x000000014600780c */ /* 0x000fe40003f65270 */
[----:B------:R-:W-:-:S11]  /*533c0*/  LOP3.LUT P4, RZ, R50, 0x1, RZ, 0xc0, !PT ;  /* 0x0000000132ff7812 */ /* 0x000fd6000788c0ff */
[----:B---34-:R-:W0:Y:S08]  /*533d0*/  @P3 LDC R4, c[0x0][0x3b0] ;  /* 0x0000ec00ff043b82 */ /* 0x018e300000000800 */
        /* <DEDUP_REMOVED lines=24> */
.L_x_1039:
[----:B------:R-:W-:Y:S05]  /*53560*/  BSYNC.RECONVERGENT B2 ;  /* 0x0000000000027941 */ /* 0x000fea0003800200 */
.L_x_1038:
[----:B-----5:R0:W-:Y:S04]  /*53570*/  STL.64 [R67+0x320], R18 ;  /* 0x0003201243007387 */ /* 0x0201e80000100a00 */
[----:B------:R0:W-:Y:S02]  /*53580*/  STL.64 [R67+0x3a0], R20 ;  /* 0x0003a01443007387 */ /* 0x0001e40000100a00 */
.L_x_1033:
[----:B------:R-:W-:Y:S05]  /*53590*/  BSYNC.RECONVERGENT B1 ;  /* 0x0000000000017941 */ /* 0x000fea0003800200 */
.L_x_1032:
[----:B------:R-:W5:Y:S01]  /*535a0*/  LDCU UR4, c[0x0][0x3b0] ;  /* 0x00007600ff0477ac */ /* 0x000f620008000800 */
[----:B------:R-:W-:Y:S02]  /*535b0*/  VIADD R51, R51, 0x1 ;  /* 0x0000000133337836 */ /* 0x000fe40000000000 */
[----:B-----5:R-:W-:-:S05]  /*535c0*/  IMAD.U32 R0, RZ, RZ, UR4 ;  /* 0x00000004ff007e24 */ /* 0x020fca000f8e00ff */
[----:B------:R-:W-:-:S13]  /*535d0*/  ISETP.NE.AND P3, PT, R51, R0, PT ;  /* 0x000000003300720c */ /* 0x000fda0003f65270 */
[----:B------:R-:W-:Y:S05]  /*535e0*/  @P3 BRA `(.L_x_1042) ;  /* 0xfffffff400c03947 */ /* 0x000fea000383ffff */
.L_x_1031:
[----:B0--34-:R-:W-:Y:S01]  /*535f0*/  IMAD.MOV.U32 R4, RZ, RZ, RZ ;  /* 0x000000ffff047224 */ /* 0x019fe200078e00ff */
[----:B------:R-:W-:Y:S06]  /*53600*/  @!P1 BRA `(.L_x_1043) ;  /* 0x00000018000c9947 */ /* 0x000fec0003800000 */
[----:B------:R-:W-:-:S07]  /*53610*/  IMAD.MOV.U32 R20, RZ, RZ, RZ ;  /* 0x000000ffff147224 */ /* 0x000fce00078e00ff */
.L_x_1056:
[----:B------:R-:W-:-:S05]  /*53620*/  IMAD R21, R20, 0x8, R1 ;  /* 0x0000000814157824 */ /* 0x000fca00078e0201 */
[----:B------:R-:W3:Y:S04]  /*53630*/  LDL.128 R40, [R21+0x3a0] ;  /* 0x0003a00015287983 */ /* 0x000ee80000100c00 */
[----:B------:R-:W3:Y:S04]  /*53640*/  LDL.128 R32, [R21+0x280] ;  /* 0x0002800015207983 */ /* 0x000ee80000100c00 */
[----:B------:R-:W4:Y:S04]  /*53650*/  LDL.128 R8, [R21+0x320] ;  /* 0x0003200015087983 */ /* 0x000f280000100c00 */
[----:B------:R-:W4:Y:S04]  /*53660*/  LDL.128 R12, [R21+0x200] ;  /* 0x00020000150c7983 */ /* 0x000f280000100c00 */
[----:B------:R0:W5:Y:S01]  /*53670*/  LDL.128 R4, [R21+0x7a0] ;  /* 0x0007a00015047983 */ /* 0x0001620000100c00 */
[----:B------:R-:W-:Y:S01]  /*53680*/  IMAD.MOV.U32 R18, RZ, RZ, 0x2777579c ;  /* 0x2777579cff127424 */ /* 0x000fe200078e00ff */
[----:B------:R-:W-:Y:S01]  /*53690*/  BSSY.RECONVERGENT B1, `(.L_x_1044) ;  /* 0x000005f000017945 */ /* 0x000fe20003800200 */
[----:B------:R-:W-:Y:S01]  /*536a0*/  IMAD.MOV.U32 R19, RZ, RZ, 0x37a16c26 ;  /* 0x37a16c26ff137424 */ /* 0x000fe200078e00ff */
[----:B---3--:R-:W-:-:S03]  /*536b0*/  DFMA R32, R16, R32, R40 ;  /* 0x000000201020722b */ /* 0x008fc60000000028 */
[----:B------:R-:W-:Y:S01]  /*536c0*/  IMAD.MOV.U32 R41, RZ, RZ, R19 ;  /* 0x000000ffff297224 */ /* 0x000fe200078e0013 */
[----:B------:R-:W-:-:S04]  /*536d0*/  DFMA R34, R16, R34, R42 ;  /* 0x000000221022722b */ /* 0x000fc8000000002a */
[----:B------:R-:W-:Y:S02]  /*536e0*/  DSETP.MAX.AND P0, P1, R32, R18, PT ;  /* 0x000000122000722a */ /* 0x000fe4000390f000 */
[----:B------:R-:W-:Y:S01]  /*536f0*/  IMAD.MOV.U32 R0, RZ, RZ, R33 ;  /* 0x000000ffff007224 */ /* 0x000fe200078e0021 */
[C---:B----4-:R-:W-:Y:S01]  /*53700*/  DFMA R54, R16.reuse, R12, R8 ;  /* 0x0000000c1036722b */ /* 0x050fe20000000008 */
[----:B------:R-:W-:Y:S01]  /*53710*/  IMAD.MOV.U32 R33, RZ, RZ, R18 ;  /* 0x000000ffff217224 */ /* 0x000fe200078e0012 */
[----:B------:R-:W-:Y:S02]  /*53720*/  DFMA R10, R16, R14, R10 ;  /* 0x0000000e100a722b */ /* 0x000fe4000000000a */
[----:B------:R-:W-:Y:S02]  /*53730*/  FSEL R49, R0, R41, P0 ;  /* 0x0000002900317208 */ /* 0x000fe40000000000 */
[----:B------:R-:W-:-:S05]  /*53740*/  SEL R32, R32, R33, P0 ;  /* 0x0000002120207207 */ /* 0x000fca0000000000 */
[----:B------:R-:W-:Y:S01]  /*53750*/  @P1 LOP3.LUT R49, R41, 0x80000, RZ, 0xfc, !PT ;  /* 0x0008000029311812 */ /* 0x000fe200078efcff */
[----:B------:R-:W-:-:S04]  /*53760*/  IMAD.MOV.U32 R40, RZ, RZ, R32 ;  /* 0x000000ffff287224 */ /* 0x000fc800078e0020 */
[----:B------:R-:W-:Y:S02]  /*53770*/  IMAD.MOV.U32 R33, RZ, RZ, R49 ;  /* 0x000000ffff217224 */ /* 0x000fe400078e0031 */
[----:B------:R-:W-:Y:S02]  /*53780*/  IMAD.MOV.U32 R49, RZ, RZ, -0x3ff ;  /* 0xfffffc01ff317424 */ /* 0x000fe400078e00ff */
        /* <DEDUP_REMOVED lines=61> */
[----:B------:R-:W-:-:S04]  /*53b60*/  DFMA R8, R48, UR4, R14 ;  /* 0x0000000430087c2b */ /* 0x000fc8000800000e */
[----:B------:R-:W-:-:S04]  /*53b70*/  DFMA R12, R40, R12, UR6 ;  /* 0x00000006280c7e2b */ /* 0x000fc8000800000c */
        /* <DEDUP_REMOVED lines=10> */
.L_x_1045:
[----:B------:R-:W-:Y:S01]  /*53c20*/  IMAD.MOV.U32 R8, RZ, RZ, 0x0 ;  /* 0x00000000ff087424 */ /* 0x000fe200078e00ff */
[----:B------:R-:W-:Y:S01]  /*53c30*/  LOP3.LUT P0, RZ, R41, 0x7fffffff, RZ, 0xc0, !PT ;  /* 0x7fffffff29ff7812 */ /* 0x000fe2000780c0ff */
[----:B------:R-:W-:-:S06]  /*53c40*/  IMAD.MOV.U32 R9, RZ, RZ, 0x7ff00000 ;  /* 0x7ff00000ff097424 */ /* 0x000fcc00078e00ff */
[----:B------:R-:W-:-:S10]  /*53c50*/  DFMA R8, R40, R8, +INF ;  /* 0x7ff000002808742b */ /* 0x000fd40000000008 */
[----:B------:R-:W-:Y:S02]  /*53c60*/  FSEL R8, R8, RZ, P0 ;  /* 0x000000ff08087208 */ /* 0x000fe40000000000 */
[----:B------:R-:W-:-:S07]  /*53c70*/  FSEL R9, R9, -QNAN , P0 ;  /* 0xfff0000009097808 */ /* 0x000fce0000000000 */
.L_x_1046:
[----:B------:R-:W-:Y:S05]  /*53c80*/  BSYNC.RECONVERGENT B1 ;  /* 0x0000000000017941 */ /* 0x000fea0003800200 */
.L_x_1044:
        /* <DEDUP_REMOVED lines=83> */
.L_x_1048:
[----:B------:R-:W-:Y:S01]  /*541c0*/  IMAD.MOV.U32 R12, RZ, RZ, 0x0 ;  /* 0x00000000ff0c7424 */ /* 0x000fe200078e00ff */
[----:B------:R-:W-:Y:S01]  /*541d0*/  LOP3.LUT P0, RZ, R15, 0x7fffffff, RZ, 0xc0, !PT ;  /* 0x7fffffff0fff7812 */ /* 0x000fe2000780c0ff */
[----:B------:R-:W-:-:S06]  /*541e0*/  IMAD.MOV.U32 R13, RZ, RZ, 0x7ff00000 ;  /* 0x7ff00000ff0d7424 */ /* 0x000fcc00078e00ff */
[----:B------:R-:W-:-:S10]  /*541f0*/  DFMA R12, R14, R12, +INF ;  /* 0x7ff000000e0c742b */ /* 0x000fd4000000000c */
[----:B------:R-:W-:Y:S02]  /*54200*/  FSEL R12, R12, RZ, P0 ;  /* 0x000000ff0c0c7208 */ /* 0x000fe40000000000 */
[----:B------:R-:W-:-:S07]  /*54210*/  FSEL R13, R13, -QNAN , P0 ;  /* 0xfff000000d0d7808 */ /* 0x000fce0000000000 */
.L_x_1049:
[----:B------:R-:W-:Y:S05]  /*54220*/  BSYNC.RECONVERGENT B1 ;  /* 0x0000000000017941 */ /* 0x000fea0003800200 */
.L_x_1047:
[----:B------:R-:W-:Y:S01]  /*54230*/  DSETP.MAX.AND P0, P1, R34, R18, PT ;  /* 0x000000122200722a */ /* 0x000fe2000390f000 */
[----:B------:R-:W-:Y:S01]  /*54240*/  IMAD.MOV.U32 R0, RZ, RZ, R35 ;  /* 0x000000ffff007224 */ /* 0x000fe200078e0023 */
[----:B------:R-:W-:Y:S01]  /*54250*/  BSSY.RECONVERGENT B1, `(.L_x_1050) ;  /* 0x0000059000017945 */ /* 0x000fe20003800200 */
[----:B------:R-:W-:Y:S01]  /*54260*/  IMAD.MOV.U32 R33, RZ, RZ, R19 ;  /* 0x000000ffff217224 */ /* 0x000fe200078e0013 */
[----:B------:R-:W-:Y:S01]  /*54270*/  DADD R8, -R12, R8 ;  /* 0x000000000c087229 */ /* 0x000fe20000000108 */
        /* <DEDUP_REMOVED lines=80> */
.L_x_1051:
[----:B------:R-:W-:Y:S01]  /*54780*/  IMAD.MOV.U32 R12, RZ, RZ, 0x0 ;  /* 0x00000000ff0c7424 */ /* 0x000fe200078e00ff */
[----:B------:R-:W-:Y:S01]  /*54790*/  LOP3.LUT P0, RZ, R33, 0x7fffffff, RZ, 0xc0, !PT ;  /* 0x7fffffff21ff7812 */ /* 0x000fe2000780c0ff */
[----:B------:R-:W-:-:S06]  /*547a0*/  IMAD.MOV.U32 R13, RZ, RZ, 0x7ff00000 ;  /* 0x7ff00000ff0d7424 */ /* 0x000fcc00078e00ff */
[----:B------:R-:W-:-:S10]  /*547b0*/  DFMA R12, R32, R12, +INF ;  /* 0x7ff00000200c742b */ /* 0x000fd4000000000c */
[----:B------:R-:W-:Y:S02]  /*547c0*/  FSEL R12, R12, RZ, P0 ;  /* 0x000000ff0c0c7208 */ /* 0x000fe40000000000 */
[----:B------:R-:W-:-:S07]  /*547d0*/  FSEL R13, R13, -QNAN , P0 ;  /* 0xfff000000d0d7808 */ /* 0x000fce0000000000 */
.L_x_1052:
[----:B------:R-:W-:Y:S05]  /*547e0*/  BSYNC.RECONVERGENT B1 ;  /* 0x0000000000017941 */ /* 0x000fea0003800200 */
.L_x_1050:
        /* <DEDUP_REMOVED lines=82> */
.L_x_1054:
[----:B------:R-:W-:Y:S01]  /*54d10*/  IMAD.MOV.U32 R10, RZ, RZ, 0x0 ;  /* 0x00000000ff0a7424 */ /* 0x000fe200078e00ff */
[----:B------:R-:W-:Y:S01]  /*54d20*/  LOP3.LUT P0, RZ, R15, 0x7fffffff, RZ, 0xc0, !PT ;  /* 0x7fffffff0fff7812 */ /* 0x000fe2000780c0ff */
[----:B------:R-:W-:-:S06]  /*54d30*/  IMAD.MOV.U32 R11, RZ, RZ, 0x7ff00000 ;  /* 0x7ff00000ff0b7424 */ /* 0x000fcc00078e00ff */
[----:B------:R-:W-:-:S10]  /*54d40*/  DFMA R10, R14, R10, +INF ;  /* 0x7ff000000e0a742b */ /* 0x000fd4000000000a */
[----:B------:R-:W-:Y:S02]  /*54d50*/  FSEL R10, R10, RZ, P0 ;  /* 0x000000ff0a0a7208 */ /* 0x000fe40000000000 */
[----:B------:R-:W-:-:S07]  /*54d60*/  FSEL R11, R11, -QNAN , P0 ;  /* 0xfff000000b0b7808 */ /* 0x000fce0000000000 */
.L_x_1055:
[----:B------:R-:W-:Y:S05]  /*54d70*/  BSYNC.RECONVERGENT B1 ;  /* 0x0000000000017941 */ /* 0x000fea0003800200 */
.L_x_1053:
[----:B------:R-:W0:Y:S01]  /*54d80*/  LDCU UR4, c[0x0][0x3b0] ;  /* 0x00007600ff0477ac */ /* 0x000e220008000800 */
[----:B------:R-:W-:Y:S02]  /*54d90*/  DADD R10, -R10, R12 ;  /* 0x000000000a0a7229 */ /* 0x000fe4000000010c */
[----:B-----5:R-:W-:Y:S01]  /*54da0*/  DADD R4, -R4, R8 ;  /* 0x0000000004047229 */ /* 0x020fe20000000108 */
[C---:B------:R-:W-:Y:S02]  /*54db0*/  VIADD R13, R20.reuse, 0x3 ;  /* 0x00000003140d7836 */ /* 0x040fe40000000000 */
[----:B------:R-:W-:Y:S02]  /*54dc0*/  VIADD R20, R20, 0x2 ;  /* 0x0000000214147836 */ /* 0x000fe40000000000 */
[----:B------:R3:W-:Y:S01]  /*54dd0*/  STL.128 [R21+0x820], R8 ;  /* 0x0008200815007387 */ /* 0x0007e20000100c00 */
[----:B------:R-:W-:-:S07]  /*54de0*/  DADD R6, -R6, R10 ;  /* 0x0000000006067229 */ /* 0x000fce000000010a */
[----:B------:R3:W-:Y:S01]  /*54df0*/  STL.128 [R21+0x8a0], R4 ;  /* 0x0008a00415007387 */ /* 0x0007e20000100c00 */
[----:B0-----:R-:W-:-:S05]  /*54e00*/  IMAD.U32 R0, RZ, RZ, UR4 ;  /* 0x00000004ff007e24 */ /* 0x001fca000f8e00ff */
[----:B------:R-:W-:-:S13]  /*54e10*/  ISETP.GE.AND P0, PT, R13, R0, PT ;  /* 0x000000000d00720c */ /* 0x000fda0003f06270 */
[----:B---3--:R-:W-:Y:S05]  /*54e20*/  @!P0 BRA `(.L_x_1056) ;  /* 0xffffffe400fc8947 */ /* 0x008fea000383ffff */
[----:B------:R-:W-:-:S07]  /*54e30*/  IMAD.MOV.U32 R4, RZ, RZ, R20 ;  /* 0x000000ffff047224 */ /* 0x000fce00078e0014 */
.L_x_1043:
[----:B------:R-:W-:-:S13]  /*54e40*/  ISETP.GE.AND P0, PT, R4, R0, PT ;  /* 0x000000000400720c */ /* 0x000fda0003f06270 */
[----:B------:R-:W-:Y:S05]  /*54e50*/  @P0 BRA `(.L_x_1057) ;  /* 0x00000018004c0947 */ /* 0x000fea0003800000 */
.L_x_1064:
[----:B----4-:R-:W-:-:S05]  /*54e60*/  IMAD R5, R4, 0x8, R1 ;  /* 0x0000000804057824 */ /* 0x010fca00078e0201 */
[----:B------:R-:W3:Y:S04]  /*54e70*/  LDL.64 R6, [R5+0x280] ;  /* 0x0002800005067983 */ /* 0x000ee80000100a00 */
        /* <DEDUP_REMOVED lines=94> */
.L_x_1059:
[----:B------:R-:W-:Y:S01]  /*55460*/  IMAD.MOV.U32 R6, RZ, RZ, 0x0 ;  /* 0x00000000ff067424 */ /* 0x000fe200078e00ff */
[----:B------:R-:W-:Y:S01]  /*55470*/  LOP3.LUT P0, RZ, R15, 0x7fffffff, RZ, 0xc0, !PT ;  /* 0x7fffffff0fff7812 */ /* 0x000fe2000780c0ff */
[----:B------:R-:W-:-:S06]  /*55480*/  IMAD.MOV.U32 R7, RZ, RZ, 0x7ff00000 ;  /* 0x7ff00000ff077424 */ /* 0x000fcc00078e00ff */
[----:B------:R-:W-:-:S10]  /*55490*/  DFMA R6, R14, R6, +INF ;  /* 0x7ff000000e06742b */ /* 0x000fd40000000006 */
[----:B------:R-:W-:Y:S02]  /*554a0*/  FSEL R6, R6, RZ, P0 ;  /* 0x000000ff06067208 */ /* 0x000fe40000000000 */
[----:B------:R-:W-:-:S07]  /*554b0*/  FSEL R7, R7, -QNAN , P0 ;  /* 0xfff0000007077808 */ /* 0x000fce0000000000 */
.L_x_1060:
[----:B------:R-:W-:Y:S05]  /*554c0*/  BSYNC.RECONVERGENT B1 ;  /* 0x0000000000017941 */ /* 0x000fea0003800200 */
.L_x_1058:
        /* <DEDUP_REMOVED lines=82> */
.L_x_1062:
[----:B------:R-:W-:Y:S01]  /*559f0*/  IMAD.MOV.U32 R8, RZ, RZ, 0x0 ;  /* 0x00000000ff087424 */ /* 0x000fe200078e00ff */
[----:B------:R-:W-:Y:S01]  /*55a00*/  LOP3.LUT P0, RZ, R11, 0x7fffffff, RZ, 0xc0, !PT ;  /* 0x7fffffff0bff7812 */ /* 0x000fe2000780c0ff */
[----:B------:R-:W-:-:S06]  /*55a10*/  IMAD.MOV.U32 R9, RZ, RZ, 0x7ff00000 ;  /* 0x7ff00000ff097424 */ /* 0x000fcc00078e00ff */
[----:B------:R-:W-:-:S10]  /*55a20*/  DFMA R8, R10, R8, +INF ;  /* 0x7ff000000a08742b */ /* 0x000fd40000000008 */
[----:B------:R-:W-:Y:S02]  /*55a30*/  FSEL R8, R8, RZ, P0 ;  /* 0x000000ff08087208 */ /* 0x000fe40000000000 */
[----:B------:R-:W-:-:S07]  /*55a40*/  FSEL R9, R9, -QNAN , P0 ;  /* 0xfff0000009097808 */ /* 0x000fce0000000000 */
.L_x_1063:
[----:B------:R-:W-:Y:S05]  /*55a50*/  BSYNC.RECONVERGENT B1 ;  /* 0x0000000000017941 */ /* 0x000fea0003800200 */
.L_x_1061:
        /* <DEDUP_REMOVED lines=11> */
.L_x_981:
        /* <DEDUP_REMOVED lines=15> */
.L_x_1067:
        /* <DEDUP_REMOVED lines=29> */
.L_x_1066:
        /* <DEDUP_REMOVED lines=28> */
.L_x_1065:
        /* <DEDUP_REMOVED lines=10> */
.L_x_1069:
        /* <DEDUP_REMOVED lines=53> */
.L_x_1068:
        /* <DEDUP_REMOVED lines=31> */
.L_x_1070:
        /* <DEDUP_REMOVED lines=19> */
.L_x_1071:
        /* <DEDUP_REMOVED lines=15> */
.L_x_1057:
[----:B------:R-:W-:Y:S05]  /*56790*/  BSYNC.RECONVERGENT B0 ;  /* 0x0000000000007941 */ /* 0x000fea0003800200 */
.L_x_980:
[----:B------:R-:W-:Y:S01]  /*567a0*/  ISETP.GE.AND P0, PT, R0, 0x1, PT ;  /* 0x000000010000780c */ /* 0x000fe20003f06270 */
[----:B------:R3:W0:Y:S01]  /*567b0*/  F2I.F64.TRUNC R61, R2 ;  /* 0x00000002003d7311 */ /* 0x000622000030d100 */
[----:B------:R-:W-:Y:S11]  /*567c0*/  BSSY.RECONVERGENT B0, `(.L_x_1072) ;  /* 0x0000091000007945 */ /* 0x000ff60003800200 */
[----:B---3--:R-:W-:Y:S05]  /*567d0*/  @!P0 BRA `(.L_x_1073) ;  /* 0x00000008003c8947 */ /* 0x008fea0003800000 */
[----:B------:R-:W-:Y:S01]  /*567e0*/  VIADD R2, R0, 0xffffffff ;  /* 0xffffffff00027836 */ /* 0x000fe20000000000 */
[----:B------:R-:W-:Y:S01]  /*567f0*/  BSSY.RECONVERGENT B1, `(.L_x_1074) ;  /* 0x0000031000017945 */ /* 0x000fe20003800200 */
[----:B------:R-:W-:Y:S02]  /*56800*/  IMAD R126, R126, 0x10, R149 ;  /* 0x000000107e7e7824 */ /* 0x000fe400078e0295 */
[----:B0-----:R-:W-:Y:S01]  /*56810*/  IMAD.MOV.U32 R40, RZ, RZ, RZ ;  /* 0x000000ffff287224 */ /* 0x001fe200078e00ff */
[----:B------:R-:W-:Y:S01]  /*56820*/  ISETP.GE.U32.AND P0, PT, R2, 0x7, PT ;  /* 0x000000070200780c */ /* 0x000fe20003f06070 */
[----:B------:R-:W-:-:S12]  /*56830*/  IMAD.SHL.U32 R63, R126, 0x10, RZ ;  /* 0x000000107e3f7824 */ /* 0x000fd800078e00ff */
[----:B------:R-:W-:Y:S05]  /*56840*/  @!P0 BRA `(.L_x_1075) ;  /* 0x0000000000ac8947 */ /* 0x000fea0003800000 */
[----:B------:R-:W-:Y:S01]  /*56850*/  BSSY.RECONVERGENT B2, `(.L_x_1076) ;  /* 0x0000029000027945 */ /* 0x000fe20003800200 */
[----:B------:R-:W-:-:S07]  /*56860*/  IMAD.MOV.U32 R54, RZ, RZ, RZ ;  /* 0x000000ffff367224 */ /* 0x000fce00078e00ff */
.L_x_1077:
[----:B------:R-:W-:Y:S01]  /*56870*/  IMAD R55, R54, 0x8, R1 ;  /* 0x0000000836377824 */ /* 0x000fe200078e0201 */
[----:B0-----:R-:W0:Y:S04]  /*56880*/  LDCU.64 UR4, c[0x0][0x388] ;  /* 0x00007100ff0477ac */ /* 0x001e280008000a00 */
[----:B------:R-:W3:Y:S01]  /*56890*/  LDL.128 R56, [R55+0x820] ;  /* 0x0008200037387983 */ /* 0x000ee20000100c00 */
[----:B------:R-:W5:Y:S03]  /*568a0*/  LDCU.64 UR6, c[0x0][0x390] ;  /* 0x00007200ff0677ac */ /* 0x000f660008000a00 */
[----:B------:R-:W2:Y:S04]  /*568b0*/  LDL.128 R48, [R55+0x8a0] ;  /* 0x0008a00037307983 */ /* 0x000ea80000100c00 */
[----:B------:R-:W2:Y:S04]  /*568c0*/  LDL.128 R40, [R55+0x830] ;  /* 0x0008300037287983 */ /* 0x000ea80000100c00 */
[----:B------:R-:W2:Y:S04]  /*568d0*/  LDL.128 R32, [R55+0x8b0] ;  /* 0x0008b00037207983 */ /* 0x000ea80000100c00 */
[----:B------:R-:W2:Y:S04]  /*568e0*/  LDL.128 R16, [R55+0x840] ;  /* 0x0008400037107983 */ /* 0x000ea80000100c00 */
[----:B------:R-:W2:Y:S04]  /*568f0*/  LDL.128 R12, [R55+0x8c0] ;  /* 0x0008c000370c7983 */ /* 0x000ea80000100c00 */
[----:B----4-:R-:W4:Y:S04]  /*56900*/  LDL.128 R8, [R55+0x850] ;  /* 0x0008500037087983 */ /* 0x010f280000100c00 */
[----:B------:R-:W4:Y:S01]  /*56910*/  LDL.128 R4, [R55+0x8d0] ;  /* 0x0008d00037047983 */ /* 0x000f220000100c00 */
[----:B------:R-:W-:-:S02]  /*56920*/  IMAD.IADD R2, R63, 0x1, R54 ;  /* 0x000000013f027824 */ /* 0x000fc400078e0236 */
[----:B------:R-:W-:-:S03]  /*56930*/  VIADD R54, R54, 0x8 ;  /* 0x0000000836367836 */ /* 0x000fc60000000000 */
[----:B------:R-:W-:-:S05]  /*56940*/  IADD3 R2, P0, PT, R2, UR38, RZ ;  /* 0x0000002602027c10 */ /* 0x000fca000ff1e0ff */
[----:B------:R-:W-:Y:S02]  /*56950*/  IMAD.X R21, RZ, RZ, R53, P0 ;  /* 0x000000ffff157224 */ /* 0x000fe400000e0635 */
[----:B------:R-:W-:-:S03]  /*56960*/  IMAD.SHL.U32 R20, R2, 0x8, RZ ;  /* 0x0000000802147824 */ /* 0x000fc600078e00ff */
[----:B------:R-:W-:Y:S02]  /*56970*/  SHF.L.U64.HI R21, R2, 0x3, R21 ;  /* 0x0000000302157819 */ /* 0x000fe40000010215 */
[C---:B0-----:R-:W-:Y:S02]  /*56980*/  IADD3 R2, P0, PT, R20.reuse, UR4, RZ ;  /* 0x0000000414027c10 */ /* 0x041fe4000ff1e0ff */
[----:B-----5:R-:W-:Y:S02]  /*56990*/  IADD3 R20, P1, PT, R20, UR6, RZ ;  /* 0x0000000614147c10 */ /* 0x020fe4000ff3e0ff */
[C---:B------:R-:W-:Y:S02]  /*569a0*/  IADD3.X R3, PT, PT, R21.reuse, UR5, RZ, P0, !PT ;  /* 0x0000000515037c10 */ /* 0x040fe400087fe4ff */
[----:B------:R-:W-:Y:S02]  /*569b0*/  IADD3.X R21, PT, PT, R21, UR7, RZ, P1, !PT ;  /* 0x0000000715157c10 */ /* 0x000fe40008ffe4ff */
[----:B------:R-:W-:Y:S01]  /*569c0*/  ISETP.NE.AND P0, PT, R54, R94, PT ;  /* 0x0000005e3600720c */ /* 0x000fe20003f05270 */
[----:B---3--:R0:W-:Y:S04]  /*569d0*/  STG.E.64 desc[UR40][R2.64], R56 ;  /* 0x0000003802007986 */ /* 0x0081e8000c101b28 */
[----:B--2---:R0:W-:Y:S04]  /*569e0*/  STG.E.64 desc[UR40][R20.64], R48 ;  /* 0x0000003014007986 */ /* 0x0041e8000c101b28 */
[----:B------:R0:W-:Y:S04]  /*569f0*/  STG.E.64 desc[UR40][R2.64+0x8], R58 ;  /* 0x0000083a02007986 */ /* 0x0001e8000c101b28 */
        /* <DEDUP_REMOVED lines=9> */
[----:B----4-:R0:W-:Y:S04]  /*56a90*/  STG.E.64 desc[UR40][R2.64+0x30], R8 ;  /* 0x0000300802007986 */ /* 0x0101e8000c101b28 */
[----:B------:R0:W-:Y:S04]  /*56aa0*/  STG.E.64 desc[UR40][R20.64+0x30], R4 ;  /* 0x0000300414007986 */ /* 0x0001e8000c101b28 */
[----:B------:R0:W-:Y:S04]  /*56ab0*/  STG.E.64 desc[UR40][R2.64+0x38], R10 ;  /* 0x0000380a02007986 */ /* 0x0001e8000c101b28 */
[----:B------:R0:W-:Y:S01]  /*56ac0*/  STG.E.64 desc[UR40][R20.64+0x38], R6 ;  /* 0x0000380614007986 */ /* 0x0001e2000c101b28 */
[----:B------:R-:W-:Y:S05]  /*56ad0*/  @P0 BRA `(.L_x_1077) ;  /* 0xfffffffc00640947 */ /* 0x000fea000383ffff */
[----:B------:R-:W-:Y:S05]  /*56ae0*/  BSYNC.RECONVERGENT B2 ;  /* 0x0000000000027941 */ /* 0x000fea0003800200 */
.L_x_1076:
[----:B0-----:R-:W-:-:S07]  /*56af0*/  IMAD.MOV.U32 R40, RZ, RZ, R94 ;  /* 0x000000ffff287224 */ /* 0x001fce00078e005e */
.L_x_1075:
[----:B------:R-:W-:Y:S05]  /*56b00*/  BSYNC.RECONVERGENT B1 ;  /* 0x0000000000017941 */ /* 0x000fea0003800200 */
.L_x_1074:
[----:B------:R-:W-:-:S13]  /*56b10*/  LOP3.LUT P0, R2, R0, 0x7, RZ, 0xc0, !PT ;  /* 0x0000000700027812 */ /* 0x000fda000780c0ff */
[----:B------:R-:W-:Y:S05]  /*56b20*/  @!P0 BRA `(.L_x_1073) ;  /* 0x0000000400688947 */ /* 0x000fea0003800000 */
[----:B------:R-:W-:Y:S01]  /*56b30*/  VIADD R2, R2, 0xffffffff ;  /* 0xffffffff02027836 */ /* 0x000fe20000000000 */
[----:B------:R-:W-:Y:S01]  /*56b40*/  BSSY.RECONVERGENT B1, `(.L_x_1078) ;  /* 0x0000025000017945 */ /* 0x000fe20003800200 */
[----:B------:R-:W-:-:S03]  /*56b50*/  LOP3.LUT P0, R41, R0, 0x3, RZ, 0xc0, !PT ;  /* 0x0000000300297812 */ /* 0x000fc6000780c0ff */
[----:B------:R-:W-:-:S13]  /*56b60*/  ISETP.GE.U32.AND P1, PT, R2, 0x3, PT ;  /* 0x000000030200780c */ /* 0x000fda0003f26070 */
[----:B------:R-:W-:Y:S05]  /*56b70*/  @!P1 BRA `(.L_x_1079) ;  /* 0x0000000000849947 */ /* 0x000fea0003800000 */
[----:B------:R-:W-:Y:S01]  /*56b80*/  IMAD R2, R40, 0x8, R1 ;  /* 0x0000000828027824 */ /* 0x000fe200078e0201 */
[----:B------:R-:W0:Y:S04]  /*56b90*/  LDCU.64 UR4, c[0x0][0x388] ;  /* 0x00007100ff0477ac */ /* 0x000e280008000a00 */
[----:B------:R-:W3:Y:S01]  /*56ba0*/  LDL.128 R12, [R2+0x820] ;  /* 0x00082000020c7983 */ /* 0x000ee20000100c00 */
[----:B------:R-:W5:Y:S03]  /*56bb0*/  LDCU.64 UR6, c[0x0][0x390] ;  /* 0x00007200ff0677ac */ /* 0x000f660008000a00 */
[----:B----4-:R-:W4:Y:S04]  /*56bc0*/  LDL.128 R8, [R2+0x8a0] ;  /* 0x0008a00002087983 */ /* 0x010f280000100c00 */
[----:B------:R-:W2:Y:S04]  /*56bd0*/  LDL.128 R4, [R2+0x830] ;  /* 0x0008300002047983 */ /* 0x000ea80000100c00 */
[----:B------:R1:W2:Y:S01]  /*56be0*/  LDL.128 R16, [R2+0x8b0] ;  /* 0x0008b00002107983 */ /* 0x0002a20000100c00 */
[----:B------:R-:W-:-:S05]  /*56bf0*/  IMAD.IADD R0, R63, 0x1, R40 ;  /* 0x000000013f007824 */ /* 0x000fca00078e0228 */
[----:B------:R-:W-:Y:S02]  /*56c00*/  IADD3 R21, P1, PT, R0, UR38, RZ ;  /* 0x0000002600157c10 */ /* 0x000fe4000ff3e0ff */
[----:B------:R-:W-:Y:S01]  /*56c10*/  IADD3 R0, P2, P3, R63, UR38, R40 ;  /* 0x000000263f007c10 */ /* 0x000fe2000fb5e028 */
[----:B------:R-:W-:Y:S02]  /*56c20*/  VIADD R40, R40, 0x4 ;  /* 0x0000000428287836 */ /* 0x000fe40000000000 */
[----:B------:R-:W-:Y:S01]  /*56c30*/  IMAD.X R32, RZ, RZ, R53, P1 ;  /* 0x000000ffff207224 */ /* 0x000fe200008e0635 */
[----:B------:R-:W-:Y:S01]  /*56c40*/  IADD3.X R3, PT, PT, R53, RZ, RZ, P2, P3 ;  /* 0x000000ff35037210 */ /* 0x000fe200017e64ff */
[C---:B------:R-:W-:Y:S02]  /*56c50*/  IMAD.SHL.U32 R34, R21.reuse, 0x8, RZ ;  /* 0x0000000815227824 */ /* 0x040fe400078e00ff */
[----:B------:R-:W-:Y:S01]  /*56c60*/  IMAD.SHL.U32 R20, R0, 0x8, RZ ;  /* 0x0000000800147824 */ /* 0x000fe200078e00ff */
[----:B------:R-:W-:-:S02]  /*56c70*/  SHF.L.U64.HI R21, R21, 0x3, R32 ;  /* 0x0000000315157819 */ /* 0x000fc40000010220 */
[C---:B0-----:R-:W-:Y:S02]  /*56c80*/  IADD3 R32, P1, PT, R34.reuse, UR4, RZ ;  /* 0x0000000422207c10 */ /* 0x041fe4000ff3e0ff */
[----:B-----5:R-:W-:Y:S02]  /*56c90*/  IADD3 R34, P2, PT, R34, UR6, RZ ;  /* 0x0000000622227c10 */ /* 0x020fe4000ff5e0ff */
[----:B------:R-:W-:Y:S02]  /*56ca0*/  SHF.L.U64.HI R0, R0, 0x3, R3 ;  /* 0x0000000300007819 */ /* 0x000fe40000010203 */
[C---:B-1----:R-:W-:Y:S02]  /*56cb0*/  IADD3 R2, P3, PT, R20.reuse, UR4, RZ ;  /* 0x0000000414027c10 */ /* 0x042fe4000ff7e0ff */
[----:B------:R-:W-:Y:S02]  /*56cc0*/  IADD3.X R33, PT, PT, R21, UR5, RZ, P1, !PT ;  /* 0x0000000515217c10 */ /* 0x000fe40008ffe4ff */
[----:B------:R-:W-:-:S02]  /*56cd0*/  IADD3 R20, P1, PT, R20, UR6, RZ ;  /* 0x0000000614147c10 */ /* 0x000fc4000ff3e0ff */
[----:B------:R-:W-:Y:S02]  /*56ce0*/  IADD3.X R35, PT, PT, R21, UR7, RZ, P2, !PT ;  /* 0x0000000715237c10 */ /* 0x000fe400097fe4ff */
[C---:B------:R-:W-:Y:S02]  /*56cf0*/  IADD3.X R3, PT, PT, R0.reuse, UR5, RZ, P3, !PT ;  /* 0x0000000500037c10 */ /* 0x040fe40009ffe4ff */
[----:B------:R-:W-:Y:S01]  /*56d00*/  IADD3.X R21, PT, PT, R0, UR7, RZ, P1, !PT ;  /* 0x0000000700157c10 */ /* 0x000fe20008ffe4ff */
[----:B---3--:R0:W-:Y:S04]  /*56d10*/  STG.E.64 desc[UR40][R32.64], R12 ;  /* 0x0000000c20007986 */ /* 0x0081e8000c101b28 */
[----:B----4-:R0:W-:Y:S04]  /*56d20*/  STG.E.64 desc[UR40][R34.64], R8 ;  /* 0x0000000822007986 */ /* 0x0101e8000c101b28 */
[----:B------:R0:W-:Y:S04]  /*56d30*/  STG.E.64 desc[UR40][R2.64+0x8], R14 ;  /* 0x0000080e02007986 */ /* 0x0001e8000c101b28 */
[----:B------:R0:W-:Y:S04]  /*56d40*/  STG.E.64 desc[UR40][R20.64+0x8], R10 ;  /* 0x0000080a14007986 */ /* 0x0001e8000c101b28 */
[----:B--2---:R0:W-:Y:S04]  /*56d50*/  STG.E.64 desc[UR40][R2.64+0x10], R4 ;  /* 0x0000100402007986 */ /* 0x0041e8000c101b28 */
[----:B------:R0:W-:Y:S04]  /*56d60*/  STG.E.64 desc[UR40][R20.64+0x10], R16 ;  /* 0x0000101014007986 */ /* 0x0001e8000c101b28 */
[----:B------:R0:W-:Y:S04]  /*56d70*/  STG.E.64 desc[UR40][R2.64+0x18], R6 ;  /* 0x0000180602007986 */ /* 0x0001e8000c101b28 */
[----:B------:R0:W-:Y:S02]  /*56d80*/  STG.E.64 desc[UR40][R20.64+0x18], R18 ;  /* 0x0000181214007986 */ /* 0x0001e4000c101b28 */
.L_x_1079:
[----:B------:R-:W-:Y:S05]  /*56d90*/  BSYNC.RECONVERGENT B1 ;  /* 0x0000000000017941 */ /* 0x000fea0003800200 */
.L_x_1078:
[----:B------:R-:W-:Y:S05]  /*56da0*/  @!P0 BRA `(.L_x_1073) ;  /* 0x0000000000c88947 */ /* 0x000fea0003800000 */
[----:B------:R-:W-:Y:S01]  /*56db0*/  ISETP.NE.AND P0, PT, R41, 0x1, PT ;  /* 0x000000012900780c */ /* 0x000fe20003f05270 */
[----:B------:R-:W-:-:S12]  /*56dc0*/  BSSY.RECONVERGENT B1, `(.L_x_1080) ;  /* 0x000001d000017945 */ /* 0x000fd80003800200 */
[----:B------:R-:W-:Y:S05]  /*56dd0*/  @!P0 BRA `(.L_x_1081) ;  /* 0x00000000006c8947 */ /* 0x000fea0003800000 */
[C---:B0-----:R-:W-:Y:S01]  /*56de0*/  IMAD R2, R40.reuse, 0x8, R1 ;  /* 0x0000000828027824 */ /* 0x041fe200078e0201 */
[----:B------:R-:W0:Y:S04]  /*56df0*/  LDCU.64 UR4, c[0x0][0x388] ;  /* 0x00007100ff0477ac */ /* 0x000e280008000a00 */
[----:B----4-:R-:W3:Y:S01]  /*56e00*/  LDL.128 R4, [R2+0x820] ;  /* 0x0008200002047983 */ /* 0x010ee20000100c00 */
[----:B------:R-:W4:Y:S03]  /*56e10*/  LDCU.64 UR6, c[0x0][0x390] ;  /* 0x00007200ff0677ac */ /* 0x000f260008000a00 */
[----:B------:R5:W2:Y:S01]  /*56e20*/  LDL.128 R8, [R2+0x8a0] ;  /* 0x0008a00002087983 */ /* 0x000aa20000100c00 */
[C-C-:B------:R-:W-:Y:S01]  /*56e30*/  IMAD.IADD R0, R63.reuse, 0x1, R40.reuse ;  /* 0x000000013f007824 */ /* 0x140fe200078e0228 */
[----:B------:R-:W-:Y:S01]  /*56e40*/  IADD3 R13, P1, P2, R63, UR38, R40 ;  /* 0x000000263f0d7c10 */ /* 0x000fe2000fa3e028 */
[----:B------:R-:W-:-:S03]  /*56e50*/  VIADD R40, R40, 0x2 ;  /* 0x0000000228287836 */ /* 0x000fc60000000000 */
[----:B------:R-:W-:Y:S01]  /*56e60*/  IADD3 R0, P0, PT, R0, UR38, RZ ;  /* 0x0000002600007c10 */ /* 0x000fe2000ff1e0ff */
[----:B------:R-:W-:Y:S01]  /*56e70*/  IMAD.SHL.U32 R16, R13, 0x8, RZ ;  /* 0x000000080d107824 */ /* 0x000fe200078e00ff */
[----:B------:R-:W-:-:S03]  /*56e80*/  IADD3.X R14, PT, PT, R53, RZ, RZ, P1, P2 ;  /* 0x000000ff350e7210 */ /* 0x000fc60000fe44ff */
[----:B------:R-:W-:Y:S01]  /*56e90*/  IMAD.X R3, RZ, RZ, R53, P0 ;  /* 0x000000ffff037224 */ /* 0x000fe200000e0635 */
[----:B------:R-:W-:Y:S01]  /*56ea0*/  SHF.L.U64.HI R13, R13, 0x3, R14 ;  /* 0x000000030d0d7819 */ /* 0x000fe2000001020e */
[----:B------:R-:W-:Y:S01]  /*56eb0*/  IMAD.SHL.U32 R12, R0, 0x8, RZ ;  /* 0x00000008000c7824 */ /* 0x000fe200078e00ff */
[----:B0-----:R-:W-:Y:S02]  /*56ec0*/  IADD3 R14, P2, PT, R16, UR4, RZ ;  /* 0x00000004100e7c10 */ /* 0x001fe4000ff5e0ff */
[----:B------:R-:W-:Y:S02]  /*56ed0*/  SHF.L.U64.HI R0, R0, 0x3, R3 ;  /* 0x0000000300007819 */ /* 0x000fe40000010203 */
[----:B-----5:R-:W-:Y:S02]  /*56ee0*/  IADD3 R2, P0, PT, R12, UR4, RZ ;  /* 0x000000040c027c10 */ /* 0x020fe4000ff1e0ff */
[----:B----4-:R-:W-:Y:S02]  /*56ef0*/  IADD3 R16, P3, PT, R16, UR6, RZ ;  /* 0x0000000610107c10 */ /* 0x010fe4000ff7e0ff */
[----:B------:R-:W-:-:S02]  /*56f00*/  IADD3 R12, P1, PT, R12, UR6, RZ ;  /* 0x000000060c0c7c10 */ /* 0x000fc4000ff3e0ff */
[C---:B------:R-:W-:Y:S02]  /*56f10*/  IADD3.X R3, PT, PT, R0.reuse, UR5, RZ, P0, !PT ;  /* 0x0000000500037c10 */ /* 0x040fe400087fe4ff */
[C---:B------:R-:W-:Y:S02]  /*56f20*/  IADD3.X R15, PT, PT, R13.reuse, UR5, RZ, P2, !PT ;  /* 0x000000050d0f7c10 */ /* 0x040fe400097fe4ff */
[----:B------:R-:W-:Y:S02]  /*56f30*/  IADD3.X R17, PT, PT, R13, UR7, RZ, P3, !PT ;  /* 0x000000070d117c10 */ /* 0x000fe40009ffe4ff */
[----:B------:R-:W-:Y:S01]  /*56f40*/  IADD3.X R13, PT, PT, R0, UR7, RZ, P1, !PT ;  /* 0x00000007000d7c10 */ /* 0x000fe20008ffe4ff */
[----:B---3--:R3:W-:Y:S04]  /*56f50*/  STG.E.64 desc[UR40][R2.64], R4 ;  /* 0x0000000402007986 */ /* 0x0087e8000c101b28 */
[----:B--2---:R3:W-:Y:S04]  /*56f60*/  STG.E.64 desc[UR40][R12.64], R8 ;  /* 0x000000080c007986 */ /* 0x0047e8000c101b28 */
[----:B------:R3:W-:Y:S04]  /*56f70*/  STG.E.64 desc[UR40][R14.64+0x8], R6 ;  /* 0x000008060e007986 */ /* 0x0007e8000c101b28 */
[----:B------:R3:W-:Y:S02]  /*56f80*/  STG.E.64 desc[UR40][R16.64+0x8], R10 ;  /* 0x0000080a10007986 */ /* 0x0007e4000c101b28 */
.L_x_1081:
[----:B------:R-:W-:Y:S05]  /*56f90*/  BSYNC.RECONVERGENT B1 ;  /* 0x0000000000017941 */ /* 0x000fea0003800200 */
.L_x_1080:
[----:B------:R-:W-:-:S13]  /*56fa0*/  R2UR UR4, R132 ;  /* 0x00000000840472ca */ /* 0x000fda00000e0000 */
[----:B------:R-:W-:-:S09]  /*56fb0*/  UISETP.NE.AND UP0, UPT, UR4, URZ, UPT ;  /* 0x000000ff0400728c */ /* 0x000fd2000bf05270 */
[----:B------:R-:W-:Y:S05]  /*56fc0*/  BRA.U !UP0, `(.L_x_1073) ;  /* 0x0000000108407547 */ /* 0x000fea000b800000 */
[----:B0--34-:R-:W-:Y:S01]  /*56fd0*/  IMAD R10, R40, 0x8, R1 ;  /* 0x00000008280a7824 */ /* 0x019fe200078e0201 */
[----:B------:R-:W0:Y:S04]  /*56fe0*/  LDCU.64 UR4, c[0x0][0x388] ;  /* 0x00007100ff0477ac */ /* 0x000e280008000a00 */
[----:B------:R-:W3:Y:S01]  /*56ff0*/  LDL.64 R2, [R10+0x820] ;  /* 0x000820000a027983 */ /* 0x000ee20000100a00 */
[----:B------:R-:W4:Y:S03]  /*57000*/  LDCU.64 UR6, c[0x0][0x390] ;  /* 0x00007200ff0677ac */ /* 0x000f260008000a00 */
[----:B------:R-:W5:Y:S01]  /*57010*/  LDL.64 R4, [R10+0x8a0] ;  /* 0x0008a0000a047983 */ /* 0x000f620000100a00 */
[----:B------:R-:W-:-:S05]  /*57020*/  IMAD.IADD R0, R63, 0x1, R40 ;  /* 0x000000013f007824 */ /* 0x000fca00078e0228 */
[----:B------:R-:W-:-:S05]  /*57030*/  IADD3 R0, P0, PT, R0, UR38, RZ ;  /* 0x0000002600007c10 */ /* 0x000fca000ff1e0ff */
[----:B------:R-:W-:Y:S02]  /*57040*/  IMAD.X R7, RZ, RZ, R53, P0 ;  /* 0x000000ffff077224 */ /* 0x000fe400000e0635 */
[----:B------:R-:W-:-:S03]  /*57050*/  IMAD.SHL.U32 R8, R0, 0x8, RZ ;  /* 0x0000000800087824 */ /* 0x000fc600078e00ff */
[----:B------:R-:W-:Y:S02]  /*57060*/  SHF.L.U64.HI R0, R0, 0x3, R7 ;  /* 0x0000000300007819 */ /* 0x000fe40000010207 */
[C---:B0-----:R-:W-:Y:S02]  /*57070*/  IADD3 R6, P0, PT, R8.reuse, UR4, RZ ;  /* 0x0000000408067c10 */ /* 0x041fe4000ff1e0ff */
[----:B----4-:R-:W-:Y:S02]  /*57080*/  IADD3 R8, P1, PT, R8, UR6, RZ ;  /* 0x0000000608087c10 */ /* 0x010fe4000ff3e0ff */
[C---:B------:R-:W-:Y:S02]  /*57090*/  IADD3.X R7, PT, PT, R0.reuse, UR5, RZ, P0, !PT ;  /* 0x0000000500077c10 */ /* 0x040fe400087fe4ff */
[----:B------:R-:W-:-:S03]  /*570a0*/  IADD3.X R9, PT, PT, R0, UR7, RZ, P1, !PT ;  /* 0x0000000700097c10 */ /* 0x000fc60008ffe4ff */
[----:B---3--:R0:W-:Y:S04]  /*570b0*/  STG.E.64 desc[UR40][R6.64], R2 ;  /* 0x0000000206007986 */ /* 0x0081e8000c101b28 */
[----:B-----5:R0:W-:Y:S02]  /*570c0*/  STG.E.64 desc[UR40][R8.64], R4 ;  /* 0x0000000408007986 */ /* 0x0201e4000c101b28 */
.L_x_1073:
[----:B------:R-:W-:Y:S05]  /*570d0*/  BSYNC.RECONVERGENT B0 ;  /* 0x0000000000007941 */ /* 0x000fea0003800200 */
.L_x_1072:
[----:B0-----:R-:W-:-:S07]  /*570e0*/  IMAD.IADD R124, R124, 0x1, R61 ;  /* 0x000000017c7c7824 */ /* 0x001fce00078e023d */
.L_x_585:
[----:B------:R-:W-:Y:S05]  /*570f0*/  BSYNC.RECONVERGENT B7 ;  /* 0x0000000000077941 */ /* 0x000fea0003800200 */
.L_x_584:
[----:B------:R-:W-:Y:S05]  /*57100*/  WARPSYNC.ALL ;  /* 0x0000000000007948 */ /* 0x000fea0003800000 */
[----:B---3--:R-:W0:Y:S01]  /*57110*/  SHFL.DOWN PT, R3, R124, 0x10, 0x1f ;  /* 0x0a001f007c037f89 */ /* 0x008e2200000e0000 */
[----:B------:R-:W-:Y:S01]  /*57120*/  BSSY.RECONVERGENT B0, `(.L_x_1082) ;  /* 0x0000013000007945 */ /* 0x000fe20003800200 */
[----:B------:R-:W-:Y:S01]  /*57130*/  SHF.R.U32.HI R2, RZ, 0x5, R148 ;  /* 0x00000005ff027819 */ /* 0x000fe20000011694 */
[----:B0-----:R-:W-:-:S05]  /*57140*/  IMAD.IADD R3, R124, 0x1, R3 ;  /* 0x000000017c037824 */ /* 0x001fca00078e0203 */
[----:B------:R-:W4:Y:S02]  /*57150*/  SHFL.DOWN PT, R0, R3, 0x8, 0x1f ;  /* 0x09001f0003007f89 */ /* 0x000f2400000e0000 */
[----:B----4-:R-:W-:-:S05]  /*57160*/  IMAD.IADD R4, R3, 0x1, R0 ;  /* 0x0000000103047824 */ /* 0x010fca00078e0200 */
        /* <DEDUP_REMOVED lines=14> */
.L_x_1083:
[----:B------:R-:W-:Y:S05]  /*57250*/  BSYNC.RECONVERGENT B0 ;  /* 0x0000000000007941 */ /* 0x000fea0003800200 */
.L_x_1082:
[----:B------:R-:W-:Y:S01]  /*57260*/  R2UR UR4, R100 ;  /* 0x00000000640472ca */ /* 0x000fe200000e0000 */
[----:B------:R-:W-:-:S12]  /*57270*/  BAR.SYNC.DEFER_BLOCKING 0x0 ;  /* 0x0000000000007b1d */ /* 0x000fd80000010000 */
[----:B------:R-:W-:-:S09]  /*57280*/  UISETP.GT.AND UP0, UPT, UR4, 0x1000, UPT ;  /* 0x000010000400788c */ /* 0x000fd2000bf04270 */
[----:B------:R-:W-:Y:S05]  /*57290*/  BRA.U UP0, `(.L_x_1084) ;  /* 0x0000005100607547 */ /* 0x000fea000b800000 */
[----:B------:R-:W-:Y:S01]  /*572a0*/  R2UR UR6, R100 ;  /* 0x00000000640672ca */ /* 0x000fe200000e0000 */
[----:B------:R-:W-:Y:S01]  /*572b0*/  VIADD R16, R148, UR61 ;  /* 0x0000003d94107c36 */ /* 0x000fe20008000000 */
[----:B------:R-:W3:Y:S01]  /*572c0*/  LDCU.64 UR4, c[0x0][0x388] ;  /* 0x00007100ff0477ac */ /* 0x000ee20008000a00 */
[----:B------:R-:W-:Y:S02]  /*572d0*/  BSSY.RECONVERGENT B0, `(.L_x_1085) ;  /* 0x0000070000007945 */ /* 0x000fe40003800200 */
[----:B------:R-:W-:-:S04]  /*572e0*/  VIADD R17, R16, UR61 ;  /* 0x0000003d10117c36 */ /* 0x000fc80008000000 */
[----:B------:R-:W-:-:S04]  /*572f0*/  VIADD R18, R17, UR61 ;  /* 0x0000003d11127c36 */ /* 0x000fc80008000000 */
[----:B------:R-:W-:-:S13]  /*57300*/  ISETP.GE.AND P1, PT, R148, UR6, PT ;  /* 0x0000000694007c0c */ /* 0x000fda000bf26270 */
[----:B---3--:R-:W-:Y:S05]  /*57310*/  @P1 BRA `(.L_x_1086) ;  /* 0x0000000400ac1947 */ /* 0x008fea0003800000 */
        /* <DEDUP_REMOVED lines=11> */
[----:B------:R-:W0:Y:S04]  /*573d0*/  S2R R7, SR_CgaCtaId ;  /* 0x0000000000077919 */ /* 0x000e280000008800 */
[C---:B------:R-:W-:Y:S02]  /*573e0*/  VIADD R6, R3.reuse, 0x50 ;  /* 0x0000005003067836 */ /* 0x040fe40000000000 */
[----:B------:R-:W-:-:S03]  /*573f0*/  VIADD R10, R3, 0x1050 ;  /* 0x00001050030a7836 */ /* 0x000fc60000000000 */
[C---:B0-----:R-:W-:Y:S02]  /*57400*/  LEA R11, R7.reuse, R6, 0x18 ;  /* 0x00000006070b7211 */ /* 0x041fe400078ec0ff */
[----:B------:R-:W-:-:S03]  /*57410*/  LEA R3, R7, R10, 0x18 ;  /* 0x0000000a07037211 */ /* 0x000fc600078ec0ff */
[--C-:B------:R-:W-:Y:S02]  /*57420*/  IMAD.IADD R7, R11, 0x1, R148.reuse ;  /* 0x000000010b077824 */ /* 0x100fe400078e0294 */
[----:B------:R-:W-:Y:S02]  /*57430*/  IMAD.IADD R10, R3, 0x1, R148 ;  /* 0x00000001030a7824 */ /* 0x000fe400078e0294 */
[----:B------:R-:W-:Y:S01]  /*57440*/  IMAD.MOV.U32 R3, RZ, RZ, R16 ;  /* 0x000000ffff037224 */ /* 0x000fe200078e0010 */
[----:B---3--:R-:W-:-:S06]  /*57450*/  DSETP.GT.AND P2, PT, R4, RZ, PT ;  /* 0x000000ff0400722a */ /* 0x008fcc0003f44000 */
[----:B------:R-:W-:Y:S02]  /*57460*/  SEL R6, RZ, 0x1, P2 ;  /* 0x00000001ff067807 */ /* 0x000fe40001000000 */
[----:B------:R-:W-:-:S03]  /*57470*/  ISETP.NE.AND P2, PT, R119, 0x1, PT ;  /* 0x000000017700780c */ /* 0x000fc60003f45270 */
[----:B------:R3:W-:Y:S04]  /*57480*/  STS.U8 [R7], R6 ;  /* 0x0000000607007388 */ /* 0x0007e80000000000 */
[----:B------:R3:W-:Y:S06]  /*57490*/  STS.U8 [R10], RZ ;  /* 0x000000ff0a007388 */ /* 0x0007ec0000000000 */
[----:B------:R-:W-:Y:S05]  /*574a0*/  @!P2 BRA `(.L_x_1088) ;  /* 0x000000000060a947 */ /* 0x000fea0003800000 */
[----:B------:R-:W-:-:S05]  /*574b0*/  IADD3 R3, P2, PT, R16, UR38, RZ ;  /* 0x0000002610037c10 */ /* 0x000fca000ff5e0ff */
[----:B---3--:R-:W-:Y:S01]  /*574c0*/  IMAD.X R6, RZ, RZ, R53, P2 ;  /* 0x000000ffff067224 */ /* 0x008fe200010e0635 */
        /* <DEDUP_REMOVED lines=14> */
[----:B----4-:R-:W-:-:S05]  /*575b0*/  IMAD.X R6, RZ, RZ, R53, P2 ;  /* 0x000000ffff067224 */ /* 0x010fca00010e0635 */
[----:B------:R-:W-:-:S06]  /*575c0*/  LEA.HI.X R5, R3, R9, R6, 0x3, P3 ;  /* 0x0000000903057211 */ /* 0x000fcc00018f1c06 */
[----:B------:R-:W3:Y:S01]  /*575d0*/  LDG.E.64 R4, desc[UR40][R4.64] ;  /* 0x0000002804047981 */ /* 0x000ee2000c1e1b00 */
[----:B------:R-:W-:Y:S01]  /*575e0*/  IMAD.MOV.U32 R3, RZ, RZ, R18 ;  /* 0x000000ffff037224 */ /* 0x000fe200078e0012 */
[----:B---3--:R-:W-:-:S06]  /*575f0*/  DSETP.GT.AND P2, PT, R4, RZ, PT ;  /* 0x000000ff0400722a */ /* 0x008fcc0003f44000 */
[----:B------:R-:W-:-:S05]  /*57600*/  SEL R6, RZ, 0x1, P2 ;  /* 0x00000001ff067807 */ /* 0x000fca0001000000 */
[----:B------:R0:W-:Y:S04]  /*57610*/  STS.U8 [R11+UR61], R6 ;  /* 0x000000060b007988 */ /* 0x0001e8000800003d */
[----:B------:R0:W-:Y:S02]  /*57620*/  STS.U8 [R7+UR61], RZ ;  /* 0x000000ff07007988 */ /* 0x0001e4000800003d */
.L_x_1088:
[----:B------:R-:W-:Y:S05]  /*57630*/  BSYNC.RECONVERGENT B1 ;  /* 0x0000000000017941 */ /* 0x000fea0003800200 */
.L_x_1087:
[----:B------:R-:W-:-:S13]  /*57640*/  ISETP.GE.U32.AND P2, PT, R127, 0x3, PT ;  /* 0x000000037f00780c */ /* 0x000fda0003f46070 */
[----:B------:R-:W-:Y:S05]  /*57650*/  @!P2 BRA `(.L_x_1086) ;  /* 0x0000000000dca947 */ /* 0x000fea0003800000 */
[----:B0--34-:R-:W0:Y:S01]  /*57660*/  S2R R6, SR_CgaCtaId ;  /* 0x0000000000067919 */ /* 0x019e220000008800 */
[----:B------:R-:W-:-:S05]  /*57670*/  MOV R4, 0x400 ;  /* 0x0000040000047802 */ /* 0x000fca0000000f00 */
[C---:B------:R-:W-:Y:S02]  /*57680*/  VIADD R5, R4.reuse, 0x50 ;  /* 0x0000005004057836 */ /* 0x040fe40000000000 */
[----:B------:R-:W-:-:S03]  /*57690*/  VIADD R7, R4, 0x1050 ;  /* 0x0000105004077836 */ /* 0x000fc60000000000 */
[C---:B0-----:R-:W-:Y:S02]  /*576a0*/  LEA R20, R6.reuse, R5, 0x18 ;  /* 0x0000000506147211 */ /* 0x041fe400078ec0ff */
[----:B------:R-:W-:-:S07]  /*576b0*/  LEA R32, R6, R7, 0x18 ;  /* 0x0000000706207211 */ /* 0x000fce00078ec0ff */
.L_x_1089:
        /* <DEDUP_REMOVED lines=48> */
[----:B0-----:R-:W-:Y:S05]  /*579c0*/  @!P2 BRA `(.L_x_1089) ;  /* 0xfffffffc003ca947 */ /* 0x001fea000383ffff */
.L_x_1086:
[----:B------:R-:W-:Y:S05]  /*579d0*/  BSYNC.RECONVERGENT B0 ;  /* 0x0000000000007941 */ /* 0x000fea0003800200 */
.L_x_1085:
[----:B------:R-:W-:Y:S01]  /*579e0*/  R2UR UR4, R108 ;  /* 0x000000006c0472ca */ /* 0x000fe200000e0000 */
[----:B------:R-:W-:Y:S06]  /*579f0*/  BAR.SYNC.DEFER_BLOCKING 0x0 ;  /* 0x0000000000007b1d */ /* 0x000fec0000010000 */
[----:B------:R-:W-:Y:S06]  /*57a00*/  BSSY.RECONVERGENT B0, `(.L_x_1090) ;  /* 0x0000147000007945 */ /* 0x000fec0003800200 */
[----:B------:R-:W-:-:S13]  /*57a10*/  ISETP.GE.AND P2, PT, R148, UR4, PT ;  /* 0x0000000494007c0c */ /* 0x000fda000bf46270 */
[----:B------:R-:W-:Y:S05]  /*57a20*/  @P2 BRA `(.L_x_1091) ;  /* 0x0000001400102947 */ /* 0x000fea0003800000 */
[----:B------:R-:W-:Y:S01]  /*57a30*/  LOP3.LUT R15, R141, 0x3, RZ, 0xc0, !PT ;  /* 0x000000038d0f7812 */ /* 0x000fe200078ec0ff */
[----:B------:R-:W-:Y:S01]  /*57a40*/  BSSY.RECONVERGENT B1, `(.L_x_1092) ;  /* 0x000008b000017945 */ /* 0x000fe20003800200 */
[----:B------:R-:W-:Y:S02]  /*57a50*/  IMAD.MOV.U32 R3, RZ, RZ, R148 ;  /* 0x000000ffff037224 */ /* 0x000fe400078e0094 */
[----:B------:R-:W-:-:S13]  /*57a60*/  ISETP.NE.AND P2, PT, R15, 0x3, PT ;  /* 0x000000030f00780c */ /* 0x000fda0003f45270 */
[----:B------:R-:W-:Y:S05]  /*57a70*/  @!P2 BRA `(.L_x_1093) ;  /* 0x00000008001ca947 */ /* 0x000fea0003800000 */
[----:B------:R-:W5:Y:S01]  /*57a80*/  I2F.U32.RP R3, UR57 ;  /* 0x0000003900037d06 */ /* 0x000f620008209000 */
[----:B0---4-:R-:W0:Y:S01]  /*57a90*/  LDC R11, c[0x0][0x3b4] ;  /* 0x0000ed00ff0b7b82 */ /* 0x011e220000000800 */
[----:B---3--:R-:W-:Y:S01]  /*57aa0*/  IMAD R7, RZ, RZ, -UR57 ;  /* 0x80000039ff077e24 */ /* 0x008fe2000f8e02ff */
[----:B------:R-:W-:Y:S01]  /*57ab0*/  LOP3.LUT R6, RZ, UR57, RZ, 0x33, !PT ;  /* 0x00000039ff067c12 */ /* 0x000fe2000f8e33ff */
[----:B------:R-:W3:Y:S04]  /*57ac0*/  S2R R20, SR_CgaCtaId ;  /* 0x0000000000147919 */ /* 0x000ee80000008800 */
[----:B-----5:R-:W4:Y:S01]  /*57ad0*/  MUFU.RCP R3, R3 ;  /* 0x0000000300037308 */ /* 0x020f220000001000 */
[-C--:B0-----:R-:W-:Y:S02]  /*57ae0*/  IABS R10, R11.reuse ;  /* 0x0000000b000a7213 */ /* 0x081fe40000000000 */
[----:B------:R-:W-:-:S05]  /*57af0*/  LOP3.LUT R14, RZ, R11, RZ, 0x33, !PT ;  /* 0x0000000bff0e7212 */ /* 0x000fca00078e33ff */
[----:B------:R-:W0:Y:S01]  /*57b00*/  I2F.RP R9, R10 ;  /* 0x0000000a00097306 */ /* 0x000e220000209400 */
[----:B----4-:R-:W-:-:S07]  /*57b10*/  VIADD R4, R3, 0xffffffe ;  /* 0x0ffffffe03047836 */ /* 0x010fce0000000000 */
[----:B------:R4:W5:Y:S08]  /*57b20*/  F2I.FTZ.U32.TRUNC.NTZ R5, R4 ;  /* 0x0000000400057305 */ /* 0x000970000021f000 */
[----:B0-----:R-:W0:Y:S01]  /*57b30*/  MUFU.RCP R9, R9 ;  /* 0x0000000900097308 */ /* 0x001e220000001000 */
[----:B----4-:R-:W-:Y:S02]  /*57b40*/  IMAD.MOV.U32 R4, RZ, RZ, RZ ;  /* 0x000000ffff047224 */ /* 0x010fe400078e00ff */
[----:B-----5:R-:W-:-:S04]  /*57b50*/  IMAD R7, R7, R5, RZ ;  /* 0x0000000507077224 */ /* 0x020fc800078e02ff */
[----:B------:R-:W-:-:S06]  /*57b60*/  IMAD.HI.U32 R7, R5, R7, R4 ;  /* 0x0000000705077227 */ /* 0x000fcc00078e0004 */
[----:B------:R-:W-:-:S04]  /*57b70*/  IMAD.HI.U32 R3, R7, R148, RZ ;  /* 0x0000009407037227 */ /* 0x000fc800078e00ff */
[----:B------:R-:W-:Y:S02]  /*57b80*/  IMAD.MOV R5, RZ, RZ, -R3 ;  /* 0x000000ffff057224 */ /* 0x000fe400078e0a03 */
[----:B0-----:R-:W-:Y:S02]  /*57b90*/  VIADD R4, R9, 0xffffffe ;  /* 0x0ffffffe09047836 */ /* 0x001fe40000000000 */
[----:B------:R-:W-:-:S05]  /*57ba0*/  IMAD R5, R5, UR57, R148 ;  /* 0x0000003905057c24 */ /* 0x000fca000f8e0294 */
[----:B------:R-:W-:-:S13]  /*57bb0*/  ISETP.GE.U32.AND P2, PT, R5, UR57, PT ;  /* 0x0000003905007c0c */ /* 0x000fda000bf46070 */
[----:B------:R-:W-:Y:S02]  /*57bc0*/  @P2 VIADD R5, R5, -UR57 ;  /* 0x8000003905052c36 */ /* 0x000fe40008000000 */
[----:B------:R-:W-:Y:S01]  /*57bd0*/  @P2 VIADD R3, R3, 0x1 ;  /* 0x0000000103032836 */ /* 0x000fe20000000000 */
[----:B------:R-:W-:Y:S02]  /*57be0*/  ISETP.NE.U32.AND P2, PT, RZ, UR57, PT ;  /* 0x00000039ff007c0c */ /* 0x000fe4000bf45070 */
[----:B------:R-:W-:Y:S02]  /*57bf0*/  ISETP.GE.U32.AND P3, PT, R5, UR57, PT ;  /* 0x0000003905007c0c */ /* 0x000fe4000bf66070 */
[----:B------:R0:W4:Y:S02]  /*57c00*/  F2I.FTZ.U32.TRUNC.NTZ R5, R4 ;  /* 0x0000000400057305 */ /* 0x000124000021f000 */
[----:B0-----:R-:W-:-:S09]  /*57c10*/  IMAD.MOV.U32 R4, RZ, RZ, RZ ;  /* 0x000000ffff047224 */ /* 0x001fd200078e00ff */
[----:B------:R-:W-:Y:S02]  /*57c20*/  @P3 VIADD R3, R3, 0x1 ;  /* 0x0000000103033836 */ /* 0x000fe40000000000 */
[----:B----4-:R-:W-:-:S03]  /*57c30*/  IMAD.MOV R13, RZ, RZ, -R5 ;  /* 0x000000ffff0d7224 */ /* 0x010fc600078e0a05 */
[----:B------:R-:W-:-:S05]  /*57c40*/  SEL R8, R6, R3, !P2 ;  /* 0x0000000306087207 */ /* 0x000fca0005000000 */
[----:B------:R-:W-:-:S04]  /*57c50*/  IMAD.MOV R3, RZ, RZ, -R8 ;  /* 0x000000ffff037224 */ /* 0x000fc800078e0a08 */
[----:B------:R-:W-:Y:S02]  /*57c60*/  IMAD R9, R3, UR57, R148 ;  /* 0x0000003903097c24 */ /* 0x000fe4000f8e0294 */
[----:B------:R-:W-:-:S03]  /*57c70*/  IMAD R3, R13, R10, RZ ;  /* 0x0000000a0d037224 */ /* 0x000fc600078e02ff */
[----:B------:R-:W-:Y:S01]  /*57c80*/  IABS R13, R9 ;  /* 0x00000009000d7213 */ /* 0x000fe20000000000 */
[----:B------:R-:W-:-:S04]  /*57c90*/  IMAD.HI.U32 R12, R5, R3, R4 ;  /* 0x00000003050c7227 */ /* 0x000fc800078e0004 */
[----:B------:R-:W-:Y:S01]  /*57ca0*/  IMAD.MOV.U32 R3, RZ, RZ, R13 ;  /* 0x000000ffff037224 */ /* 0x000fe200078e000d */
[----:B------:R-:W-:-:S03]  /*57cb0*/  MOV R13, 0x400 ;  /* 0x00000400000d7802 */ /* 0x000fc60000000f00 */
[----:B------:R-:W-:-:S04]  /*57cc0*/  IMAD.HI.U32 R4, R12, R3, RZ ;  /* 0x000000030c047227 */ /* 0x000fc800078e00ff */
[----:B------:R-:W-:-:S04]  /*57cd0*/  IMAD.MOV R5, RZ, RZ, -R4 ;  /* 0x000000ffff057224 */ /* 0x000fc800078e0a04 */
[C---:B------:R-:W-:Y:S02]  /*57ce0*/  IMAD R3, R10.reuse, R5, R3 ;  /* 0x000000050a037224 */ /* 0x040fe400078e0203 */
[C---:B------:R-:W-:Y:S02]  /*57cf0*/  VIADD R5, R13.reuse, 0x50 ;  /* 0x000000500d057836 */ /* 0x040fe40000000000 */
[----:B------:R-:W-:Y:S01]  /*57d00*/  VIADD R13, R13, 0x1050 ;  /* 0x000010500d0d7836 */ /* 0x000fe20000000000 */
[----:B------:R-:W-:-:S04]  /*57d10*/  ISETP.GT.U32.AND P3, PT, R10, R3, PT ;  /* 0x000000030a00720c */ /* 0x000fc80003f64070 */
[----:B---3--:R-:W-:-:S09]  /*57d20*/  LEA R13, R20, R13, 0x18 ;  /* 0x0000000d140d7211 */ /* 0x008fd200078ec0ff */
[----:B------:R-:W-:Y:S02]  /*57d30*/  @!P3 IMAD.IADD R3, R3, 0x1, -R10 ;  /* 0x000000010303b824 */ /* 0x000fe400078e0a0a */
[----:B------:R-:W-:Y:S01]  /*57d40*/  @!P3 VIADD R4, R4, 0x1 ;  /* 0x000000010404b836 */ /* 0x000fe20000000000 */
[----:B------:R-:W-:Y:S02]  /*57d50*/  ISETP.NE.AND P3, PT, R11, RZ, PT ;  /* 0x000000ff0b00720c */ /* 0x000fe40003f65270 */
[----:B------:R-:W-:Y:S02]  /*57d60*/  ISETP.GE.U32.AND P4, PT, R3, R10, PT ;  /* 0x0000000a0300720c */ /* 0x000fe40003f86070 */
[----:B------:R-:W-:-:S04]  /*57d70*/  LOP3.LUT R3, R9, R11, RZ, 0x3c, !PT ;  /* 0x0000000b09037212 */ /* 0x000fc800078e3cff */
[----:B------:R-:W-:-:S07]  /*57d80*/  ISETP.GE.AND P5, PT, R3, RZ, PT ;  /* 0x000000ff0300720c */ /* 0x000fce0003fa6270 */
[----:B------:R-:W-:Y:S01]  /*57d90*/  @P4 VIADD R4, R4, 0x1 ;  /* 0x0000000104044836 */ /* 0x000fe20000000000 */
[----:B------:R-:W-:-:S03]  /*57da0*/  ISETP.NE.AND P4, PT, R15, RZ, PT ;  /* 0x000000ff0f00720c */ /* 0x000fc60003f85270 */
[----:B------:R-:W-:-:S04]  /*57db0*/  IMAD.MOV.U32 R3, RZ, RZ, R4 ;  /* 0x000000ffff037224 */ /* 0x000fc800078e0004 */
[----:B------:R-:W-:-:S05]  /*57dc0*/  @!P5 IMAD.MOV R3, RZ, RZ, -R3 ;  /* 0x000000ffff03d224 */ /* 0x000fca00078e0a03 */
[----:B------:R-:W-:-:S05]  /*57dd0*/  SEL R3, R14, R3, !P3 ;  /* 0x000000030e037207 */ /* 0x000fca0005800000 */
[--C-:B------:R-:W-:Y:S02]  /*57de0*/  IMAD.MOV R4, RZ, RZ, -R3.reuse ;  /* 0x000000ffff047224 */ /* 0x100fe400078e0a03 */
[----:B------:R-:W-:Y:S02]  /*57df0*/  IMAD R3, R8, 0x10, R3 ;  /* 0x0000001008037824 */ /* 0x000fe400078e0203 */
[----:B------:R-:W-:Y:S01]  /*57e00*/  IMAD R4, R11, R4, R9 ;  /* 0x000000040b047224 */ /* 0x000fe200078e0209 */
[----:B------:R-:W-:-:S03]  /*57e10*/  LEA R9, R20, R5, 0x18 ;  /* 0x0000000514097211 */ /* 0x000fc600078ec0ff */
[----:B------:R-:W-:Y:S02]  /*57e20*/  IMAD.U32 R4, R3, 0x10, R4 ;  /* 0x0000001003047824 */ /* 0x000fe400078e0004 */
[----:B------:R-:W-:Y:S02]  /*57e30*/  IMAD.MOV.U32 R3, RZ, RZ, R16 ;  /* 0x000000ffff037224 */ /* 0x000fe400078e0010 */
[--C-:B------:R-:W-:Y:S02]  /*57e40*/  IMAD.IADD R5, R9, 0x1, R4.reuse ;  /* 0x0000000109057824 */ /* 0x100fe400078e0204 */
[----:B------:R-:W-:-:S04]  /*57e50*/  IMAD.IADD R4, R13, 0x1, R4 ;  /* 0x000000010d047824 */ /* 0x000fc800078e0204 */
[----:B------:R-:W0:Y:S04]  /*57e60*/  LDS.U8 R5, [R5] ;  /* 0x0000000005057984 */ /* 0x000e280000000000 */
[----:B0-----:R0:W-:Y:S01]  /*57e70*/  STS.U8 [R4], R5 ;  /* 0x0000000504007388 */ /* 0x0011e20000000000 */
[----:B------:R-:W-:Y:S05]  /*57e80*/  @!P4 BRA `(.L_x_1093) ;  /* 0x000000040018c947 */ /* 0x000fea0003800000 */
[----:B------:R-:W-:-:S04]  /*57e90*/  IMAD.HI.U32 R3, R7, R16, RZ ;  /* 0x0000001007037227 */ /* 0x000fc800078e00ff */
[----:B0-----:R-:W-:-:S04]  /*57ea0*/  IMAD.MOV R5, RZ, RZ, -R3 ;  /* 0x000000ffff057224 */ /* 0x001fc800078e0a03 */
        /* <DEDUP_REMOVED lines=15> */
[----:B------:R-:W-:Y:S01]  /*57fa0*/  @!P4 VIADD R4, R4, 0x1 ;  /* 0x000000010404c836 */ /* 0x000fe20000000000 */
[----:B------:R-:W-:Y:S02]  /*57fb0*/  ISETP.NE.AND P4, PT, R15, 0x1, PT ;  /* 0x000000010f00780c */ /* 0x000fe40003f85270 */
[----:B------:R-:W-:Y:S02]  /*57fc0*/  ISETP.GE.U32.AND P5, PT, R3, R10, PT ;  /* 0x0000000a0300720c */ /* 0x000fe40003fa6070 */
[----:B------:R-:W-:-:S04]  /*57fd0*/  LOP3.LUT R3, R16, R11, RZ, 0x3c, !PT ;  /* 0x0000000b10037212 */ /* 0x000fc800078e3cff */
[----:B------:R-:W-:-:S07]  /*57fe0*/  ISETP.GE.AND P6, PT, R3, RZ, PT ;  /* 0x000000ff0300720c */ /* 0x000fce0003fc6270 */
[----:B------:R-:W-:-:S04]  /*57ff0*/  @P5 VIADD R4, R4, 0x1 ;  /* 0x0000000104045836 */ /* 0x000fc80000000000 */
[----:B------:R-:W-:-:S04]  /*58000*/  IMAD.MOV.U32 R3, RZ, RZ, R4 ;  /* 0x000000ffff037224 */ /* 0x000fc800078e0004 */
[----:B------:R-:W-:-:S05]  /*58010*/  @!P6 IMAD.MOV R3, RZ, RZ, -R3 ;  /* 0x000000ffff03e224 */ /* 0x000fca00078e0a03 */
[----:B------:R-:W-:-:S05]  /*58020*/  SEL R3, R14, R3, !P3 ;  /* 0x000000030e037207 */ /* 0x000fca0005800000 */
[--C-:B------:R-:W-:Y:S02]  /*58030*/  IMAD.MOV R4, RZ, RZ, -R3.reuse ;  /* 0x000000ffff047224 */ /* 0x100fe400078e0a03 */
[----:B------:R-:W-:Y:S02]  /*58040*/  IMAD R3, R8, 0x10, R3 ;  /* 0x0000001008037824 */ /* 0x000fe400078e0203 */
[----:B------:R-:W-:-:S04]  /*58050*/  IMAD R4, R11, R4, R16 ;  /* 0x000000040b047224 */ /* 0x000fc800078e0210 */
        /* <DEDUP_REMOVED lines=40> */
[----:B0-----:R0:W-:Y:S02]  /*582e0*/  STS.U8 [R4], R5 ;  /* 0x0000000504007388 */ /* 0x0011e40000000000 */
.L_x_1093:
[----:B------:R-:W-:Y:S05]  /*582f0*/  BSYNC.RECONVERGENT B1 ;  /* 0x0000000000017941 */ /* 0x000fea0003800200 */
.L_x_1092:
[----:B------:R-:W-:-:S13]  /*58300*/  ISETP.GE.U32.AND P2, PT, R141, 0x3, PT ;  /* 0x000000038d00780c */ /* 0x000fda0003f46070 */
[----:B------:R-:W-:Y:S05]  /*58310*/  @!P2 BRA `(.L_x_1091) ;  /* 0x0000000800d4a947 */ /* 0x000fea0003800000 */
[----:B0-----:R-:W0:Y:S01]  /*58320*/  LDC R4, c[0x0][0x3b4] ;  /* 0x0000ed00ff047b82 */ /* 0x001e220000000800 */
[----:B------:R-:W5:Y:S01]  /*58330*/  I2F.U32.RP R8, UR57 ;  /* 0x0000003900087d06 */ /* 0x000f620008209000 */
[----:B----4-:R-:W-:Y:S01]  /*58340*/  IMAD R11, RZ, RZ, -UR57 ;  /* 0x80000039ff0b7e24 */ /* 0x010fe2000f8e02ff */
[----:B------:R-:W-:Y:S02]  /*58350*/  UISETP.NE.U32.AND UP0, UPT, UR57, URZ, UPT ;  /* 0x000000ff3900728c */ /* 0x000fe4000bf05070 */
[----:B------:R-:W-:-:S04]  /*58360*/  ULOP3.LUT UR4, URZ, UR57, URZ, 0x33, !UPT ;  /* 0x00000039ff047292 */ /* 0x000fc8000f8e33ff */
[----:B------:R-:W-:Y:S02]  /*58370*/  PLOP3.LUT P2, PT, PT, PT, UP0, 0x80, 0x8 ;  /* 0x000000000008781c */ /* 0x000fe40003f4f008 */
[----:B------:R-:W-:Y:S01]  /*58380*/  IMAD.U32 R15, RZ, RZ, UR4 ;  /* 0x00000004ff0f7e24 */ /* 0x000fe2000f8e00ff */
[----:B-----5:R-:W4:Y:S01]  /*58390*/  MUFU.RCP R8, R8 ;  /* 0x0000000800087308 */ /* 0x020f220000001000 */
[----:B0-----:R-:W-:-:S07]  /*583a0*/  IABS R17, R4 ;  /* 0x0000000400117213 */ /* 0x001fce0000000000 */
[----:B------:R-:W0:Y:S01]  /*583b0*/  I2F.RP R9, R17 ;  /* 0x0000001100097306 */ /* 0x000e220000209400 */
[----:B----4-:R-:W-:-:S07]  /*583c0*/  VIADD R4, R8, 0xffffffe ;  /* 0x0ffffffe08047836 */ /* 0x010fce0000000000 */
[----:B------:R4:W-:Y:S08]  /*583d0*/  F2I.FTZ.U32.TRUNC.NTZ R5, R4 ;  /* 0x0000000400057305 */ /* 0x0009f0000021f000 */
[----:B0-----:R-:W3:Y:S01]  /*583e0*/  MUFU.RCP R9, R9 ;  /* 0x0000000900097308 */ /* 0x001ee20000001000 */
[----:B----4-:R-:W-:Y:S02]  /*583f0*/  IMAD.MOV.U32 R4, RZ, RZ, RZ ;  /* 0x000000ffff047224 */ /* 0x010fe400078e00ff */
[----:B---3--:R-:W-:-:S02]  /*58400*/  VIADD R6, R9, 0xffffffe ;  /* 0x0ffffffe09067836 */ /* 0x008fc40000000000 */
[----:B------:R-:W-:-:S03]  /*58410*/  IMAD R9, R11, R5, RZ ;  /* 0x000000050b097224 */ /* 0x000fc600078e02ff */
[----:B------:R0:W3:Y:S01]  /*58420*/  F2I.FTZ.U32.TRUNC.NTZ R7, R6 ;  /* 0x0000000600077305 */ /* 0x0000e2000021f000 */
[----:B------:R-:W-:-:S04]  /*58430*/  IMAD.HI.U32 R20, R5, R9, R4 ;  /* 0x0000000905147227 */ /* 0x000fc800078e0004 */
[----:B0-----:R-:W-:Y:S02]  /*58440*/  IMAD.MOV.U32 R6, RZ, RZ, RZ ;  /* 0x000000ffff067224 */ /* 0x001fe400078e00ff */
[----:B---3--:R-:W-:-:S04]  /*58450*/  IMAD.MOV R10, RZ, RZ, -R7 ;  /* 0x000000ffff0a7224 */ /* 0x008fc800078e0a07 */
[----:B------:R-:W-:-:S04]  /*58460*/  IMAD R11, R10, R17, RZ ;  /* 0x000000110a0b7224 */ /* 0x000fc800078e02ff */
[----:B------:R-:W-:-:S07]  /*58470*/  IMAD.HI.U32 R19, R7, R11, R6 ;  /* 0x0000000b07137227 */ /* 0x000fce00078e0006 */
.L_x_1094:
[----:B0-----:R-:W0:Y:S01]  /*58480*/  I2F.U32.RP R7, UR57 ;  /* 0x0000003900077d06 */ /* 0x001e220008209000 */
[----:B------:R-:W-:Y:S01]  /*58490*/  IMAD.HI.U32 R6, R20, R3, RZ ;  /* 0x0000000314067227 */ /* 0x000fe200078e00ff */
[----:B------:R-:W3:Y:S01]  /*584a0*/  LDC R21, c[0x0][0x3b4] ;  /* 0x0000ed00ff157b82 */ /* 0x000ee20000000800 */
[----:B------:R-:W-:Y:S01]  /*584b0*/  ULOP3.LUT UR4, URZ, UR57, URZ, 0x33, !UPT ;  /* 0x00000039ff047292 */ /* 0x000fe2000f8e33ff */
[----:B------:R-:W-:Y:S01]  /*584c0*/  R2UR UR7, R108 ;  /* 0x000000006c0772ca */ /* 0x000fe200000e0000 */
[----:B------:R-:W-:Y:S01]  /*584d0*/  IMAD.MOV R4, RZ, RZ, -R6 ;  /* 0x000000ffff047224 */ /* 0x000fe200078e0a06 */
[----:B------:R-:W-:Y:S02]  /*584e0*/  UISETP.NE.U32.AND UP0, UPT, UR57, URZ, UPT ;  /* 0x000000ff3900728c */ /* 0x000fe4000bf05070 */
[----:B------:R-:W-:Y:S02]  /*584f0*/  IMAD R9, RZ, RZ, -UR57 ;  /* 0x80000039ff097e24 */ /* 0x000fe4000f8e02ff */
[----:B------:R-:W-:Y:S01]  /*58500*/  IMAD R4, R4, UR57, R3 ;  /* 0x0000003904047c24 */ /* 0x000fe2000f8e0203 */
[----:B------:R-:W4:Y:S04]  /*58510*/  S2UR UR6, SR_CgaCtaId ;  /* 0x00000000000679c3 */ /* 0x000f280000008800 */
[----:B------:R-:W-:Y:S01]  /*58520*/  ISETP.GE.U32.AND P3, PT, R4, UR57, PT ;  /* 0x0000003904007c0c */ /* 0x000fe2000bf66070 */
[----:B0-----:R-:W0:Y:S01]  /*58530*/  MUFU.RCP R7, R7 ;  /* 0x0000000700077308 */ /* 0x001e220000001000 */
[----:B---3--:R-:W-:-:S11]  /*58540*/  IABS R33, R21 ;  /* 0x0000001500217213 */ /* 0x008fd60000000000 */
[----:B------:R-:W-:Y:S01]  /*58550*/  @P3 VIADD R4, R4, -UR57 ;  /* 0x8000003904043c36 */ /* 0x000fe20008000000 */
[----:B------:R-:W-:Y:S01]  /*58560*/  LOP3.LUT R32, RZ, R21, RZ, 0x33, !PT ;  /* 0x00000015ff207212 */ /* 0x000fe200078e33ff */
[----:B------:R-:W-:Y:S01]  /*58570*/  @P3 VIADD R6, R6, 0x1 ;  /* 0x0000000106063836 */ /* 0x000fe20000000000 */
[----:B------:R-:W3:Y:S01]  /*58580*/  I2F.RP R8, R33 ;  /* 0x0000002100087306 */ /* 0x000ee20000209400 */
[----:B0-----:R-:W-:Y:S01]  /*58590*/  VIADD R5, R7, 0xffffffe ;  /* 0x0ffffffe07057836 */ /* 0x001fe20000000000 */
[----:B------:R-:W-:Y:S01]  /*585a0*/  ISETP.GE.U32.AND P4, PT, R4, UR57, PT ;  /* 0x0000003904007c0c */ /* 0x000fe2000bf86070 */
[----:B------:R-:W-:-:S05]  /*585b0*/  IMAD.MOV.U32 R4, RZ, RZ, RZ ;  /* 0x000000ffff047224 */ /* 0x000fca00078e00ff */
[----:B------:R-:W0:Y:S07]  /*585c0*/  F2I.FTZ.U32.TRUNC.NTZ R5, R5 ;  /* 0x0000000500057305 */ /* 0x000e2e000021f000 */
[----:B------:R-:W-:Y:S01]  /*585d0*/  @P4 VIADD R6, R6, 0x1 ;  /* 0x0000000106064836 */ /* 0x000fe20000000000 */
[----:B---3--:R-:W3:Y:S04]  /*585e0*/  MUFU.RCP R8, R8 ;  /* 0x0000000800087308 */ /* 0x008ee80000001000 */
[----:B------:R-:W-:Y:S01]  /*585f0*/  SEL R10, R15, R6, !P2 ;  /* 0x000000060f0a7207 */ /* 0x000fe20005000000 */
[----:B------:R-:W-:Y:S01]  /*58600*/  IMAD.U32 R15, RZ, RZ, UR4 ;  /* 0x00000004ff0f7e24 */ /* 0x000fe2000f8e00ff */
[----:B------:R-:W-:Y:S01]  /*58610*/  UMOV UR4, 0x400 ;  /* 0x0000040000047882 */ /* 0x000fe20000000000 */
[----:B0-----:R-:W-:Y:S01]  /*58620*/  IMAD R7, R9, R5, RZ ;  /* 0x0000000509077224 */ /* 0x001fe200078e02ff */
[----:B------:R-:W-:Y:S01]  /*58630*/  UIADD3 UR5, UPT, UPT, UR4, 0x50, URZ ;  /* 0x0000005004057890 */ /* 0x000fe2000fffe0ff */
[----:B------:R-:W-:Y:S01]  /*58640*/  VIADD R9, R3, UR61 ;  /* 0x0000003d03097c36 */ /* 0x000fe20008000000 */
[----:B------:R-:W-:Y:S01]  /*58650*/  UIADD3 UR4, UPT, UPT, UR4, 0x1050, URZ ;  /* 0x0000105004047890 */ /* 0x000fe2000fffe0ff */
[----:B------:R-:W-:Y:S01]  /*58660*/  IMAD.HI.U32 R20, R5, R7, R4 ;  /* 0x0000000705147227 */ /* 0x000fe200078e0004 */
[----:B----4-:R-:W-:-:S02]  /*58670*/  ULEA UR5, UR6, UR5, 0x18 ;  /* 0x0000000506057291 */ /* 0x010fc4000f8ec0ff */
[----:B------:R-:W-:Y:S01]  /*58680*/  ULEA UR4, UR6, UR4, 0x18 ;  /* 0x0000000406047291 */ /* 0x000fe2000f8ec0ff */
[----:B------:R-:W-:Y:S02]  /*58690*/  IMAD.MOV R6, RZ, RZ, -R10 ;  /* 0x000000ffff067224 */ /* 0x000fe400078e0a0a */
[----:B------:R-:W-:-:S04]  /*586a0*/  IMAD.HI.U32 R4, R20, R9, RZ ;  /* 0x0000000914047227 */ /* 0x000fc800078e00ff */
[----:B------:R-:W-:Y:S02]  /*586b0*/  IMAD.MOV R5, RZ, RZ, -R4 ;  /* 0x000000ffff057224 */ /* 0x000fe400078e0a04 */
[----:B------:R-:W-:Y:S02]  /*586c0*/  IMAD R12, R6, UR57, R3 ;  /* 0x00000039060c7c24 */ /* 0x000fe4000f8e0203 */
[----:B------:R-:W-:Y:S02]  /*586d0*/  IMAD R5, R5, UR57, R9 ;  /* 0x0000003905057c24 */ /* 0x000fe4000f8e0209 */
[----:B------:R-:W-:Y:S01]  /*586e0*/  VIADD R11, R9, UR61 ;  /* 0x0000003d090b7c36 */ /* 0x000fe20008000000 */
[----:B------:R-:W-:Y:S02]  /*586f0*/  IABS R6, R12 ;  /* 0x0000000c00067213 */ /* 0x000fe40000000000 */
[----:B------:R-:W-:Y:S01]  /*58700*/  ISETP.GE.U32.AND P2, PT, R5, UR57, PT ;  /* 0x0000003905007c0c */ /* 0x000fe2000bf46070 */
[----:B------:R-:W-:-:S02]  /*58710*/  VIADD R13, R11, UR61 ;  /* 0x0000003d0b0d7c36 */ /* 0x000fc40008000000 */
[----:B------:R-:W-:-:S04]  /*58720*/  IMAD.HI.U32 R3, R19, R6, RZ ;  /* 0x0000000613037227 */ /* 0x000fc800078e00ff */
[----:B------:R-:W-:-:S04]  /*58730*/  IMAD.MOV R7, RZ, RZ, -R3 ;  /* 0x000000ffff077224 */ /* 0x000fc800078e0a03 */
[----:B------:R-:W-:Y:S02]  /*58740*/  IMAD R6, R33, R7, R6 ;  /* 0x0000000721067224 */ /* 0x000fe400078e0206 */
[----:B------:R-:W-:Y:S02]  /*58750*/  @P2 VIADD R5, R5, -UR57 ;  /* 0x8000003905052c36 */ /* 0x000fe40008000000 */
[----:B------:R-:W-:Y:S01]  /*58760*/  @P2 VIADD R4, R4, 0x1 ;  /* 0x0000000104042836 */ /* 0x000fe20000000000 */
[----:B------:R-:W-:Y:S01]  /*58770*/  PLOP3.LUT P2, PT, PT, PT, UP0, 0x80, 0x8 ;  /* 0x000000000008781c */ /* 0x000fe20003f4f008 */
[----:B------:R-:W-:Y:S01]  /*58780*/  IMAD.HI.U32 R7, R20, R11, RZ ;  /* 0x0000000b14077227 */ /* 0x000fe200078e00ff */
[----:B------:R-:W-:Y:S02]  /*58790*/  ISETP.GE.U32.AND P3, PT, R5, UR57, PT ;  /* 0x0000003905007c0c */ /* 0x000fe4000bf66070 */
[----:B------:R-:W-:Y:S01]  /*587a0*/  ISETP.GT.U32.AND P5, PT, R17, R6, PT ;  /* 0x000000061100720c */ /* 0x000fe20003fa4070 */
[----:B---3--:R-:W-:-:S02]  /*587b0*/  VIADD R5, R8, 0xffffffe ;  /* 0x0ffffffe08057836 */ /* 0x008fc40000000000 */
[----:B------:R-:W-:-:S04]  /*587c0*/  IMAD.MOV R8, RZ, RZ, -R7 ;  /* 0x000000ffff087224 */ /* 0x000fc800078e0a07 */
[----:B------:R-:W0:Y:S01]  /*587d0*/  F2I.FTZ.U32.TRUNC.NTZ R5, R5 ;  /* 0x0000000500057305 */ /* 0x000e22000021f000 */
[----:B------:R-:W-:-:S03]  /*587e0*/  IMAD R8, R8, UR57, R11 ;  /* 0x0000003908087c24 */ /* 0x000fc6000f8e020b */
[----:B------:R-:W-:Y:S02]  /*587f0*/  @P3 VIADD R4, R4, 0x1 ;  /* 0x0000000104043836 */ /* 0x000fe40000000000 */
[----:B------:R-:W-:Y:S01]  /*58800*/  ISETP.GE.U32.AND P3, PT, R8, UR57, PT ;  /* 0x0000003908007c0c */ /* 0x000fe2000bf66070 */
[--C-:B------:R-:W-:Y:S02]  /*58810*/  @!P5 IMAD.IADD R6, R6, 0x1, -R33.reuse ;  /* 0x000000010606d824 */ /* 0x100fe400078e0a21 */
[----:B------:R-:W-:Y:S01]  /*58820*/  SEL R14, R15, R4, !P2 ;  /* 0x000000040f0e7207 */ /* 0x000fe20005000000 */
[----:B------:R-:W-:Y:S02]  /*58830*/  @!P5 VIADD R3, R3, 0x1 ;  /* 0x000000010303d836 */ /* 0x000fe40000000000 */
[----:B------:R-:W-:Y:S01]  /*58840*/  ISETP.GE.U32.AND P4, PT, R6, R17, PT ;  /* 0x000000110600720c */ /* 0x000fe20003f86070 */
[----:B------:R-:W-:Y:S01]  /*58850*/  IMAD.MOV.U32 R17, RZ, RZ, R33 ;  /* 0x000000ffff117224 */ /* 0x000fe200078e0021 */
[----:B------:R-:W-:Y:S01]  /*58860*/  LOP3.LUT R6, R12, R21, RZ, 0x3c, !PT ;  /* 0x000000150c067212 */ /* 0x000fe200078e3cff */
[----:B------:R-:W-:-:S02]  /*58870*/  IMAD.MOV R4, RZ, RZ, -R14 ;  /* 0x000000ffff047224 */ /* 0x000fc400078e0a0e */
[----:B0-----:R-:W-:Y:S01]  /*58880*/  IMAD.MOV R18, RZ, RZ, -R5 ;  /* 0x000000ffff127224 */ /* 0x001fe200078e0a05 */
[----:B------:R-:W-:Y:S01]  /*58890*/  ISETP.GE.AND P6, PT, R6, RZ, PT ;  /* 0x000000ff0600720c */ /* 0x000fe20003fc6270 */
[----:B------:R-:W-:Y:S02]  /*588a0*/  IMAD R16, R4, UR57, R9 ;  /* 0x0000003904107c24 */ /* 0x000fe4000f8e0209 */
[----:B------:R-:W-:Y:S02]  /*588b0*/  IMAD R19, R18, R33, RZ ;  /* 0x0000002112137224 */ /* 0x000fe400078e02ff */
[----:B------:R-:W-:Y:S01]  /*588c0*/  IMAD.MOV.U32 R4, RZ, RZ, RZ ;  /* 0x000000ffff047224 */ /* 0x000fe200078e00ff */
[----:B------:R-:W-:Y:S01]  /*588d0*/  IABS R9, R16 ;  /* 0x0000001000097213 */ /* 0x000fe20000000000 */
[----:B------:R-:W-:Y:S02]  /*588e0*/  @P3 VIADD R8, R8, -UR57 ;  /* 0x8000003908083c36 */ /* 0x000fe40008000000 */
[----:B------:R-:W-:-:S03]  /*588f0*/  IMAD.HI.U32 R19, R5, R19, R4 ;  /* 0x0000001305137227 */ /* 0x000fc600078e0004 */
[----:B------:R-:W-:Y:S01]  /*58900*/  ISETP.GE.U32.AND P5, PT, R8, UR57, PT ;  /* 0x0000003908007c0c */ /* 0x000fe2000bfa6070 */
[----:B------:R-:W-:Y:S02]  /*58910*/  IMAD.MOV.U32 R4, RZ, RZ, R9 ;  /* 0x000000ffff047224 */ /* 0x000fe400078e0009 */
[----:B------:R-:W-:Y:S02]  /*58920*/  @P4 VIADD R3, R3, 0x1 ;  /* 0x0000000103034836 */ /* 0x000fe40000000000 */
[----:B------:R-:W-:-:S04]  /*58930*/  IMAD.HI.U32 R5, R19, R4, RZ ;  /* 0x0000000413057227 */ /* 0x000fc800078e00ff */
[----:B------:R-:W-:Y:S02]  /*58940*/  IMAD.MOV R9, RZ, RZ, -R5 ;  /* 0x000000ffff097224 */ /* 0x000fe400078e0a05 */
[----:B------:R-:W-:Y:S01]  /*58950*/  @P3 VIADD R7, R7, 0x1 ;  /* 0x0000000107073836 */ /* 0x000fe20000000000 */
[----:B------:R-:W-:Y:S01]  /*58960*/  ISETP.NE.AND P3, PT, R21, RZ, PT ;  /* 0x000000ff1500720c */ /* 0x000fe20003f65270 */
[----:B------:R-:W-:Y:S02]  /*58970*/  IMAD R4, R33, R9, R4 ;  /* 0x0000000921047224 */ /* 0x000fe400078e0204 */
[----:B------:R-:W-:Y:S02]  /*58980*/  @!P6 IMAD.MOV R3, RZ, RZ, -R3 ;  /* 0x000000ffff03e224 */ /* 0x000fe400078e0a03 */
[----:B------:R-:W-:Y:S01]  /*58990*/  IMAD.HI.U32 R8, R20, R13, RZ ;  /* 0x0000000d14087227 */ /* 0x000fe200078e00ff */
[----:B------:R-:W-:Y:S02]  /*589a0*/  ISETP.GT.U32.AND P4, PT, R17, R4, PT ;  /* 0x000000041100720c */ /* 0x000fe40003f84070 */
[----:B------:R-:W-:Y:S01]  /*589b0*/  SEL R3, R32, R3, !P3 ;  /* 0x0000000320037207 */ /* 0x000fe20005800000 */
[----:B------:R-:W-:-:S02]  /*589c0*/  @P5 VIADD R7, R7, 0x1 ;  /* 0x0000000107075836 */ /* 0x000fc40000000000 */
[----:B------:R-:W-:Y:S02]  /*589d0*/  IMAD.MOV R6, RZ, RZ, -R8 ;  /* 0x000000ffff067224 */ /* 0x000fe400078e0a08 */
[--C-:B------:R-:W-:Y:S01]  /*589e0*/  IMAD R10, R10, 0x10, R3.reuse ;  /* 0x000000100a0a7824 */ /* 0x100fe200078e0203 */
[----:B------:R-:W-:Y:S01]  /*589f0*/  SEL R18, R15, R7, !P2 ;  /* 0x000000070f127207 */ /* 0x000fe20005000000 */
[----:B------:R-:W-:Y:S02]  /*58a00*/  IMAD.MOV R7, RZ, RZ, -R3 ;  /* 0x000000ffff077224 */ /* 0x000fe400078e0a03 */
[----:B------:R-:W-:Y:S02]  /*58a10*/  IMAD R6, R6, UR57, R13 ;  /* 0x0000003906067c24 */ /* 0x000fe4000f8e020d */
[----:B------:R-:W-:Y:S02]  /*58a20*/  @!P4 IMAD.IADD R4, R4, 0x1, -R33 ;  /* 0x000000010404c824 */ /* 0x000fe400078e0a21 */
[----:B------:R-:W-:Y:S01]  /*58a30*/  IMAD R3, R21, R7, R12 ;  /* 0x0000000715037224 */ /* 0x000fe200078e020c */
[----:B------:R-:W-:Y:S01]  /*58a40*/  ISETP.GE.U32.AND P5, PT, R6, UR57, PT ;  /* 0x0000003906007c0c */ /* 0x000fe2000bfa6070 */
[----:B------:R-:W-:Y:S01]  /*58a50*/  IMAD.MOV R9, RZ, RZ, -R18 ;  /* 0x000000ffff097224 */ /* 0x000fe200078e0a12 */
[----:B------:R-:W-:Y:S01]  /*58a60*/  ISETP.GE.U32.AND P6, PT, R4, R17, PT ;  /* 0x000000110400720c */ /* 0x000fe20003fc6070 */
[----:B------:R-:W-:Y:S01]  /*58a70*/  IMAD.U32 R3, R10, 0x10, R3 ;  /* 0x000000100a037824 */ /* 0x000fe200078e0003 */
[----:B------:R-:W-:Y:S01]  /*58a80*/  LOP3.LUT R7, R16, R21, RZ, 0x3c, !PT ;  /* 0x0000001510077212 */ /* 0x000fe200078e3cff */
[----:B------:R-:W-:-:S02]  /*58a90*/  IMAD R12, R9, UR57, R11 ;  /* 0x00000039090c7c24 */ /* 0x000fc4000f8e020b */
[----:B------:R-:W-:Y:S01]  /*58aa0*/  @!P4 VIADD R5, R5, 0x1 ;  /* 0x000000010505c836 */ /* 0x000fe20000000000 */
[----:B------:R-:W0:Y:S02]  /*58ab0*/  LDS.U8 R4, [R3+UR5] ;  /* 0x0000000503047984 */ /* 0x000e240008000000 */
[----:B------:R-:W-:-:S03]  /*58ac0*/  IABS R9, R12 ;  /* 0x0000000c00097213 */ /* 0x000fc60000000000 */
[----:B------:R-:W-:Y:S02]  /*58ad0*/  @P5 VIADD R6, R6, -UR57 ;  /* 0x8000003906065c36 */ /* 0x000fe40008000000 */
[----:B------:R-:W-:Y:S01]  /*58ae0*/  @P6 VIADD R5, R5, 0x1 ;  /* 0x0000000105056836 */ /* 0x000fe20000000000 */
[----:B------:R-:W-:Y:S01]  /*58af0*/  ISETP.GE.AND P6, PT, R7, RZ, PT ;  /* 0x000000ff0700720c */ /* 0x000fe20003fc6270 */
[----:B------:R-:W-:Y:S01]  /*58b00*/  IMAD.HI.U32 R7, R19, R9, RZ ;  /* 0x0000000913077227 */ /* 0x000fe200078e00ff */
[----:B------:R-:W-:-:S03]  /*58b10*/  ISETP.GE.U32.AND P4, PT, R6, UR57, PT ;  /* 0x0000003906007c0c */ /* 0x000fc6000bf86070 */
[----:B------:R-:W-:Y:S02]  /*58b20*/  IMAD.MOV R6, RZ, RZ, -R7 ;  /* 0x000000ffff067224 */ /* 0x000fe400078e0a07 */
[----:B------:R-:W-:Y:S02]  /*58b30*/  @P5 VIADD R8, R8, 0x1 ;  /* 0x0000000108085836 */ /* 0x000fe40000000000 */
[----:B------:R-:W-:-:S04]  /*58b40*/  IMAD R6, R33, R6, R9 ;  /* 0x0000000621067224 */ /* 0x000fc800078e0209 */
[----:B------:R-:W-:Y:S01]  /*58b50*/  @!P6 IMAD.MOV R5, RZ, RZ, -R5 ;  /* 0x000000ffff05e224 */ /* 0x000fe200078e0a05 */
[----:B------:R-:W-:Y:S01]  /*58b60*/  ISETP.GT.U32.AND P5, PT, R17, R6, PT ;  /* 0x000000061100720c */ /* 0x000fe20003fa4070 */
[----:B------:R-:W-:-:S03]  /*58b70*/  @P4 VIADD R8, R8, 0x1 ;  /* 0x0000000108084836 */ /* 0x000fc60000000000 */
[----:B------:R-:W-:Y:S02]  /*58b80*/  SEL R5, R32, R5, !P3 ;  /* 0x0000000520057207 */ /* 0x000fe40005800000 */
[----:B------:R-:W-:-:S03]  /*58b90*/  SEL R11, R15, R8, !P2 ;  /* 0x000000080f0b7207 */ /* 0x000fc60005000000 */
[--C-:B------:R-:W-:Y:S02]  /*58ba0*/  IMAD.MOV R9, RZ, RZ, -R5.reuse ;  /* 0x000000ffff097224 */ /* 0x100fe400078e0a05 */
[----:B------:R-:W-:Y:S02]  /*58bb0*/  IMAD R8, R14, 0x10, R5 ;  /* 0x000000100e087824 */ /* 0x000fe400078e0205 */
[----:B------:R-:W-:Y:S02]  /*58bc0*/  IMAD R5, R21, R9, R16 ;  /* 0x0000000915057224 */ /* 0x000fe400078e0210 */
[----:B------:R-:W-:Y:S02]  /*58bd0*/  @!P5 IMAD.IADD R6, R6, 0x1, -R33 ;  /* 0x000000010606d824 */ /* 0x000fe400078e0a21 */
[----:B------:R-:W-:Y:S01]  /*58be0*/  IMAD.U32 R5, R8, 0x10, R5 ;  /* 0x0000001008057824 */ /* 0x000fe200078e0005 */
[----:B0-----:R0:W-:Y:S01]  /*58bf0*/  STS.U8 [R3+UR4], R4 ;  /* 0x0000000403007988 */ /* 0x0011e20008000004 */
[----:B------:R-:W-:Y:S01]  /*58c00*/  IMAD.MOV R10, RZ, RZ, -R11 ;  /* 0x000000ffff0a7224 */ /* 0x000fe200078e0a0b */
[----:B------:R-:W-:Y:S01]  /*58c10*/  ISETP.GE.U32.AND P4, PT, R6, R17, PT ;  /* 0x000000110600720c */ /* 0x000fe20003f86070 */
[----:B------:R-:W-:Y:S01]  /*58c20*/  @!P5 VIADD R7, R7, 0x1 ;  /* 0x000000010707d836 */ /* 0x000fe20000000000 */
[----:B------:R-:W3:Y:S01]  /*58c30*/  LDS.U8 R6, [R5+UR5] ;  /* 0x0000000505067984 */ /* 0x000ee20008000000 */
[----:B------:R-:W-:Y:S01]  /*58c40*/  IMAD R14, R10, UR57, R13 ;  /* 0x000000390a0e7c24 */ /* 0x000fe2000f8e020d */
[----:B------:R-:W-:-:S04]  /*58c50*/  LOP3.LUT R8, R12, R21, RZ, 0x3c, !PT ;  /* 0x000000150c087212 */ /* 0x000fc800078e3cff */
[----:B------:R-:W-:Y:S02]  /*58c60*/  ISETP.GE.AND P6, PT, R8, RZ, PT ;  /* 0x000000ff0800720c */ /* 0x000fe40003fc6270 */
[----:B------:R-:W-:-:S03]  /*58c70*/  IABS R9, R14 ;  /* 0x0000000e00097213 */ /* 0x000fc60000000000 */
[----:B------:R-:W-:Y:S02]  /*58c80*/  @P4 VIADD R7, R7, 0x1 ;  /* 0x0000000107074836 */ /* 0x000fe40000000000 */
[----:B------:R-:W-:-:S04]  /*58c90*/  IMAD.HI.U32 R8, R19, R9, RZ ;  /* 0x0000000913087227 */ /* 0x000fc800078e00ff */
[----:B------:R-:W-:Y:S02]  /*58ca0*/  IMAD.MOV R10, RZ, RZ, -R8 ;  /* 0x000000ffff0a7224 */ /* 0x000fe400078e0a08 */
[----:B------:R-:W-:Y:S02]  /*58cb0*/  @!P6 IMAD.MOV R7, RZ, RZ, -R7 ;  /* 0x000000ffff07e224 */ /* 0x000fe400078e0a07 */
[----:B------:R-:W-:-:S03]  /*58cc0*/  IMAD R9, R33, R10, R9 ;  /* 0x0000000a21097224 */ /* 0x000fc600078e0209 */
[----:B------:R-:W-:Y:S02]  /*58cd0*/  SEL R7, R32, R7, !P3 ;  /* 0x0000000720077207 */ /* 0x000fe40005800000 */
[----:B------:R-:W-:-:S03]  /*58ce0*/  ISETP.GT.U32.AND P5, PT, R17, R9, PT ;  /* 0x000000091100720c */ /* 0x000fc60003fa4070 */
[--C-:B0-----:R-:W-:Y:S02]  /*58cf0*/  IMAD.MOV R3, RZ, RZ, -R7.reuse ;  /* 0x000000ffff037224 */ /* 0x101fe400078e0a07 */
[----:B------:R-:W-:Y:S02]  /*58d00*/  IMAD R4, R18, 0x10, R7 ;  /* 0x0000001012047824 */ /* 0x000fe400078e0207 */
[----:B------:R-:W-:-:S04]  /*58d10*/  IMAD R3, R21, R3, R12 ;  /* 0x0000000315037224 */ /* 0x000fc800078e020c */
[----:B------:R-:W-:Y:S01]  /*58d20*/  IMAD.U32 R4, R4, 0x10, R3 ;  /* 0x0000001004047824 */ /* 0x000fe200078e0003 */
[----:B------:R-:W-:Y:S01]  /*58d30*/  LOP3.LUT R3, R14, R21, RZ, 0x3c, !PT ;  /* 0x000000150e037212 */ /* 0x000fe200078e3cff */
[----:B------:R-:W-:Y:S01]  /*58d40*/  @!P5 IMAD.IADD R9, R9, 0x1, -R33 ;  /* 0x000000010909d824 */ /* 0x000fe200078e0a21 */
[----:B---3--:R0:W-:Y:S01]  /*58d50*/  STS.U8 [R5+UR4], R6 ;  /* 0x0000000605007988 */ /* 0x0081e20008000004 */
[----:B------:R-:W-:Y:S01]  /*58d60*/  @!P5 VIADD R8, R8, 0x1 ;  /* 0x000000010808d836 */ /* 0x000fe20000000000 */
[----:B------:R-:W-:Y:S02]  /*58d70*/  ISETP.GE.AND P6, PT, R3, RZ, PT ;  /* 0x000000ff0300720c */ /* 0x000fe40003fc6270 */
[----:B------:R-:W3:Y:S01]  /*58d80*/  LDS.U8 R7, [R4+UR5] ;  /* 0x0000000504077984 */ /* 0x000ee20008000000 */
[----:B------:R-:W-:-:S13]  /*58d90*/  ISETP.GE.U32.AND P4, PT, R9, R17, PT ;  /* 0x000000110900720c */ /* 0x000fda0003f86070 */
[----:B------:R-:W-:-:S04]  /*58da0*/  @P4 VIADD R8, R8, 0x1 ;  /* 0x0000000108084836 */ /* 0x000fc80000000000 */
[----:B------:R-:W-:-:S05]  /*58db0*/  @!P6 IMAD.MOV R8, RZ, RZ, -R8 ;  /* 0x000000ffff08e224 */ /* 0x000fca00078e0a08 */
[----:B------:R-:W-:-:S05]  /*58dc0*/  SEL R8, R32, R8, !P3 ;  /* 0x0000000820087207 */ /* 0x000fca0005800000 */
[--C-:B------:R-:W-:Y:S02]  /*58dd0*/  IMAD.MOV R3, RZ, RZ, -R8.reuse ;  /* 0x000000ffff037224 */ /* 0x100fe400078e0a08 */
[----:B------:R-:W-:Y:S02]  /*58de0*/  IMAD R8, R11, 0x10, R8 ;  /* 0x000000100b087824 */ /* 0x000fe400078e0208 */
[----:B------:R-:W-:-:S04]  /*58df0*/  IMAD R3, R21, R3, R14 ;  /* 0x0000000315037224 */ /* 0x000fc800078e020e */
[----:B0-----:R-:W-:Y:S02]  /*58e00*/  IMAD.U32 R5, R8, 0x10, R3 ;  /* 0x0000001008057824 */ /* 0x001fe400078e0003 */
[----:B------:R-:W-:Y:S01]  /*58e10*/  VIADD R3, R13, UR61 ;  /* 0x0000003d0d037c36 */ /* 0x000fe20008000000 */
[----:B---3--:R-:W-:Y:S04]  /*58e20*/  STS.U8 [R4+UR4], R7 ;  /* 0x0000000704007988 */ /* 0x008fe80008000004 */
[----:B------:R-:W-:Y:S01]  /*58e30*/  ISETP.GE.AND P3, PT, R3, UR7, PT ;  /* 0x0000000703007c0c */ /* 0x000fe2000bf66270 */
[----:B------:R-:W0:Y:S04]  /*58e40*/  LDS.U8 R6, [R5+UR5] ;  /* 0x0000000505067984 */ /* 0x000e280008000000 */
[----:B0-----:R0:W-:Y:S08]  /*58e50*/  STS.U8 [R5+UR4], R6 ;  /* 0x0000000605007988 */ /* 0x0011f00008000004 */
[----:B------:R-:W-:Y:S05]  /*58e60*/  @!P3 BRA `(.L_x_1094) ;  /* 0xfffffff40084b947 */ /* 0x000fea000383ffff */
.L_x_1091:
[----:B------:R-:W-:Y:S05]  /*58e70*/  BSYNC.RECONVERGENT B0 ;  /* 0x0000000000007941 */ /* 0x000fea0003800200 */
.L_x_1090:
[----:B------:R-:W5:Y:S02]  /*58e80*/  LDCU.64 UR4, c[0x0][0x3b0] ;  /* 0x00007600ff0477ac */ /* 0x000f640008000a00 */
[----:B-----5:R-:W-:Y:S01]  /*58e90*/  UISETP.GT.AND UP0, UPT, UR4, UR5, UPT ;  /* 0x000000050400728c */ /* 0x020fe2000bf04270 */
[----:B------:R-:W-:Y:S08]  /*58ea0*/  BAR.SYNC.DEFER_BLOCKING 0x0 ;  /* 0x0000000000007b1d */ /* 0x000ff00000010000 */
[----:B------:R-:W-:Y:S05]  /*58eb0*/  BRA.U !UP0, `(.L_x_1095) ;  /* 0x0000002d08507547 */ /* 0x000fea000b800000 */
[----:B------:R-:W-:Y:S01]  /*58ec0*/  ISETP.GE.U32.AND P2, PT, R2, UR57, PT ;  /* 0x0000003902007c0c */ /* 0x000fe2000bf46070 */
[----:B------:R-:W-:Y:S01]  /*58ed0*/  UIADD3 UR7, UPT, UPT, UR47, -0x1, URZ ;  /* 0xffffffff2f077890 */ /* 0x000fe2000fffe0ff */
[C---:B------:R-:W-:Y:S01]  /*58ee0*/  LEA.HI R3, R86.reuse, 0x1, RZ, 0x1b ;  /* 0x0000000156037811 */ /* 0x040fe200078fd8ff */
        /* <DEDUP_REMOVED lines=8> */
[----:B0--34-:R-:W-:-:S07]  /*58f70*/  IMAD.MOV.U32 R6, RZ, RZ, R2 ;  /* 0x000000ffff067224 */ /* 0x019fce00078e0002 */
.L_x_1112:
[----:B0-----:R-:W0:Y:S01]  /*58f80*/  LDCU UR4, c[0x0][0x3b0] ;  /* 0x00007600ff0477ac */ /* 0x001e220008000800 */
[----:B------:R-:W-:Y:S01]  /*58f90*/  BSSY.RECONVERGENT B1, `(.L_x_1098) ;  /* 0x00000df000017945 */ /* 0x000fe20003800200 */
[----:B0-----:R-:W-:-:S13]  /*58fa0*/  ISETP.GE.AND P2, PT, R52, UR4, PT ;  /* 0x0000000434007c0c */ /* 0x001fda000bf46270 */
[----:B---34-:R-:W-:Y:S05]  /*58fb0*/  @P2 BRA `(.L_x_1099) ;  /* 0x0000000c00702947 */ /* 0x018fea0003800000 */
        /* <DEDUP_REMOVED lines=32> */
.L_x_1106:
[----:B------:R-:W-:Y:S01]  /*591c0*/  UISETP.GE.U32.AND UP0, UPT, UR48, 0x7, UPT ;  /* 0x000000073000788c */ /* 0x000fe2000bf06070 */
[----:B------:R-:W-:Y:S02]  /*591d0*/  IMAD.MOV.U32 R5, RZ, RZ, RZ ;  /* 0x000000ffff057224 */ /* 0x000fe400078e00ff */
[----:B------:R-:W-:-:S06]  /*591e0*/  IMAD.MOV.U32 R7, RZ, RZ, RZ ;  /* 0x000000ffff077224 */ /* 0x000fcc00078e00ff */
[----:B------:R-:W-:Y:S05]  /*591f0*/  BRA.U !UP0, `(.L_x_1101) ;  /* 0x0000000108bc7547 */ /* 0x000fea000b800000 */
[----:B------:R-:W0:Y:S01]  /*59200*/  S2R R8, SR_CgaCtaId ;  /* 0x0000000000087919 */ /* 0x000e220000008800 */
[----:B------:R-:W3:Y:S01]  /*59210*/  LDC R50, c[0x0][0x3b0] ;  /* 0x0000ec00ff327b82 */ /* 0x000ee20000000800 */
[----:B------:R-:W-:-:S05]  /*59220*/  MOV R5, 0x400 ;  /* 0x0000040000057802 */ /* 0x000fca0000000f00 */
[----:B------:R-:W-:Y:S02]  /*59230*/  VIADD R7, R5, 0x1050 ;  /* 0x0000105005077836 */ /* 0x000fe40000000000 */
[----:B------:R-:W-:Y:S02]  /*59240*/  IMAD.MOV.U32 R5, RZ, RZ, RZ ;  /* 0x000000ffff057224 */ /* 0x000fe400078e00ff */
[----:B---3--:R-:W-:Y:S01]  /*59250*/  IMAD.SHL.U32 R54, R50, 0x4, RZ ;  /* 0x0000000432367824 */ /* 0x008fe200078e00ff */
[----:B0-----:R-:W-:Y:S01]  /*59260*/  LEA R48, R8, R7, 0x18 ;  /* 0x0000000708307211 */ /* 0x001fe200078ec0ff */
[----:B------:R-:W-:-:S07]  /*59270*/  IMAD.MOV.U32 R7, RZ, RZ, RZ ;  /* 0x000000ffff077224 */ /* 0x000fce00078e00ff */
.L_x_1102:
        /* <DEDUP_REMOVED lines=10> */
[----:B------:R-:W3:Y:S01]  /*59320*/  LDS.U8 R12, [R8+0x1] ;  /* 0x00000100080c7984 */ /* 0x000ee20000000000 */
[--C-:B------:R-:W-:Y:S02]  /*59330*/  IMAD.IADD R15, R13, 0x1, R54.reuse ;  /* 0x000000010d0f7824 */ /* 0x100fe400078e0236 */
[----:B------:R-:W3:Y:S01]  /*59340*/  LDC R11, c[0x3][R11] ;  /* 0x00c000000b0b7b82 */ /* 0x000ee20000000800 */
[----:B------:R-:W4:Y:S01]  /*59350*/  LDS.U8 R14, [R8+0x2] ;  /* 0x00000200080e7984 */ /* 0x000f220000000000 */
[----:B------:R-:W-:-:S03]  /*59360*/  IMAD.IADD R17, R15, 0x1, R54 ;  /* 0x000000010f117824 */ /* 0x000fc600078e0236 */
[----:B------:R-:W5:Y:S01]  /*59370*/  LDS.U8 R16, [R8+0x3] ;  /* 0x0000030008107984 */ /* 0x000f620000000000 */
[--C-:B------:R-:W-:Y:S02]  /*59380*/  IMAD.IADD R19, R17, 0x1, R54.reuse ;  /* 0x0000000111137824 */ /* 0x100fe400078e0236 */
[----:B------:R-:W4:Y:S01]  /*59390*/  LDC R13, c[0x3][R13] ;  /* 0x00c000000d0d7b82 */ /* 0x000f220000000800 */
[----:B------:R-:W1:Y:S01]  /*593a0*/  LDS.U8 R18, [R8+0x4] ;  /* 0x0000040008127984 */ /* 0x000e620000000000 */
[----:B------:R-:W-:-:S03]  /*593b0*/  IMAD.IADD R43, R19, 0x1, R54 ;  /* 0x00000001132b7824 */ /* 0x000fc600078e0236 */
[----:B------:R-:W2:Y:S01]  /*593c0*/  LDS.U8 R20, [R8+0x5] ;  /* 0x0000050008147984 */ /* 0x000ea20000000000 */
[----:B------:R-:W-:Y:S02]  /*593d0*/  IMAD.IADD R33, R43, 0x1, R54 ;  /* 0x000000012b217824 */ /* 0x000fe400078e0236 */
[----:B------:R-:W5:Y:S01]  /*593e0*/  LDC R15, c[0x3][R15] ;  /* 0x00c000000f0f7b82 */ /* 0x000f620000000800 */
[----:B------:R-:W2:Y:S04]  /*593f0*/  LDS.U8 R32, [R8+0x6] ;  /* 0x0000060008207984 */ /* 0x000ea80000000000 */
[----:B------:R-:W2:Y:S03]  /*59400*/  LDS.U8 R34, [R8+0x7] ;  /* 0x0000070008227984 */ /* 0x000ea60000000000 */
[----:B------:R-:W1:Y:S08]  /*59410*/  LDC R17, c[0x3][R17] ;  /* 0x00c0000011117b82 */ /* 0x000e700000000800 */
[----:B------:R-:W2:Y:S08]  /*59420*/  LDC R19, c[0x3][R19] ;  /* 0x00c0000013137b82 */ /* 0x000eb00000000800 */
[----:B------:R-:W2:Y:S01]  /*59430*/  LDC R21, c[0x3][R43] ;  /* 0x00c000002b157b82 */ /* 0x000ea20000000800 */
[----:B0-----:R-:W-:-:S07]  /*59440*/  LOP3.LUT R9, R7, R9, R10, 0x78, !PT ;  /* 0x0000000907097212 */ /* 0x001fce00078e780a */
[----:B------:R-:W0:Y:S01]  /*59450*/  LDC R33, c[0x3][R33] ;  /* 0x00c0000021217b82 */ /* 0x000e220000000800 */
[----:B---3--:R-:W-:-:S04]  /*59460*/  LOP3.LUT R9, R9, R11, R12, 0x78, !PT ;  /* 0x0000000b09097212 */ /* 0x008fc800078e780c */
[----:B----4-:R-:W-:-:S04]  /*59470*/  LOP3.LUT R9, R9, R13, R14, 0x78, !PT ;  /* 0x0000000d09097212 */ /* 0x010fc800078e780e */
[----:B-----5:R-:W-:-:S04]  /*59480*/  LOP3.LUT R9, R9, R15, R16, 0x78, !PT ;  /* 0x0000000f09097212 */ /* 0x020fc800078e7810 */
[----:B-1----:R-:W-:-:S04]  /*59490*/  LOP3.LUT R9, R9, R17, R18, 0x78, !PT ;  /* 0x0000001109097212 */ /* 0x002fc800078e7812 */
[----:B--2---:R-:W-:-:S04]  /*594a0*/  LOP3.LUT R9, R9, R19, R20, 0x78, !PT ;  /* 0x0000001309097212 */ /* 0x004fc800078e7814 */
[----:B------:R-:W-:-:S04]  /*594b0*/  LOP3.LUT R9, R9, R21, R32, 0x78, !PT ;  /* 0x0000001509097212 */ /* 0x000fc800078e7820 */
[----:B0-----:R-:W-:Y:S01]  /*594c0*/  LOP3.LUT R7, R9, R33, R34, 0x78, !PT ;  /* 0x0000002109077212 */ /* 0x001fe200078e7822 */
[----:B------:R-:W-:Y:S06]  /*594d0*/  @P2 BRA `(.L_x_1102) ;  /* 0xfffffffc00682947 */ /* 0x000fec000383ffff */
[----:B------:R-:W-:-:S07]  /*594e0*/  IMAD.U32 R5, RZ, RZ, UR44 ;  /* 0x0000002cff057e24 */ /* 0x000fce000f8e00ff */
.L_x_1101:
[----:B------:R-:W-:-:S09]  /*594f0*/  UISETP.NE.AND UP0, UPT, UR47, URZ, UPT ;  /* 0x000000ff2f00728c */ /* 0x000fd2000bf05270 */
[----:B------:R-:W-:Y:S05]  /*59500*/  BRA.U !UP0, `(.L_x_1103) ;  /* 0x0000000508047547 */ /* 0x000fea000b800000 */
[----:B------:R-:W-:Y:S02]  /*59510*/  UISETP.GE.U32.AND UP0, UPT, UR7, 0x3, UPT ;  /* 0x000000030700788c */ /* 0x000fe4000bf06070 */
[----:B------:R-:W-:-:S07]  /*59520*/  UISETP.NE.AND UP1, UPT, UR46, URZ, UPT ;  /* 0x000000ff2e00728c */ /* 0x000fce000bf25270 */
[----:B------:R-:W-:Y:S05]  /*59530*/  BRA.U !UP0, `(.L_x_1104) ;  /* 0x00000001086c7547 */ /* 0x000fea000b800000 */
[----:B------:R-:W0:Y:S01]  /*59540*/  LDCU UR6, c[0x0][0x3b0] ;  /* 0x00007600ff0677ac */ /* 0x000e220008000800 */
[----:B------:R-:W3:Y:S01]  /*59550*/  S2UR UR5, SR_CgaCtaId ;  /* 0x00000000000579c3 */ /* 0x000ee20000008800 */
[----:B------:R-:W-:Y:S01]  /*59560*/  UMOV UR4, 0x400 ;  /* 0x0000040000047882 */ /* 0x000fe20000000000 */
[----:B------:R-:W-:Y:S01]  /*59570*/  UMOV UR9, 0x80 ;  /* 0x0000008000097882 */ /* 0x000fe20000000000 */
[----:B------:R-:W-:Y:S01]  /*59580*/  UIADD3 UR4, UPT, UPT, UR4, 0x1050, URZ ;  /* 0x0000105004047890 */ /* 0x000fe2000fffe0ff */
[----:B0-----:R-:W-:Y:S01]  /*59590*/  IMAD R8, R5, UR6, R4 ;  /* 0x0000000605087c24 */ /* 0x001fe2000f8e0204 */
[----:B------:R-:W-:-:S04]  /*595a0*/  USHF.L.U32 UR6, UR6, 0x2, URZ ;  /* 0x0000000206067899 */ /* 0x000fc800080006ff */
[----:B------:R-:W-:Y:S01]  /*595b0*/  LEA R10, R8, UR9, 0x2 ;  /* 0x00000009080a7c11 */ /* 0x000fe2000f8e10ff */
[----:B---3--:R-:W-:-:S04]  /*595c0*/  ULEA UR4, UR5, UR4, 0x18 ;  /* 0x0000000405047291 */ /* 0x008fc8000f8ec0ff */
[----:B------:R-:W-:Y:S02]  /*595d0*/  VIADD R11, R10, UR6 ;  /* 0x000000060a0b7c36 */ /* 0x000fe40008000000 */
[----:B------:R-:W0:Y:S01]  /*595e0*/  LDC R10, c[0x3][R10] ;  /* 0x00c000000a0a7b82 */ /* 0x000e220000000800 */
[----:B------:R-:W-:Y:S01]  /*595f0*/  IADD3 R8, PT, PT, R49, UR4, R5 ;  /* 0x0000000431087c10 */ /* 0x000fe2000fffe005 */
[----:B------:R-:W-:Y:S02]  /*59600*/  VIADD R17, R11, UR6 ;  /* 0x000000060b117c36 */ /* 0x000fe40008000000 */
[----:B------:R-:W-:Y:S02]  /*59610*/  VIADD R5, R5, 0x4 ;  /* 0x0000000405057836 */ /* 0x000fe40000000000 */
[----:B------:R-:W-:Y:S01]  /*59620*/  VIADD R15, R17, UR6 ;  /* 0x00000006110f7c36 */ /* 0x000fe20008000000 */
[----:B------:R-:W0:Y:S01]  /*59630*/  LDS.U8 R9, [R8] ;  /* 0x0000000008097984 */ /* 0x000e220000000000 */
[----:B------:R-:W3:Y:S03]  /*59640*/  LDC R11, c[0x3][R11] ;  /* 0x00c000000b0b7b82 */ /* 0x000ee60000000800 */
[----:B------:R-:W3:Y:S04]  /*59650*/  LDS.U8 R12, [R8+0x1] ;  /* 0x00000100080c7984 */ /* 0x000ee80000000000 */
[----:B------:R-:W4:Y:S01]  /*59660*/  LDS.U8 R14, [R8+0x2] ;  /* 0x00000200080e7984 */ /* 0x000f220000000000 */
[----:B------:R-:W4:Y:S03]  /*59670*/  LDC R13, c[0x3][R17] ;  /* 0x00c00000110d7b82 */ /* 0x000f260000000800 */
[----:B------:R-:W5:Y:S05]  /*59680*/  LDS.U8 R16, [R8+0x3] ;  /* 0x0000030008107984 */ /* 0x000f6a0000000000 */
[----:B------:R-:W5:Y:S01]  /*59690*/  LDC R15, c[0x3][R15] ;  /* 0x00c000000f0f7b82 */ /* 0x000f620000000800 */
[----:B0-----:R-:W-:-:S04]  /*596a0*/  LOP3.LUT R9, R10, R9, RZ, 0xc0, !PT ;  /* 0x000000090a097212 */ /* 0x001fc800078ec0ff */
[----:B---3--:R-:W-:-:S04]  /*596b0*/  LOP3.LUT R9, R9, R11, R12, 0x78, !PT ;  /* 0x0000000b09097212 */ /* 0x008fc800078e780c */
[----:B----4-:R-:W-:-:S04]  /*596c0*/  LOP3.LUT R9, R9, R13, R14, 0x78, !PT ;  /* 0x0000000d09097212 */ /* 0x010fc800078e780e */
[----:B-----5:R-:W-:-:S04]  /*596d0*/  LOP3.LUT R16, R9, R15, R16, 0x78, !PT ;  /* 0x0000000f09107212 */ /* 0x020fc800078e7810 */
[----:B------:R-:W-:-:S07]  /*596e0*/  LOP3.LUT R7, R16, R7, RZ, 0x3c, !PT ;  /* 0x0000000710077212 */ /* 0x000fce00078e3cff */
.L_x_1104:
        /* <DEDUP_REMOVED lines=8> */
[----:B------:R-:W3:Y:S01]  /*59770*/  S2UR UR5, SR_CgaCtaId ;  /* 0x00000000000579c3 */ /* 0x000ee20000008800 */
[----:B0-----:R-:W-:-:S05]  /*59780*/  IMAD R8, R5, R9, R4 ;  /* 0x0000000905087224 */ /* 0x001fca00078e0204 */
[----:B------:R-:W-:Y:S01]  /*59790*/  LEA R12, R8, UR6, 0x2 ;  /* 0x00000006080c7c11 */ /* 0x000fe2000f8e10ff */
[----:B---3--:R-:W-:-:S04]  /*597a0*/  ULEA UR4, UR5, UR4, 0x18 ;  /* 0x0000000405047291 */ /* 0x008fc8000f8ec0ff */
[----:B------:R-:W-:Y:S02]  /*597b0*/  IMAD.U32 R9, R9, 0x4, R12 ;  /* 0x0000000409097824 */ /* 0x000fe400078e000c */
[----:B------:R-:W0:Y:S01]  /*597c0*/  LDC R12, c[0x3][R12] ;  /* 0x00c000000c0c7b82 */ /* 0x000e220000000800 */
[----:B------:R-:W-:Y:S01]  /*597d0*/  IADD3 R10, PT, PT, R49, UR4, R5 ;  /* 0x00000004310a7c10 */ /* 0x000fe2000fffe005 */
[----:B------:R-:W-:-:S04]  /*597e0*/  VIADD R5, R5, 0x2 ;  /* 0x0000000205057836 */ /* 0x000fc80000000000 */
[----:B------:R-:W0:Y:S02]  /*597f0*/  LDS.U8 R11, [R10] ;  /* 0x000000000a0b7984 */ /* 0x000e240000000000 */
[----:B------:R-:W3:Y:S02]  /*59800*/  LDC R8, c[0x3][R9] ;  /* 0x00c0000009087b82 */ /* 0x000ee40000000800 */
[----:B------:R-:W3:Y:S01]  /*59810*/  LDS.U8 R13, [R10+0x1] ;  /* 0x000001000a0d7984 */ /* 0x000ee20000000000 */
[----:B0-----:R-:W-:-:S04]  /*59820*/  LOP3.LUT R11, R12, R11, RZ, 0xc0, !PT ;  /* 0x0000000b0c0b7212 */ /* 0x001fc800078ec0ff */
[----:B---3--:R-:W-:-:S04]  /*59830*/  LOP3.LUT R8, R11, R8, R13, 0x78, !PT ;  /* 0x000000080b087212 */ /* 0x008fc800078e780d */
[----:B------:R-:W-:-:S07]  /*59840*/  LOP3.LUT R7, R8, R7, RZ, 0x3c, !PT ;  /* 0x0000000708077212 */ /* 0x000fce00078e3cff */
.L_x_1105:
[----:B------:R-:W-:Y:S05]  /*59850*/  BRA.U !UP1, `(.L_x_1103) ;  /* 0x0000000109307547 */ /* 0x000fea000b800000 */
[----:B------:R-:W0:Y:S01]  /*59860*/  LDCU UR6, c[0x0][0x3b0] ;  /* 0x00007600ff0677ac */ /* 0x000e220008000800 */
[----:B------:R-:W3:Y:S01]  /*59870*/  S2UR UR5, SR_CgaCtaId ;  /* 0x00000000000579c3 */ /* 0x000ee20000008800 */
[----:B------:R-:W-:Y:S02]  /*59880*/  UMOV UR4, 0x400 ;  /* 0x0000040000047882 */ /* 0x000fe40000000000 */
[----:B------:R-:W-:Y:S01]  /*59890*/  UIADD3 UR4, UPT, UPT, UR4, 0x1050, URZ ;  /* 0x0000105004047890 */ /* 0x000fe2000fffe0ff */
[----:B0-----:R-:W-:Y:S01]  /*598a0*/  IMAD R8, R5, UR6, R4 ;  /* 0x0000000605087c24 */ /* 0x001fe2000f8e0204 */
[----:B------:R-:W-:-:S04]  /*598b0*/  UMOV UR6, 0x80 ;  /* 0x0000008000067882 */ /* 0x000fc80000000000 */
[----:B------:R-:W-:Y:S01]  /*598c0*/  LEA R9, R8, UR6, 0x2 ;  /* 0x0000000608097c11 */ /* 0x000fe2000f8e10ff */
[----:B---3--:R-:W-:-:S05]  /*598d0*/  ULEA UR4, UR5, UR4, 0x18 ;  /* 0x0000000405047291 */ /* 0x008fca000f8ec0ff */
[----:B------:R-:W0:Y:S01]  /*598e0*/  LDC R9, c[0x3][R9] ;  /* 0x00c0000009097b82 */ /* 0x000e220000000800 */
[----:B------:R-:W-:-:S05]  /*598f0*/  IADD3 R5, PT, PT, R49, UR4, R5 ;  /* 0x0000000431057c10 */ /* 0x000fca000fffe005 */
[----:B------:R-:W0:Y:S02]  /*59900*/  LDS.U8 R8, [R5] ;  /* 0x0000000005087984 */ /* 0x000e240000000000 */
[----:B0-----:R-:W-:-:S07]  /*59910*/  LOP3.LUT R7, R7, R9, R8, 0x78, !PT ;  /* 0x0000000907077212 */ /* 0x001fce00078e7808 */
.L_x_1103:
        /* <DEDUP_REMOVED lines=10> */
[----:B---3--:R-:W-:Y:S05]  /*599c0*/  @!P2 BRA `(.L_x_1106) ;  /* 0xfffffff400fca947 */ /* 0x008fea000383ffff */
[----:B------:R-:W-:Y:S05]  /*599d0*/  BRA `(.L_x_1099) ;  /* 0x0000000000e87947 */ /* 0x000fea0003800000 */
.L_x_1100:
        /* <DEDUP_REMOVED lines=11> */
.L_x_1109:
        /* <DEDUP_REMOVED lines=13> */
.L_x_1108:
[----:B------:R-:W-:Y:S05]  /*59b60*/  BSYNC.RECONVERGENT B2 ;  /* 0x0000000000027941 */ /* 0x000fea0003800200 */
.L_x_1107:
[----:B------:R-:W-:Y:S05]  /*59b70*/  @!P3 BRA `(.L_x_1099) ;  /* 0x000000000080b947 */ /* 0x000fea0003800000 */
[----:B------:R-:W-:Y:S01]  /*59b80*/  ISETP.GE.U32.AND P2, PT, R41, 0x3, PT ;  /* 0x000000032900780c */ /* 0x000fe20003f46070 */
[----:B------:R-:W-:Y:S01]  /*59b90*/  BSSY.RECONVERGENT B2, `(.L_x_1110) ;  /* 0x000000d000027945 */ /* 0x000fe20003800200 */
[----:B------:R-:W-:-:S11]  /*59ba0*/  ISETP.NE.AND P3, PT, R3, RZ, PT ;  /* 0x000000ff0300720c */ /* 0x000fd60003f65270 */
[----:B------:R-:W-:Y:S05]  /*59bb0*/  @!P2 BRA `(.L_x_1111) ;  /* 0x000000000028a947 */ /* 0x000fea0003800000 */
[----:B------:R-:W3:Y:S01]  /*59bc0*/  S2UR UR5, SR_CgaCtaId ;  /* 0x00000000000579c3 */ /* 0x000ee20000008800 */
[----:B------:R-:W-:Y:S02]  /*59bd0*/  UMOV UR4, 0x400 ;  /* 0x0000040000047882 */ /* 0x000fe40000000000 */
[----:B------:R-:W-:-:S04]  /*59be0*/  UIADD3 UR4, UPT, UPT, UR4, 0x1050, URZ ;  /* 0x0000105004047890 */ /* 0x000fc8000fffe0ff */
[----:B---3--:R-:W-:-:S06]  /*59bf0*/  ULEA UR4, UR5, UR4, 0x18 ;  /* 0x0000000405047291 */ /* 0x008fcc000f8ec0ff */
[----:B0-----:R-:W-:Y:S01]  /*59c00*/  IADD3 R5, PT, PT, R49, UR4, R4 ;  /* 0x0000000431057c10 */ /* 0x001fe2000fffe004 */
[----:B------:R-:W-:-:S04]  /*59c10*/  VIADD R4, R4, 0x80 ;  /* 0x0000008004047836 */ /* 0x000fc80000000000 */
[----:B------:R3:W-:Y:S04]  /*59c20*/  STS.U8 [R5], RZ ;  /* 0x000000ff05007388 */ /* 0x0007e80000000000 */
[----:B------:R3:W-:Y:S04]  /*59c30*/  STS.U8 [R5+0x20], RZ ;  /* 0x000020ff05007388 */ /* 0x0007e80000000000 */
[----:B------:R3:W-:Y:S04]  /*59c40*/  STS.U8 [R5+0x40], RZ ;  /* 0x000040ff05007388 */ /* 0x0007e80000000000 */
[----:B------:R3:W-:Y:S02]  /*59c50*/  STS.U8 [R5+0x60], RZ ;  /* 0x000060ff05007388 */ /* 0x0007e40000000000 */
.L_x_1111:
[----:B------:R-:W-:Y:S05]  /*59c60*/  BSYNC.RECONVERGENT B2 ;  /* 0x0000000000027941 */ /* 0x000fea0003800200 */
.L_x_1110:
[----:B------:R-:W-:Y:S05]  /*59c70*/  @!P3 BRA `(.L_x_1099) ;  /* 0x000000000040b947 */ /* 0x000fea0003800000 */
[----:B------:R-:W-:Y:S02]  /*59c80*/  ISETP.NE.AND P2, PT, R42, RZ, PT ;  /* 0x000000ff2a00720c */ /* 0x000fe40003f45270 */
[----:B------:R-:W-:-:S11]  /*59c90*/  ISETP.NE.AND P3, PT, R40, RZ, PT ;  /* 0x000000ff2800720c */ /* 0x000fd60003f65270 */
[----:B------:R-:W4:Y:S01]  /*59ca0*/  @P2 S2R R8, SR_CgaCtaId ;  /* 0x0000000000082919 */ /* 0x000f220000008800 */
[----:B0--3--:R-:W-:Y:S02]  /*59cb0*/  @P2 MOV R5, 0x400 ;  /* 0x0000040000052802 */ /* 0x009fe40000000f00 */
[----:B------:R-:W-:Y:S01]  /*59cc0*/  @!P3 MOV R7, 0x400 ;  /* 0x000004000007b802 */ /* 0x000fe20000000f00 */
[----:B------:R-:W0:Y:S02]  /*59cd0*/  @!P3 S2R R10, SR_CgaCtaId ;  /* 0x00000000000ab919 */ /* 0x000e240000008800 */
[----:B------:R-:W-:Y:S02]  /*59ce0*/  @P2 VIADD R5, R5, 0x1050 ;  /* 0x0000105005052836 */ /* 0x000fe40000000000 */
[----:B------:R-:W-:-:S03]  /*59cf0*/  @!P3 VIADD R7, R7, 0x1050 ;  /* 0x000010500707b836 */ /* 0x000fc60000000000 */
[----:B----4-:R-:W-:-:S04]  /*59d00*/  @P2 LEA R5, R8, R5, 0x18 ;  /* 0x0000000508052211 */ /* 0x010fc800078ec0ff */
[----:B------:R-:W-:Y:S01]  /*59d10*/  @P2 IADD3 R5, PT, PT, R5, R49, R4 ;  /* 0x0000003105052210 */ /* 0x000fe20007ffe004 */
[----:B------:R-:W-:Y:S01]  /*59d20*/  @P2 VIADD R4, R4, 0x40 ;  /* 0x0000004004042836 */ /* 0x000fe20000000000 */
[----:B0-----:R-:W-:-:S03]  /*59d30*/  @!P3 LEA R7, R10, R7, 0x18 ;  /* 0x000000070a07b211 */ /* 0x001fc600078ec0ff */
[----:B------:R4:W-:Y:S01]  /*59d40*/  @P2 STS.U8 [R5], RZ ;  /* 0x000000ff05002388 */ /* 0x0009e20000000000 */
[----:B------:R-:W-:-:S03]  /*59d50*/  @!P3 IADD3 R4, PT, PT, R7, R49, R4 ;  /* 0x000000310704b210 */ /* 0x000fc60007ffe004 */
[----:B------:R4:W-:Y:S04]  /*59d60*/  @P2 STS.U8 [R5+0x20], RZ ;  /* 0x000020ff05002388 */ /* 0x0009e80000000000 */
[----:B------:R4:W-:Y:S02]  /*59d70*/  @!P3 STS.U8 [R4], RZ ;  /* 0x000000ff0400b388 */ /* 0x0009e40000000000 */
.L_x_1099:
[----:B------:R-:W-:Y:S05]  /*59d80*/  BSYNC.RECONVERGENT B1 ;  /* 0x0000000000017941 */ /* 0x000fea0003800200 */
.L_x_1098:
[----:B------:R-:W-:-:S05]  /*59d90*/  VIADD R6, R6, UR63 ;  /* 0x0000003f06067c36 */ /* 0x000fca0008000000 */
[----:B------:R-:W-:-:S13]  /*59da0*/  ISETP.GE.U32.AND P2, PT, R6, UR57, PT ;  /* 0x0000003906007c0c */ /* 0x000fda000bf46070 */
[----:B------:R-:W-:Y:S05]  /*59db0*/  @!P2 BRA `(.L_x_1112) ;  /* 0xfffffff00070a947 */ /* 0x000fea000383ffff */
.L_x_1097:
[----:B------:R-:W-:Y:S05]  /*59dc0*/  BSYNC.RECONVERGENT B0 ;  /* 0x0000000000007941 */ /* 0x000fea0003800200 */
.L_x_1096:
[----:B------:R-:W-:Y:S01]  /*59dd0*/  R2UR UR4, R103 ;  /* 0x00000000670472ca */ /* 0x000fe200000e0000 */
[----:B------:R-:W-:Y:S06]  /*59de0*/  BAR.SYNC.DEFER_BLOCKING 0x0 ;  /* 0x0000000000007b1d */ /* 0x000fec0000010000 */
[----:B------:R-:W-:Y:S06]  /*59df0*/  BSSY.RECONVERGENT B0, `(.L_x_1113) ;  /* 0x00000ee000007945 */ /* 0x000fec0003800200 */
[----:B------:R-:W-:-:S13]  /*59e00*/  ISETP.GE.AND P2, PT, R2, UR4, PT ;  /* 0x0000000402007c0c */ /* 0x000fda000bf46270 */
[----:B------:R-:W-:Y:S05]  /*59e10*/  @P2 BRA `(.L_x_1114) ;  /* 0x0000000c00ac2947 */ /* 0x000fea0003800000 */
[----:B0--34-:R-:W-:-:S07]  /*59e20*/  IMAD.MOV.U32 R6, RZ, RZ, R2 ;  /* 0x000000ffff067224 */ /* 0x019fce00078e0002 */
.L_x_1131:
[----:B0-----:R-:W0:Y:S01]  /*59e30*/  LDC R7, c[0x0][0x3b0] ;  /* 0x0000ec00ff077b82 */ /* 0x001e220000000800 */
[----:B------:R-:W-:Y:S01]  /*59e40*/  BSSY.RECONVERGENT B1, `(.L_x_1115) ;  /* 0x00000e4000017945 */ /* 0x000fe20003800200 */
[----:B0-----:R-:W-:-:S13]  /*59e50*/  ISETP.GE.AND P2, PT, R52, R7, PT ;  /* 0x000000073400720c */ /* 0x001fda0003f46270 */
[----:B---34-:R-:W-:Y:S05]  /*59e60*/  @P2 BRA `(.L_x_1116) ;  /* 0x0000000c00842947 */ /* 0x018fea0003800000 */
[----:B------:R-:W-:Y:S01]  /*59e70*/  IABS R10, R7 ;  /* 0x00000007000a7213 */ /* 0x000fe20000000000 */
[----:B------:R-:W-:Y:S01]  /*59e80*/  IMAD.MOV.U32 R4, RZ, RZ, RZ ;  /* 0x000000ffff047224 */ /* 0x000fe200078e00ff */
[----:B------:R-:W-:Y:S01]  /*59e90*/  IABS R12, R6 ;  /* 0x00000006000c7213 */ /* 0x000fe20000000000 */
[----:B------:R-:W0:Y:S01]  /*59ea0*/  LDCU UR4, c[0x0][0x3b4] ;  /* 0x00007680ff0477ac */ /* 0x000e220008000800 */
[----:B------:R-:W3:Y:S08]  /*59eb0*/  I2F.RP R8, R10 ;  /* 0x0000000a00087306 */ /* 0x000ef00000209400 */
[----:B---3--:R-:W3:Y:S01]  /*59ec0*/  MUFU.RCP R8, R8 ;  /* 0x0000000800087308 */ /* 0x008ee20000001000 */
[----:B0-----:R-:W-:Y:S01]  /*59ed0*/  UISETP.GE.AND UP0, UPT, UR4, 0x1, UPT ;  /* 0x000000010400788c */ /* 0x001fe2000bf06270 */
[----:B---3--:R-:W-:-:S06]  /*59ee0*/  VIADD R9, R8, 0xffffffe ;  /* 0x0ffffffe08097836 */ /* 0x008fcc0000000000 */
        /* <DEDUP_REMOVED lines=23> */
.L_x_1123:
        /* <DEDUP_REMOVED lines=12> */
.L_x_1119:
        /* <DEDUP_REMOVED lines=12> */
[----:B------:R-:W3:Y:S02]  /*5a1e0*/  LDC R11, c[0x3][R11] ;  /* 0x00c000000b0b7b82 */ /* 0x000ee40000000800 */
[----:B------:R-:W3:Y:S01]  /*5a1f0*/  LDS.U8 R12, [R8+0x10] ;  /* 0x00001000080c7984 */ /* 0x000ee20000000000 */
[----:B------:R-:W-:-:S03]  /*5a200*/  IMAD.IADD R17, R15, 0x1, R50 ;  /* 0x000000010f117824 */ /* 0x000fc600078e0232 */
[----:B------:R-:W4:Y:S01]  /*5a210*/  LDS.U8 R14, [R8+0x20] ;  /* 0x00002000080e7984 */ /* 0x000f220000000000 */
[--C-:B------:R-:W-:Y:S01]  /*5a220*/  IMAD.IADD R19, R17, 0x1, R50.reuse ;  /* 0x0000000111137824 */ /* 0x100fe200078e0232 */
[----:B------:R-:W4:Y:S02]  /*5a230*/  LDC R13, c[0x3][R13] ;  /* 0x00c000000d0d7b82 */ /* 0x000f240000000800 */
[----:B------:R-:W5:Y:S01]  /*5a240*/  LDS.U8 R16, [R8+0x30] ;  /* 0x0000300008107984 */ /* 0x000f620000000000 */
[----:B------:R-:W-:-:S03]  /*5a250*/  IMAD.IADD R43, R19, 0x1, R50 ;  /* 0x00000001132b7824 */ /* 0x000fc600078e0232 */
[----:B------:R-:W1:Y:S01]  /*5a260*/  LDS.U8 R18, [R8+0x40] ;  /* 0x0000400008127984 */ /* 0x000e620000000000 */
[----:B------:R-:W-:Y:S01]  /*5a270*/  IMAD.IADD R33, R43, 0x1, R50 ;  /* 0x000000012b217824 */ /* 0x000fe200078e0232 */
[----:B------:R-:W5:Y:S02]  /*5a280*/  LDC R15, c[0x3][R15] ;  /* 0x00c000000f0f7b82 */ /* 0x000f640000000800 */
[----:B------:R-:W2:Y:S04]  /*5a290*/  LDS.U8 R20, [R8+0x50] ;  /* 0x0000500008147984 */ /* 0x000ea80000000000 */
[----:B------:R-:W2:Y:S02]  /*5a2a0*/  LDS.U8 R32, [R8+0x60] ;  /* 0x0000600008207984 */ /* 0x000ea40000000000 */
[----:B------:R-:W1:Y:S02]  /*5a2b0*/  LDC R17, c[0x3][R17] ;  /* 0x00c0000011117b82 */ /* 0x000e640000000800 */
[----:B------:R-:W2:Y:S06]  /*5a2c0*/  LDS.U8 R34, [R8+0x70] ;  /* 0x0000700008227984 */ /* 0x000eac0000000000 */
        /* <DEDUP_REMOVED lines=13> */
.L_x_1118:
        /* <DEDUP_REMOVED lines=8> */
[----:B------:R-:W-:Y:S02]  /*5a420*/  UMOV UR4, 0x400 ;  /* 0x0000040000047882 */ /* 0x000fe40000000000 */
[----:B------:R-:W-:Y:S01]  /*5a430*/  UIADD3 UR4, UPT, UPT, UR4, 0x1050, URZ ;  /* 0x0000105004047890 */ /* 0x000fe2000fffe0ff */
[----:B0-----:R-:W-:Y:S01]  /*5a440*/  IMAD R8, R5, UR6, R4 ;  /* 0x0000000605087c24 */ /* 0x001fe2000f8e0204 */
[----:B------:R-:W-:-:S04]  /*5a450*/  USHF.L.U32 UR6, UR6, 0x2, URZ ;  /* 0x0000000206067899 */ /* 0x000fc800080006ff */
[----:B------:R-:W-:Y:S01]  /*5a460*/  LEA R10, R8, UR9, 0x2 ;  /* 0x00000009080a7c11 */ /* 0x000fe2000f8e10ff */
[C---:B------:R-:W-:Y:S01]  /*5a470*/  IMAD R8, R5.reuse, 0x10, R49 ;  /* 0x0000001005087824 */ /* 0x040fe200078e0231 */
[----:B---3--:R-:W-:Y:S01]  /*5a480*/  ULEA UR4, UR5, UR4, 0x18 ;  /* 0x0000000405047291 */ /* 0x008fe2000f8ec0ff */
[----:B------:R-:W-:Y:S02]  /*5a490*/  VIADD R5, R5, 0x4 ;  /* 0x0000000405057836 */ /* 0x000fe40000000000 */
[----:B------:R-:W-:Y:S02]  /*5a4a0*/  VIADD R11, R10, UR6 ;  /* 0x000000060a0b7c36 */ /* 0x000fe40008000000 */
[----:B------:R-:W0:Y:S02]  /*5a4b0*/  LDC R10, c[0x3][R10] ;  /* 0x00c000000a0a7b82 */ /* 0x000e240000000800 */
[----:B------:R-:W-:Y:S02]  /*5a4c0*/  VIADD R17, R11, UR6 ;  /* 0x000000060b117c36 */ /* 0x000fe40008000000 */
[----:B------:R-:W0:Y:S02]  /*5a4d0*/  LDS.U8 R9, [R8+UR4] ;  /* 0x0000000408097984 */ /* 0x000e240008000000 */
[----:B------:R-:W-:-:S02]  /*5a4e0*/  VIADD R15, R17, UR6 ;  /* 0x00000006110f7c36 */ /* 0x000fc40008000000 */
[----:B------:R-:W3:Y:S01]  /*5a4f0*/  LDC R11, c[0x3][R11] ;  /* 0x00c000000b0b7b82 */ /* 0x000ee20000000800 */
[----:B------:R-:W3:Y:S04]  /*5a500*/  LDS.U8 R12, [R8+UR4+0x10] ;  /* 0x00001004080c7984 */ /* 0x000ee80008000000 */
[----:B------:R-:W4:Y:S03]  /*5a510*/  LDS.U8 R14, [R8+UR4+0x20] ;  /* 0x00002004080e7984 */ /* 0x000f260008000000 */
[----:B------:R-:W4:Y:S01]  /*5a520*/  LDC R13, c[0x3][R17] ;  /* 0x00c00000110d7b82 */ /* 0x000f220000000800 */
[----:B------:R-:W5:Y:S07]  /*5a530*/  LDS.U8 R16, [R8+UR4+0x30] ;  /* 0x0000300408107984 */ /* 0x000f6e0008000000 */
[----:B------:R-:W5:Y:S01]  /*5a540*/  LDC R15, c[0x3][R15] ;  /* 0x00c000000f0f7b82 */ /* 0x000f620000000800 */
[----:B0-----:R-:W-:-:S04]  /*5a550*/  LOP3.LUT R9, R10, R9, RZ, 0xc0, !PT ;  /* 0x000000090a097212 */ /* 0x001fc800078ec0ff */
[----:B---3--:R-:W-:-:S04]  /*5a560*/  LOP3.LUT R9, R9, R11, R12, 0x78, !PT ;  /* 0x0000000b09097212 */ /* 0x008fc800078e780c */
[----:B----4-:R-:W-:-:S04]  /*5a570*/  LOP3.LUT R9, R9, R13, R14, 0x78, !PT ;  /* 0x0000000d09097212 */ /* 0x010fc800078e780e */
[----:B-----5:R-:W-:-:S04]  /*5a580*/  LOP3.LUT R16, R9, R15, R16, 0x78, !PT ;  /* 0x0000000f09107212 */ /* 0x020fc800078e7810 */
[----:B------:R-:W-:-:S07]  /*5a590*/  LOP3.LUT R7, R16, R7, RZ, 0x3c, !PT ;  /* 0x0000000710077212 */ /* 0x000fce00078e3cff */
.L_x_1121:
        /* <DEDUP_REMOVED lines=9> */
[----:B------:R-:W3:Y:S01]  /*5a630*/  S2UR UR5, SR_CgaCtaId ;  /* 0x00000000000579c3 */ /* 0x000ee20000008800 */
[C---:B0-----:R-:W-:Y:S02]  /*5a640*/  IMAD R8, R5.reuse, R9, R4 ;  /* 0x0000000905087224 */ /* 0x041fe400078e0204 */
[----:B------:R-:W-:-:S03]  /*5a650*/  VIADD R5, R5, 0x2 ;  /* 0x0000000205057836 */ /* 0x000fc60000000000 */
[----:B------:R-:W-:Y:S01]  /*5a660*/  LEA R12, R8, UR6, 0x2 ;  /* 0x00000006080c7c11 */ /* 0x000fe2000f8e10ff */
[----:B---3--:R-:W-:-:S04]  /*5a670*/  ULEA UR4, UR5, UR4, 0x18 ;  /* 0x0000000405047291 */ /* 0x008fc8000f8ec0ff */
[----:B------:R-:W-:Y:S02]  /*5a680*/  IMAD.U32 R9, R9, 0x4, R12 ;  /* 0x0000000409097824 */ /* 0x000fe400078e000c */
[----:B------:R-:W0:Y:S03]  /*5a690*/  LDC R12, c[0x3][R12] ;  /* 0x00c000000c0c7b82 */ /* 0x000e260000000800 */
[----:B------:R-:W0:Y:S05]  /*5a6a0*/  LDS.U8 R11, [R10+UR4] ;  /* 0x000000040a0b7984 */ /* 0x000e2a0008000000 */
[----:B------:R-:W3:Y:S01]  /*5a6b0*/  LDC R8, c[0x3][R9] ;  /* 0x00c0000009087b82 */ /* 0x000ee20000000800 */
[----:B------:R-:W3:Y:S01]  /*5a6c0*/  LDS.U8 R13, [R10+UR4+0x10] ;  /* 0x000010040a0d7984 */ /* 0x000ee20008000000 */
[----:B0-----:R-:W-:-:S04]  /*5a6d0*/  LOP3.LUT R11, R12, R11, RZ, 0xc0, !PT ;  /* 0x0000000b0c0b7212 */ /* 0x001fc800078ec0ff */
[----:B---3--:R-:W-:-:S04]  /*5a6e0*/  LOP3.LUT R8, R11, R8, R13, 0x78, !PT ;  /* 0x000000080b087212 */ /* 0x008fc800078e780d */
[----:B------:R-:W-:-:S07]  /*5a6f0*/  LOP3.LUT R7, R8, R7, RZ, 0x3c, !PT ;  /* 0x0000000708077212 */ /* 0x000fce00078e3cff */
.L_x_1122:
[----:B------:R-:W-:Y:S05]  /*5a700*/  BRA.U !UP1, `(.L_x_1120) ;  /* 0x0000000109307547 */ /* 0x000fea000b800000 */
[----:B------:R-:W0:Y:S01]  /*5a710*/  LDCU UR4, c[0x0][0x3b0] ;  /* 0x00007600ff0477ac */ /* 0x000e220008000800 */
[----:B------:R-:W3:Y:S01]  /*5a720*/  S2UR UR5, SR_CgaCtaId ;  /* 0x00000000000579c3 */ /* 0x000ee20000008800 */
[----:B------:R-:W-:Y:S01]  /*5a730*/  UMOV UR6, 0x80 ;  /* 0x0000008000067882 */ /* 0x000fe20000000000 */
[C---:B0-----:R-:W-:Y:S01]  /*5a740*/  IMAD R8, R5.reuse, UR4, R4 ;  /* 0x0000000405087c24 */ /* 0x041fe2000f8e0204 */
[----:B------:R-:W-:Y:S01]  /*5a750*/  UMOV UR4, 0x400 ;  /* 0x0000040000047882 */ /* 0x000fe20000000000 */
[----:B------:R-:W-:Y:S01]  /*5a760*/  IMAD R5, R5, 0x10, R49 ;  /* 0x0000001005057824 */ /* 0x000fe200078e0231 */
[----:B------:R-:W-:Y:S02]  /*5a770*/  UIADD3 UR4, UPT, UPT, UR4, 0x1050, URZ ;  /* 0x0000105004047890 */ /* 0x000fe4000fffe0ff */
[----:B------:R-:W-:Y:S02]  /*5a780*/  LEA R9, R8, UR6, 0x2 ;  /* 0x0000000608097c11 */ /* 0x000fe4000f8e10ff */
[----:B---3--:R-:W-:-:S04]  /*5a790*/  ULEA UR4, UR5, UR4, 0x18 ;  /* 0x0000000405047291 */ /* 0x008fc8000f8ec0ff */
[----:B------:R-:W0:Y:S05]  /*5a7a0*/  LDC R9, c[0x3][R9] ;  /* 0x00c0000009097b82 */ /* 0x000e2a0000000800 */
[----:B------:R-:W0:Y:S02]  /*5a7b0*/  LDS.U8 R8, [R5+UR4] ;  /* 0x0000000405087984 */ /* 0x000e240008000000 */
[----:B0-----:R-:W-:-:S07]  /*5a7c0*/  LOP3.LUT R7, R7, R9, R8, 0x78, !PT ;  /* 0x0000000907077212 */ /* 0x001fce00078e7808 */
.L_x_1120:
        /* <DEDUP_REMOVED lines=10> */
[----:B---3--:R-:W-:Y:S05]  /*5a870*/  @!P2 BRA `(.L_x_1123) ;  /* 0xfffffff400f8a947 */ /* 0x008fea000383ffff */
[----:B------:R-:W-:Y:S05]  /*5a880*/  BRA `(.L_x_1116) ;  /* 0x0000000000fc7947 */ /* 0x000fea0003800000 */
.L_x_1117:
        /* <DEDUP_REMOVED lines=11> */
.L_x_1126:
        /* <DEDUP_REMOVED lines=14> */
.L_x_1125:
[----:B------:R-:W-:Y:S05]  /*5aa20*/  BSYNC.RECONVERGENT B2 ;  /* 0x0000000000027941 */ /* 0x000fea0003800200 */
.L_x_1124:
[----:B------:R-:W-:Y:S05]  /*5aa30*/  @!P3 BRA `(.L_x_1116) ;  /* 0x000000000090b947 */ /* 0x000fea0003800000 */
[----:B------:R-:W-:Y:S01]  /*5aa40*/  ISETP.GE.U32.AND P2, PT, R41, 0x3, PT ;  /* 0x000000032900780c */ /* 0x000fe20003f46070 */
[----:B------:R-:W-:Y:S01]  /*5aa50*/  BSSY.RECONVERGENT B2, `(.L_x_1127) ;  /* 0x000000d000027945 */ /* 0x000fe20003800200 */
[----:B------:R-:W-:-:S11]  /*5aa60*/  ISETP.NE.AND P3, PT, R3, RZ, PT ;  /* 0x000000ff0300720c */ /* 0x000fd60003f65270 */
[----:B------:R-:W-:Y:S05]  /*5aa70*/  @!P2 BRA `(.L_x_1128) ;  /* 0x000000000028a947 */ /* 0x000fea0003800000 */
[----:B------:R-:W3:Y:S01]  /*5aa80*/  S2UR UR5, SR_CgaCtaId ;  /* 0x00000000000579c3 */ /* 0x000ee20000008800 */
[----:B------:R-:W-:Y:S01]  /*5aa90*/  UMOV UR4, 0x400 ;  /* 0x0000040000047882 */ /* 0x000fe20000000000 */
[C---:B0-----:R-:W-:Y:S01]  /*5aaa0*/  IMAD R5, R4.reuse, 0x10, R49 ;  /* 0x0000001004057824 */ /* 0x041fe200078e0231 */
[----:B------:R-:W-:Y:S01]  /*5aab0*/  UIADD3 UR4, UPT, UPT, UR4, 0x1050, URZ ;  /* 0x0000105004047890 */ /* 0x000fe2000fffe0ff */
[----:B------:R-:W-:-:S03]  /*5aac0*/  VIADD R4, R4, 0x80 ;  /* 0x0000008004047836 */ /* 0x000fc60000000000 */
[----:B---3--:R-:W-:-:S09]  /*5aad0*/  ULEA UR4, UR5, UR4, 0x18 ;  /* 0x0000000405047291 */ /* 0x008fd2000f8ec0ff */
[----:B------:R3:W-:Y:S04]  /*5aae0*/  STS.U8 [R5+UR4], RZ ;  /* 0x000000ff05007988 */ /* 0x0007e80008000004 */
[----:B------:R3:W-:Y:S04]  /*5aaf0*/  STS.U8 [R5+UR4+0x200], RZ ;  /* 0x000200ff05007988 */ /* 0x0007e80008000004 */
[----:B------:R3:W-:Y:S04]  /*5ab00*/  STS.U8 [R5+UR4+0x400], RZ ;  /* 0x000400ff05007988 */ /* 0x0007e80008000004 */
[----:B------:R3:W-:Y:S02]  /*5ab10*/  STS.U8 [R5+UR4+0x600], RZ ;  /* 0x000600ff05007988 */ /* 0x0007e40008000004 */
.L_x_1128:
[----:B------:R-:W-:Y:S05]  /*5ab20*/  BSYNC.RECONVERGENT B2 ;  /* 0x0000000000027941 */ /* 0x000fea0003800200 */
.L_x_1127:
[----:B------:R-:W-:Y:S05]  /*5ab30*/  @!P3 BRA `(.L_x_1116) ;  /* 0x000000000050b947 */ /* 0x000fea0003800000 */
[----:B------:R-:W-:Y:S01]  /*5ab40*/  ISETP.NE.AND P3, PT, R40, RZ, PT ;  /* 0x000000ff2800720c */ /* 0x000fe20003f65270 */
[----:B------:R-:W-:Y:S01]  /*5ab50*/  BSSY.RECONVERGENT B2, `(.L_x_1129) ;  /* 0x000000f000027945 */ /* 0x000fe20003800200 */
[----:B------:R-:W-:-:S11]  /*5ab60*/  ISETP.NE.AND P2, PT, R42, RZ, PT ;  /* 0x000000ff2a00720c */ /* 0x000fd60003f45270 */
[----:B------:R-:W4:Y:S01]  /*5ab70*/  @!P3 S2R R8, SR_CgaCtaId ;  /* 0x000000000008b919 */ /* 0x000f220000008800 */
[----:B0--3--:R-:W-:-:S05]  /*5ab80*/  @!P3 MOV R5, 0x400 ;  /* 0x000004000005b802 */ /* 0x009fca0000000f00 */
[----:B------:R-:W-:-:S05]  /*5ab90*/  @!P3 VIADD R5, R5, 0x1050 ;  /* 0x000010500505b836 */ /* 0x000fca0000000000 */
[----:B----4-:R-:W-:Y:S01]  /*5aba0*/  @!P3 LEA R7, R8, R5, 0x18 ;  /* 0x000000050807b211 */ /* 0x010fe200078ec0ff */
        /* <DEDUP_REMOVED lines=9> */
.L_x_1130:
[----:B------:R-:W-:Y:S05]  /*5ac40*/  BSYNC.RECONVERGENT B2 ;  /* 0x0000000000027941 */ /* 0x000fea0003800200 */
.L_x_1129:
[----:B------:R-:W-:-:S04]  /*5ac50*/  @!P3 IMAD R4, R4, 0x10, R49 ;  /* 0x000000100404b824 */ /* 0x000fc800078e0231 */
[----:B------:R-:W-:-:S05]  /*5ac60*/  @!P3 IMAD.IADD R4, R7, 0x1, R4 ;  /* 0x000000010704b824 */ /* 0x000fca00078e0204 */
[----:B------:R4:W-:Y:S02]  /*5ac70*/  @!P3 STS.U8 [R4], RZ ;  /* 0x000000ff0400b388 */ /* 0x0009e40000000000 */
.L_x_1116:
[----:B------:R-:W-:Y:S05]  /*5ac80*/  BSYNC.RECONVERGENT B1 ;  /* 0x0000000000017941 */ /* 0x000fea0003800200 */
.L_x_1115:
[----:B------:R-:W-:Y:S01]  /*5ac90*/  R2UR UR4, R103 ;  /* 0x00000000670472ca */ /* 0x000fe200000e0000 */
[----:B------:R-:W-:-:S12]  /*5aca0*/  VIADD R6, R6, UR63 ;  /* 0x0000003f06067c36 */ /* 0x000fd80008000000 */
[----:B------:R-:W-:-:S13]  /*5acb0*/  ISETP.GE.AND P2, PT, R6, UR4, PT ;  /* 0x0000000406007c0c */ /* 0x000fda000bf46270 */
[----:B------:R-:W-:Y:S05]  /*5acc0*/  @!P2 BRA `(.L_x_1131) ;  /* 0xfffffff00058a947 */ /* 0x000fea000383ffff */
.L_x_1114:
[----:B------:R-:W-:Y:S05]  /*5acd0*/  BSYNC.RECONVERGENT B0 ;  /* 0x0000000000007941 */ /* 0x000fea0003800200 */
.L_x_1113:
[----:B------:R-:W-:Y:S01]  /*5ace0*/  R2UR UR4, R101 ;  /* 0x00000000650472ca */ /* 0x000fe200000e0000 */
[----:B------:R-:W-:Y:S06]  /*5acf0*/  BAR.SYNC.DEFER_BLOCKING 0x0 ;  /* 0x0000000000007b1d */ /* 0x000fec0000010000 */
[----:B------:R-:W-:Y:S06]  /*5ad00*/  BSSY.RECONVERGENT B0, `(.L_x_1132) ;  /* 0x00000ee000007945 */ /* 0x000fec0003800200 */
[----:B------:R-:W-:-:S13]  /*5ad10*/  ISETP.GE.U32.AND P2, PT, R2, UR4, PT ;  /* 0x0000000402007c0c */ /* 0x000fda000bf46070 */
[----:B------:R-:W-:Y:S05]  /*5ad20*/  @P2 BRA `(.L_x_1133) ;  /* 0x0000000c00ac2947 */ /* 0x000fea0003800000 */
[----:B0--34-:R-:W-:-:S07]  /*5ad30*/  IMAD.MOV.U32 R6, RZ, RZ, R2 ;  /* 0x000000ffff067224 */ /* 0x019fce00078e0002 */
.L_x_1150:
        /* <DEDUP_REMOVED lines=35> */
.L_x_1142:
        /* <DEDUP_REMOVED lines=12> */
.L_x_1138:
        /* <DEDUP_REMOVED lines=40> */
.L_x_1137:
        /* <DEDUP_REMOVED lines=32> */
.L_x_1140:
        /* <DEDUP_REMOVED lines=22> */
.L_x_1141:
        /* <DEDUP_REMOVED lines=13> */
.L_x_1139:
        /* <DEDUP_REMOVED lines=12> */
.L_x_1136:
        /* <DEDUP_REMOVED lines=11> */
.L_x_1145:
        /* <DEDUP_REMOVED lines=14> */
.L_x_1144:
[----:B------:R-:W-:Y:S05]  /*5b930*/  BSYNC.RECONVERGENT B2 ;  /* 0x0000000000027941 */ /* 0x000fea0003800200 */
.L_x_1143:
        /* <DEDUP_REMOVED lines=15> */
.L_x_1147:
[----:B------:R-:W-:Y:S05]  /*5ba30*/  BSYNC.RECONVERGENT B2 ;  /* 0x0000000000027941 */ /* 0x000fea0003800200 */
.L_x_1146:
        /* <DEDUP_REMOVED lines=17> */
.L_x_1149:
[----:B------:R-:W-:Y:S05]  /*5bb50*/  BSYNC.RECONVERGENT B2 ;  /* 0x0000000000027941 */ /* 0x000fea0003800200 */
.L_x_1148:
[----:B------:R-:W-:-:S04]  /*5bb60*/  @!P3 IMAD R4, R4, 0x100, R49 ;  /* 0x000001000404b824 */ /* 0x000fc800078e0231 */
[----:B------:R-:W-:-:S05]  /*5bb70*/  @!P3 IMAD.IADD R4, R7, 0x1, R4 ;  /* 0x000000010704b824 */ /* 0x000fca00078e0204 */
[----:B------:R4:W-:Y:S02]  /*5bb80*/  @!P3 STS.U8 [R4], RZ ;  /* 0x000000ff0400b388 */ /* 0x0009e40000000000 */
.L_x_1135:
[----:B------:R-:W-:Y:S05]  /*5bb90*/  BSYNC.RECONVERGENT B1 ;  /* 0x0000000000017941 */ /* 0x000fea0003800200 */
.L_x_1134:
[----:B------:R-:W-:Y:S01]  /*5bba0*/  R2UR UR4, R101 ;  /* 0x00000000650472ca */ /* 0x000fe200000e0000 */
[----:B------:R-:W-:-:S12]  /*5bbb0*/  VIADD R6, R6, UR63 ;  /* 0x0000003f06067c36 */ /* 0x000fd80008000000 */
[----:B------:R-:W-:-:S13]  /*5bbc0*/  ISETP.GE.U32.AND P2, PT, R6, UR4, PT ;  /* 0x0000000406007c0c */ /* 0x000fda000bf46070 */
[----:B------:R-:W-:Y:S05]  /*5bbd0*/  @!P2 BRA `(.L_x_1150) ;  /* 0xfffffff00058a947 */ /* 0x000fea000383ffff */
.L_x_1133:
[----:B------:R-:W-:Y:S05]  /*5bbe0*/  BSYNC.RECONVERGENT B0 ;  /* 0x0000000000007941 */ /* 0x000fea0003800200 */
.L_x_1132:
[----:B------:R-:W-:Y:S06]  /*5bbf0*/  BAR.SYNC.DEFER_BLOCKING 0x0 ;  /* 0x0000000000007b1d */ /* 0x000fec0000010000 */
.L_x_1095:
[----:B------:R-:W-:Y:S01]  /*5bc00*/  BSSY.RECONVERGENT B0, `(.L_x_1151) ;  /* 0x0000052000007945 */ /* 0x000fe20003800200 */
[----:B------:R-:W-:-:S03]  /*5bc10*/  PLOP3.LUT P2, PT, PT, PT, PT, 0x8, 0x80 ;  /* 0x000000000080781c */ /* 0x000fc60003f4e170 */
[----:B------:R-:W-:Y:S10]  /*5bc20*/  @P1 BRA `(.L_x_1152) ;  /* 0x00000004003c1947 */ /* 0x000ff40003800000 */
[----:B------:R-:W-:Y:S01]  /*5bc30*/  ISETP.GE.U32.AND P2, PT, R127, 0x3, PT ;  /* 0x000000037f00780c */ /* 0x000fe20003f46070 */
[----:B------:R-:W-:Y:S01]  /*5bc40*/  BSSY.RECONVERGENT B1, `(.L_x_1153) ;  /* 0x000002d000017945 */ /* 0x000fe20003800200 */
[----:B------:R-:W-:Y:S01]  /*5bc50*/  ISETP.NE.AND P1, PT, R119, RZ, PT ;  /* 0x000000ff7700720c */ /* 0x000fe20003f25270 */
[----:B------:R-:W-:Y:S02]  /*5bc60*/  IMAD.MOV.U32 R3, RZ, RZ, RZ ;  /* 0x000000ffff037224 */ /* 0x000fe400078e00ff */
[----:B0---4-:R-:W-:-:S08]  /*5bc70*/  IMAD.MOV.U32 R4, RZ, RZ, R148 ;  /* 0x000000ffff047224 */ /* 0x011fd000078e0094 */
[----:B------:R-:W-:Y:S05]  /*5bc80*/  @!P2 BRA `(.L_x_1154) ;  /* 0x0000000000a0a947 */ /* 0x000fea0003800000 */
[----:B---3--:R-:W0:Y:S01]  /*5bc90*/  S2R R5, SR_CgaCtaId ;  /* 0x0000000000057919 */ /* 0x008e220000008800 */
[----:B------:R-:W-:Y:S01]  /*5bca0*/  MOV R3, 0x400 ;  /* 0x0000040000037802 */ /* 0x000fe20000000f00 */
[----:B------:R-:W-:-:S04]  /*5bcb0*/  VIADD R7, R127, 0x1 ;  /* 0x000000017f077836 */ /* 0x000fc80000000000 */
[----:B------:R-:W-:Y:S01]  /*5bcc0*/  VIADD R4, R3, 0x1050 ;  /* 0x0000105003047836 */ /* 0x000fe20000000000 */
[----:B------:R-:W-:Y:S01]  /*5bcd0*/  LOP3.LUT R18, R7, 0xfffffffc, RZ, 0xc0, !PT ;  /* 0xfffffffc07127812 */ /* 0x000fe200078ec0ff */
[----:B------:R-:W-:Y:S02]  /*5bce0*/  VIADD R6, R3, 0x50 ;  /* 0x0000005003067836 */ /* 0x000fe40000000000 */
[----:B------:R-:W-:Y:S01]  /*5bcf0*/  IMAD.MOV.U32 R3, RZ, RZ, RZ ;  /* 0x000000ffff037224 */ /* 0x000fe200078e00ff */
[C---:B0-----:R-:W-:Y:S01]  /*5bd00*/  LEA R17, R5.reuse, R4, 0x18 ;  /* 0x0000000405117211 */ /* 0x041fe200078ec0ff */
[----:B------:R-:W-:Y:S01]  /*5bd10*/  IMAD.MOV.U32 R4, RZ, RZ, R148 ;  /* 0x000000ffff047224 */ /* 0x000fe200078e0094 */
[----:B------:R-:W-:Y:S01]  /*5bd20*/  LEA R19, R5, R6, 0x18 ;  /* 0x0000000605137211 */ /* 0x000fe200078ec0ff */
[----:B------:R-:W-:-:S07]  /*5bd30*/  IMAD.MOV.U32 R5, RZ, RZ, RZ ;  /* 0x000000ffff057224 */ /* 0x000fce00078e00ff */
.L_x_1155:
        /* <DEDUP_REMOVED lines=10> */
[----:B------:R-:W3:Y:S04]  /*5bde0*/  LDS.U8 R10, [R8] ;  /* 0x00000000080a7984 */ /* 0x000ee80000000000 */
[----:B------:R-:W4:Y:S01]  /*5bdf0*/  LDS.U8 R14, [R8+UR61] ;  /* 0x0000003d080e7984 */ /* 0x000f220008000000 */
[----:B------:R-:W-:-:S03]  /*5be00*/  ISETP.NE.AND P4, PT, R5, R18, PT ;  /* 0x000000120500720c */ /* 0x000fc60003f85270 */
[----:B------:R-:W-:Y:S04]  /*5be10*/  LDS.U8 R9, [R9+UR61] ;  /* 0x0000003d09097984 */ /* 0x000fe80008000000 */
[----:B------:R-:W5:Y:S01]  /*5be20*/  LDS.U8 R12, [R12+UR61] ;  /* 0x0000003d0c0c7984 */ /* 0x000f620008000000 */
[----:B0-----:R-:W-:-:S03]  /*5be30*/  IMAD R4, R21, 0x4, R4 ;  /* 0x0000000415047824 */ /* 0x001fc600078e0204 */
[----:B------:R-:W-:Y:S04]  /*5be40*/  LDS.U8 R13, [R13+UR61] ;  /* 0x0000003d0d0d7984 */ /* 0x000fe80008000000 */
[----:B------:R-:W0:Y:S01]  /*5be50*/  LDS.U8 R16, [R15+UR61] ;  /* 0x0000003d0f107984 */ /* 0x000e220008000000 */
[----:B---3--:R-:W-:Y:S02]  /*5be60*/  ISETP.NE.AND P2, PT, R7, R10, PT ;  /* 0x0000000a0700720c */ /* 0x008fe40003f45270 */
[----:B----4-:R-:W-:Y:S02]  /*5be70*/  ISETP.NE.AND P3, PT, R11, R14, PT ;  /* 0x0000000e0b00720c */ /* 0x010fe40003f65270 */
[----:B------:R-:W-:Y:S02]  /*5be80*/  SEL R6, RZ, 0x1, !P2 ;  /* 0x00000001ff067807 */ /* 0x000fe40005000000 */
[----:B------:R-:W-:-:S02]  /*5be90*/  SEL R7, RZ, 0x1, !P3 ;  /* 0x00000001ff077807 */ /* 0x000fc40005800000 */
[----:B-----5:R-:W-:Y:S02]  /*5bea0*/  ISETP.NE.AND P2, PT, R9, R12, PT ;  /* 0x0000000c0900720c */ /* 0x020fe40003f45270 */
[----:B------:R-:W-:Y:S02]  /*5beb0*/  LOP3.LUT R3, R7, R3, R6, 0xfe, !PT ;  /* 0x0000000307037212 */ /* 0x000fe400078efe06 */
[----:B------:R-:W-:Y:S02]  /*5bec0*/  SEL R6, RZ, 0x1, !P2 ;  /* 0x00000001ff067807 */ /* 0x000fe40005000000 */
[----:B0-----:R-:W-:-:S04]  /*5bed0*/  ISETP.NE.AND P3, PT, R13, R16, PT ;  /* 0x000000100d00720c */ /* 0x001fc80003f65270 */
[----:B------:R-:W-:-:S04]  /*5bee0*/  SEL R7, RZ, 0x1, !P3 ;  /* 0x00000001ff077807 */ /* 0x000fc80005800000 */
[----:B------:R-:W-:Y:S01]  /*5bef0*/  LOP3.LUT R3, R7, R3, R6, 0xfe, !PT ;  /* 0x0000000307037212 */ /* 0x000fe200078efe06 */
[----:B------:R-:W-:Y:S06]  /*5bf00*/  @P4 BRA `(.L_x_1155) ;  /* 0xfffffffc008c4947 */ /* 0x000fec000383ffff */
.L_x_1154:
[----:B------:R-:W-:Y:S05]  /*5bf10*/  BSYNC.RECONVERGENT B1 ;  /* 0x0000000000017941 */ /* 0x000fea0003800200 */
.L_x_1153:
        /* <DEDUP_REMOVED lines=10> */
[----:B---3--:R-:W-:Y:S04]  /*5bfc0*/  LDS.U8 R5, [R4+UR5] ;  /* 0x0000000504057984 */ /* 0x008fe80008000000 */
        /* <DEDUP_REMOVED lines=12> */
[----:B------:R-:W3:Y:S01]  /*5c090*/  @P2 LDS.U8 R7, [R7+UR61] ;  /* 0x0000003d07072984 */ /* 0x000ee20008000000 */
[----:B0-----:R-:W-:-:S04]  /*5c0a0*/  ISETP.NE.AND P1, PT, R4, R5, PT ;  /* 0x000000050400720c */ /* 0x001fc80003f25270 */
[----:B------:R-:W-:-:S04]  /*5c0b0*/  SEL R4, RZ, 0x1, !P1 ;  /* 0x00000001ff047807 */ /* 0x000fc80004800000 */
[----:B------:R-:W-:Y:S02]  /*5c0c0*/  LOP3.LUT R3, R3, R4, RZ, 0xfc, !PT ;  /* 0x0000000403037212 */ /* 0x000fe400078efcff */
[----:B---3--:R-:W-:-:S04]  /*5c0d0*/  @P2 ISETP.NE.AND P1, PT, R6, R7, PT ;  /* 0x000000070600220c */ /* 0x008fc80003f25270 */
[----:B------:R-:W-:-:S04]  /*5c0e0*/  @P2 SEL R4, RZ, 0x1, !P1 ;  /* 0x00000001ff042807 */ /* 0x000fc80004800000 */
[----:B------:R-:W-:-:S07]  /*5c0f0*/  @P2 LOP3.LUT R3, R3, R4, RZ, 0xfc, !PT ;  /* 0x0000000403032212 */ /* 0x000fce00078efcff */
.L_x_1157:
[----:B------:R-:W-:Y:S05]  /*5c100*/  BSYNC.RECONVERGENT B1 ;  /* 0x0000000000017941 */ /* 0x000fea0003800200 */
.L_x_1156:
[----:B------:R-:W-:-:S13]  /*5c110*/  ISETP.NE.AND P2, PT, R3, RZ, PT ;  /* 0x000000ff0300720c */ /* 0x000fda0003f45270 */
.L_x_1152:
[----:B------:R-:W-:Y:S05]  /*5c120*/  BSYNC.RECONVERGENT B0 ;  /* 0x0000000000007941 */ /* 0x000fea0003800200 */
.L_x_1151:
[----:B0--34-:R-:W0:Y:S01]  /*5c130*/  @!P0 S2R R5, SR_CgaCtaId ;  /* 0x0000000000058919 */ /* 0x019e220000008800 */
[----:B------:R-:W-:Y:S02]  /*5c140*/  @!P0 MOV R4, 0x400 ;  /* 0x0000040000048802 */ /* 0x000fe40000000f00 */
[----:B------:R-:W-:-:S03]  /*5c150*/  VOTE.ANY R3, PT, PT ;  /* 0x0000000000037806 */ /* 0x000fc600038e0100 */
[----:B------:R-:W-:Y:S01]  /*5c160*/  @!P0 VIADD R4, R4, 0x2050 ;  /* 0x0000205004048836 */ /* 0x000fe20000000000 */
[----:B------:R-:W-:-:S04]  /*5c170*/  VOTE.ANY R3, PT, P2 ;  /* 0x0000000000037806 */ /* 0x000fc800010e0100 */
        /* <DEDUP_REMOVED lines=16> */
[----:B------:R0:W3:Y:S01]  /*5c280*/  @!P0 LDS R13, [R3] ;  /* 0x00000000030d8984 */ /* 0x0000e20000000800 */
[----:B------:R-:W-:Y:S01]  /*5c290*/  ISETP.NE.AND P0, PT, R0, RZ, PT ;  /* 0x000000ff0000720c */ /* 0x000fe20003f05270 */
[----:B------:R-:W-:-:S12]  /*5c2a0*/  BRA.DIV UR4, `(.L_x_1159) ;  /* 0x000002de04cc7947 */ /* 0x000fd8000b800000 */
[----:B---3--:R-:W3:Y:S02]  /*5c2b0*/  SHFL.DOWN PT, R14, R13, 0x10, 0x1f ;  /* 0x0a001f000d0e7f89 */ /* 0x008ee400000e0000 */
[----:B---3--:R-:W-:-:S05]  /*5c2c0*/  IMAD.IADD R0, R14, 0x1, R13 ;  /* 0x000000010e007824 */ /* 0x008fca00078e020d */
[----:B------:R-:W3:Y:S02]  /*5c2d0*/  SHFL.DOWN PT, R14, R0, 0x8, 0x1f ;  /* 0x09001f00000e7f89 */ /* 0x000ee400000e0000 */
[----:B---3--:R-:W-:-:S05]  /*5c2e0*/  IMAD.IADD R2, R0, 0x1, R14 ;  /* 0x0000000100027824 */ /* 0x008fca00078e020e */
[----:B------:R-:W0:Y:S02]  /*5c2f0*/  SHFL.DOWN PT, R14, R2, 0x4, 0x1f ;  /* 0x08801f00020e7f89 */ /* 0x000e2400000e0000 */
[----:B0-----:R-:W-:-:S05]  /*5c300*/  IMAD.IADD R3, R2, 0x1, R14 ;  /* 0x0000000102037824 */ /* 0x001fca00078e020e */
[----:B------:R-:W0:Y:S02]  /*5c310*/  SHFL.DOWN PT, R14, R3, 0x2, 0x1f ;  /* 0x08401f00030e7f89 */ /* 0x000e2400000e0000 */
[----:B0-----:R-:W-:-:S05]  /*5c320*/  IMAD.IADD R4, R3, 0x1, R14 ;  /* 0x0000000103047824 */ /* 0x001fca00078e020e */
[----:B------:R0:W3:Y:S02]  /*5c330*/  SHFL.DOWN PT, R14, R4, 0x1, 0x1f ;  /* 0x08201f00040e7f89 */ /* 0x0000e400000e0000 */
.L_x_1751:
[----:B------:R-:W4:Y:S01]  /*5c340*/  @!P0 S2R R3, SR_CgaCtaId ;  /* 0x0000000000038919 */ /* 0x000f220000008800 */
[----:B------:R-:W-:Y:S01]  /*5c350*/  @!P0 MOV R0, 0x400 ;  /* 0x0000040000008802 */ /* 0x000fe20000000f00 */
[----:B---3--:R-:W-:-:S03]  /*5c360*/  IMAD.IADD R14, R4, 0x1, R14 ;  /* 0x00000001040e7824 */ /* 0x008fc600078e020e */
[----:B----4-:R-:W-:-:S05]  /*5c370*/  @!P0 LEA R3, R3, R0, 0x18 ;  /* 0x0000000003038211 */ /* 0x010fca00078ec0ff */
[----:B------:R3:W-:Y:S02]  /*5c380*/  @!P0 STS [R3+0x2050], R14 ;  /* 0x0020500e03008388 */ /* 0x0007e40000000800 */
.L_x_1158:
[----:B------:R-:W-:Y:S05]  /*5c390*/  WARPSYNC.ALL ;  /* 0x0000000000007948 */ /* 0x000fea0003800000 */
[----:B------:R-:W4:Y:S08]  /*5c3a0*/  S2UR UR5, SR_CgaCtaId ;  /* 0x00000000000579c3 */ /* 0x000f300000008800 */
[----:B------:R-:W-:Y:S06]  /*5c3b0*/  BAR.SYNC.DEFER_BLOCKING 0x0 ;  /* 0x0000000000007b1d */ /* 0x000fec0000010000 */
[----:B------:R-:W-:-:S02]  /*5c3c0*/  UMOV UR4, 0x400 ;  /* 0x0000040000047882 */ /* 0x000fc40000000000 */
[----:B----4-:R-:W-:-:S09]  /*5c3d0*/  ULEA UR4, UR5, UR4, 0x18 ;  /* 0x0000000405047291 */ /* 0x010fd2000f8ec0ff */
[----:B---3--:R-:W3:Y:S02]  /*5c3e0*/  LDS R3, [UR4+0x2050] ;  /* 0x00205004ff037984 */ /* 0x008ee40008000800 */
[----:B---3--:R-:W-:-:S13]  /*5c3f0*/  LOP3.LUT P0, RZ, R148, R3, RZ, 0xfc, !PT ;  /* 0x0000000394ff7212 */ /* 0x008fda000780fcff */
[----:B------:R-:W-:-:S05]  /*5c400*/  @!P0 IMAD.MOV.U32 R0, RZ, RZ, 0x1 ;  /* 0x00000001ff008424 */ /* 0x000fca00078e00ff */
[----:B------:R3:W-:Y:S02]  /*5c410*/  @!P0 STS [UR4+0x4], R0 ;  /* 0x00000400ff008988 */ /* 0x0007e40008000804 */
.L_x_1084:
[----:B------:R-:W4:Y:S08]  /*5c420*/  S2UR UR5, SR_CgaCtaId ;  /* 0x00000000000579c3 */ /* 0x000f300000008800 */
[----:B------:R-:W-:Y:S06]  /*5c430*/  BAR.SYNC.DEFER_BLOCKING 0x0 ;  /* 0x0000000000007b1d */ /* 0x000fec0000010000 */
[----:B------:R-:W-:-:S02]  /*5c440*/  UMOV UR4, 0x400 ;  /* 0x0000040000047882 */ /* 0x000fc40000000000 */
[----:B----4-:R-:W-:-:S06]  /*5c450*/  ULEA UR6, UR5, UR4, 0x18 ;  /* 0x0000000405067291 */ /* 0x010fcc000f8ec0ff */
[----:B------:R-:W-:-:S03]  /*5c460*/  IMAD.U32 R125, RZ, RZ, UR6 ;  /* 0x00000006ff7d7e24 */ /* 0x000fc6000f8e00ff */
[----:B---3--:R-:W3:Y:S02]  /*5c470*/  LDS R0, [UR6+0x4] ;  /* 0x00000406ff007984 */ /* 0x008ee40008000800 */
[----:B---3--:R-:W-:-:S13]  /*5c480*/  ISETP.NE.AND P0, PT, R0, RZ, PT ;  /* 0x000000ff0000720c */ /* 0x008fda0003f05270 */
[----:B------:R-:W-:Y:S05]  /*5c490*/  @P0 BRA `(.L_x_10) ;  /* 0x000002d800640947 */ /* 0x000fea0003800000 */
[----:B------:R-:W-:Y:S01]  /*5c4a0*/  R2UR UR5, R125 ;  /* 0x000000007d0572ca */ /* 0x000fe200000e0000 */
[----:B------:R-:W3:Y:S01]  /*5c4b0*/  LDCU.64 UR8, c[0x0][0x390] ;  /* 0x00007200ff0877ac */ /* 0x000ee20008000a00 */
[----:B------:R-:W-:Y:S01]  /*5c4c0*/  ISETP.NE.AND P0, PT, R148, RZ, PT ;  /* 0x000000ff9400720c */ /* 0x000fe20003f05270 */
[----:B------:R-:W-:Y:S01]  /*5c4d0*/  BSSY.RECONVERGENT B7, `(.L_x_1160) ;  /* 0x000284b000077945 */ /* 0x000fe20003800200 */
[----:B------:R-:W-:Y:S01]  /*5c4e0*/  R2UR UR4, R101 ;  /* 0x00000000650472ca */ /* 0x000fe200000e0000 */
[----:B------:R-:W4:Y:S10]  /*5c4f0*/  LDCU.64 UR6, c[0x0][0x380] ;  /* 0x00007000ff0677ac */ /* 0x000f340008000a00 */
[----:B------:R-:W5:Y:S01]  /*5c500*/  @!P0 LDS.64 R2, [UR5+0x48] ;  /* 0x00004805ff028984 */ /* 0x000f620008000a00 */
[----:B---3--:R-:W-:-:S02]  /*5c510*/  IMAD.U32 R116, RZ, RZ, UR8 ;  /* 0x00000008ff747e24 */ /* 0x008fc4000f8e00ff */
[----:B------:R-:W-:Y:S02]  /*5c520*/  IMAD.U32 R111, RZ, RZ, UR9 ;  /* 0x00000009ff6f7e24 */ /* 0x000fe4000f8e00ff */
[----:B----4-:R-:W-:Y:S02]  /*5c530*/  IMAD.U32 R118, RZ, RZ, UR6 ;  /* 0x00000006ff767e24 */ /* 0x010fe4000f8e00ff */
[----:B------:R-:W-:Y:S01]  /*5c540*/  IMAD.U32 R117, RZ, RZ, UR7 ;  /* 0x00000007ff757e24 */ /* 0x000fe2000f8e00ff */
[----:B-----5:R-:W-:-:S07]  /*5c550*/  @!P0 DADD R2, R2, 0.5 ;  /* 0x3fe0000002028429 */ /* 0x020fce0000000000 */
[----:B------:R3:W-:Y:S01]  /*5c560*/  @!P0 STS.64 [UR5+0x48], R2 ;  /* 0x00004802ff008988 */ /* 0x0007e20008000a05 */
[----:B------:R-:W-:-:S13]  /*5c570*/  ISETP.GE.U32.AND P0, PT, R148, UR4, PT ;  /* 0x0000000494007c0c */ /* 0x000fda000bf06070 */
[----:B---3--:R-:W-:Y:S05]  /*5c580*/  @P0 BRA `(.L_x_1161) ;  /* 0x0000028000fc0947 */ /* 0x008fea0003800000 */
[----:B------:R-:W3:Y:S01]  /*5c590*/  LDC R55, c[0x0][0x3b0] ;  /* 0x0000ec00ff377b82 */ /* 0x000ee20000000800 */
[----:B------:R-:W-:Y:S02]  /*5c5a0*/  IABS R6, R148 ;  /* 0x0000009400067213 */ /* 0x000fe40000000000 */
[----:B---3--:R-:W-:-:S04]  /*5c5b0*/  IABS R0, R55 ;  /* 0x0000003700007213 */ /* 0x008fc80000000000 */
[----:B0-----:R-:W0:Y:S08]  /*5c5c0*/  I2F.RP R4, R0 ;  /* 0x0000000000047306 */ /* 0x001e300000209400 */
[----:B0-----:R-:W0:Y:S02]  /*5c5d0*/  MUFU.RCP R4, R4 ;  /* 0x0000000400047308 */ /* 0x001e240000001000 */
[----:B0-----:R-:W-:-:S06]  /*5c5e0*/  VIADD R2, R4, 0xffffffe ;  /* 0x0ffffffe04027836 */ /* 0x001fcc0000000000 */
[----:B------:R0:W3:Y:S02]  /*5c5f0*/  F2I.FTZ.U32.TRUNC.NTZ R3, R2 ;  /* 0x0000000200037305 */ /* 0x0000e4000021f000 */
[----:B0-----:R-:W-:Y:S02]  /*5c600*/  IMAD.MOV.U32 R2, RZ, RZ, RZ ;  /* 0x000000ffff027224 */ /* 0x001fe400078e00ff */
[----:B---3--:R-:W-:-:S04]  /*5c610*/  IMAD.MOV R5, RZ, RZ, -R3 ;  /* 0x000000ffff057224 */ /* 0x008fc800078e0a03 */
        /* <DEDUP_REMOVED lines=22> */
[----:B------:R-:W-:-:S10]  /*5c780*/  IMAD.MOV.U32 R43, RZ, RZ, RZ ;  /* 0x000000ffff2b7224 */ /* 0x000fd400078e00ff */
[----:B------:R-:W0:Y:S02]  /*5c790*/  LDS R0, [UR4] ;  /* 0x00000004ff007984 */ /* 0x000e240008000800 */
[----:B0-----:R-:W-:-:S04]  /*5c7a0*/  IMAD.SHL.U32 R0, R0, 0x2, RZ ;  /* 0x0000000200007824 */ /* 0x001fc800078e00ff */
[----:B------:R-:W-:Y:S02]  /*5c7b0*/  IMAD R2, R0, 0x8, R3 ;  /* 0x0000000800027824 */ /* 0x000fe400078e0203 */
[----:B------:R-:W-:-:S04]  /*5c7c0*/  VIADD R0, R55, 0xffffffff ;  /* 0xffffffff37007836 */ /* 0x000fc80000000000 */
[----:B------:R-:W0:Y:S01]  /*5c7d0*/  LDC.64 R2, c[0x3][R2+-0x8] ;  /* 0x00fffe0002027b82 */ /* 0x000e220000000a00 */
[----:B------:R-:W-:Y:S01]  /*5c7e0*/  ISETP.GE.U32.AND P0, PT, R0, 0x7, PT ;  /* 0x000000070000780c */ /* 0x000fe20003f06070 */
[----:B------:R-:W-:-:S12]  /*5c7f0*/  IMAD R0, R126, 0x10, R149 ;  /* 0x000000107e007824 */ /* 0x000fd800078e0295 */
[----:B------:R-:W-:Y:S05]  /*5c800*/  @!P0 BRA `(.L_x_1163) ;  /* 0x0000000400c48947 */ /* 0x000fea0003800000 */
[----:B------:R-:W-:Y:S01]  /*5c810*/  BSSY.RECONVERGENT B0, `(.L_x_1164) ;  /* 0x000006f000007945 */ /* 0x000fe20003800200 */
[----:B------:R-:W-:-:S07]  /*5c820*/  IMAD.MOV.U32 R59, RZ, RZ, RZ ;  /* 0x000000ffff3b7224 */ /* 0x000fce00078e00ff */
.L_x_1165:
[----:B---3--:R-:W-:Y:S01]  /*5c830*/  IMAD R4, R59, 0x100, R0 ;  /* 0x000001003b047824 */ /* 0x008fe200078e0200 */
[----:B------:R-:W-:Y:S02]  /*5c840*/  R2UR UR7, R116 ;  /* 0x00000000740772ca */ /* 0x000fe400000e0000 */
[----:B------:R-:W-:Y:S01]  /*5c850*/  R2UR UR8, R118 ;  /* 0x00000000760872ca */ /* 0x000fe200000e0000 */
[C---:B------:R-:W-:Y:S01]  /*5c860*/  VIADD R6, R4.reuse, 0x100 ;  /* 0x0000010004067836 */ /* 0x040fe20000000000 */
[C---:B------:R-:W-:Y:S01]  /*5c870*/  IADD3 R7, P0, PT, R4.reuse, UR38, RZ ;  /* 0x0000002604077c10 */ /* 0x040fe2000ff1e0ff */
[C---:B------:R-:W-:Y:S01]  /*5c880*/  VIADD R8, R4.reuse, 0x200 ;  /* 0x0000020004087836 */ /* 0x040fe20000000000 */
[----:B------:R-:W-:Y:S01]  /*5c890*/  R2UR UR5, R111 ;  /* 0x000000006f0572ca */ /* 0x000fe200000e0000 */
[C---:B------:R-:W-:Y:S01]  /*5c8a0*/  VIADD R10, R4.reuse, 0x300 ;  /* 0x00000300040a7836 */ /* 0x040fe20000000000 */
[C---:B------:R-:W-:Y:S01]  /*5c8b0*/  LEA.HI.X.SX32 R20, R4.reuse, R53, 0x1, P0 ;  /* 0x0000003504147211 */ /* 0x040fe200000f0eff */
[----:B------:R-:W-:Y:S01]  /*5c8c0*/  VIADD R12, R4, 0x400 ;  /* 0x00000400040c7836 */ /* 0x000fe20000000000 */
[----:B------:R-:W-:Y:S01]  /*5c8d0*/  IADD3 R11, P5, PT, R6, UR38, RZ ;  /* 0x00000026060b7c10 */ /* 0x000fe2000ffbe0ff */
[----:B------:R-:W-:Y:S01]  /*5c8e0*/  VIADD R18, R4, 0x700 ;  /* 0x0000070004127836 */ /* 0x000fe20000000000 */
[----:B------:R-:W-:Y:S01]  /*5c8f0*/  IADD3 R15, P6, PT, R8, UR38, RZ ;  /* 0x00000026080f7c10 */ /* 0x000fe2000ffde0ff */
[C---:B------:R-:W-:Y:S01]  /*5c900*/  VIADD R14, R4.reuse, 0x500 ;  /* 0x00000500040e7836 */ /* 0x040fe20000000000 */
[----:B------:R-:W-:Y:S01]  /*5c910*/  R2UR UR6, R117 ;  /* 0x00000000750672ca */ /* 0x000fe200000e0000 */
[----:B------:R-:W-:Y:S01]  /*5c920*/  VIADD R16, R4, 0x600 ;  /* 0x0000060004107836 */ /* 0x000fe20000000000 */
[----:B------:R-:W-:-:S02]  /*5c930*/  IADD3 R19, P0, PT, R10, UR38, RZ ;  /* 0x000000260a137c10 */ /* 0x000fc4000ff1e0ff */
[C---:B------:R-:W-:Y:S01]  /*5c940*/  SHF.L.U64.HI R9, R7.reuse, 0x3, R20 ;  /* 0x0000000307097819 */ /* 0x040fe20000010214 */
[----:B------:R-:W-:Y:S01]  /*5c950*/  IMAD.SHL.U32 R7, R7, 0x8, RZ ;  /* 0x0000000807077824 */ /* 0x000fe200078e00ff */
[----:B------:R-:W-:Y:S02]  /*5c960*/  IADD3 R32, P1, PT, R12, UR38, RZ ;  /* 0x000000260c207c10 */ /* 0x000fe4000ff3e0ff */
[-C--:B------:R-:W-:Y:S02]  /*5c970*/  LEA.HI.X.SX32 R20, R6, R53.reuse, 0x1, P5 ;  /* 0x0000003506147211 */ /* 0x080fe400028f0eff */
[-C--:B------:R-:W-:Y:S02]  /*5c980*/  LEA.HI.X.SX32 R8, R8, R53.reuse, 0x1, P6 ;  /* 0x0000003508087211 */ /* 0x080fe400030f0eff */
[----:B------:R-:W-:Y:S02]  /*5c990*/  IADD3 R56, P4, PT, R18, UR38, RZ ;  /* 0x0000002612387c10 */ /* 0x000fe4000ff9e0ff */
[----:B------:R-:W-:-:S02]  /*5c9a0*/  LEA.HI.X.SX32 R10, R10, R53, 0x1, P0 ;  /* 0x000000350a0a7211 */ /* 0x000fc400000f0eff */
[----:B------:R-:W-:Y:S02]  /*5c9b0*/  IADD3 R40, P2, PT, R14, UR38, RZ ;  /* 0x000000260e287c10 */ /* 0x000fe4000ff5e0ff */
[----:B------:R-:W-:Y:S02]  /*5c9c0*/  IADD3 R48, P3, PT, R16, UR38, RZ ;  /* 0x0000002610307c10 */ /* 0x000fe4000ff7e0ff */
[----:B------:R-:W-:Y:S02]  /*5c9d0*/  LEA.HI.X.SX32 R33, R12, R53, 0x1, P1 ;  /* 0x000000350c217211 */ /* 0x000fe400008f0eff */
[C---:B------:R-:W-:Y:S01]  /*5c9e0*/  SHF.L.U64.HI R13, R11.reuse, 0x3, R20 ;  /* 0x000000030b0d7819 */ /* 0x040fe20000010214 */
[----:B------:R-:W-:Y:S01]  /*5c9f0*/  IMAD.SHL.U32 R11, R11, 0x8, RZ ;  /* 0x000000080b0b7824 */ /* 0x000fe200078e00ff */
[C---:B------:R-:W-:Y:S01]  /*5ca00*/  SHF.L.U64.HI R17, R15.reuse, 0x3, R8 ;  /* 0x000000030f117819 */ /* 0x040fe20000010208 */
[----:B------:R-:W-:Y:S01]  /*5ca10*/  IMAD.SHL.U32 R15, R15, 0x8, RZ ;  /* 0x000000080f0f7824 */ /* 0x000fe200078e00ff */
[----:B------:R-:W-:-:S02]  /*5ca20*/  IADD3 R6, P6, PT, R7, UR7, RZ ;  /* 0x0000000707067c10 */ /* 0x000fc4000ffde0ff */
[C---:B------:R-:W-:Y:S01]  /*5ca30*/  SHF.L.U64.HI R21, R19.reuse, 0x3, R10 ;  /* 0x0000000313157819 */ /* 0x040fe2000001020a */
[----:B------:R-:W-:Y:S01]  /*5ca40*/  IMAD.SHL.U32 R19, R19, 0x8, RZ ;  /* 0x0000000813137824 */ /* 0x000fe200078e00ff */
[-C--:B------:R-:W-:Y:S02]  /*5ca50*/  LEA.HI.X.SX32 R5, R18, R53.reuse, 0x1, P4 ;  /* 0x0000003512057211 */ /* 0x080fe400020f0eff */
[----:B------:R-:W-:Y:S02]  /*5ca60*/  IADD3 R4, P5, PT, R7, UR8, RZ ;  /* 0x0000000807047c10 */ /* 0x000fe4000ffbe0ff */
[-C--:B------:R-:W-:Y:S02]  /*5ca70*/  LEA.HI.X.SX32 R41, R14, R53.reuse, 0x1, P2 ;  /* 0x000000350e297211 */ /* 0x080fe400010f0eff */
[C---:B------:R-:W-:Y:S01]  /*5ca80*/  SHF.L.U64.HI R33, R32.reuse, 0x3, R33 ;  /* 0x0000000320217819 */ /* 0x040fe20000010221 */
[----:B------:R-:W-:Y:S01]  /*5ca90*/  IMAD.SHL.U32 R32, R32, 0x8, RZ ;  /* 0x0000000820207824 */ /* 0x000fe200078e00ff */
[----:B------:R-:W-:-:S02]  /*5caa0*/  LEA.HI.X.SX32 R49, R16, R53, 0x1, P3 ;  /* 0x0000003510317211 */ /* 0x000fc400018f0eff */
[C---:B------:R-:W-:Y:S01]  /*5cab0*/  SHF.L.U64.HI R54, R56.reuse, 0x3, R5 ;  /* 0x0000000338367819 */ /* 0x040fe20000010205 */
[----:B------:R-:W-:Y:S01]  /*5cac0*/  IMAD.SHL.U32 R56, R56, 0x8, RZ ;  /* 0x0000000838387824 */ /* 0x000fe200078e00ff */
[----:B------:R-:W-:Y:S02]  /*5cad0*/  IADD3.X R7, PT, PT, R9, UR5, RZ, P6, !PT ;  /* 0x0000000509077c10 */ /* 0x000fe4000b7fe4ff */
[C---:B------:R-:W-:Y:S02]  /*5cae0*/  IADD3 R8, P0, PT, R11.reuse, UR8, RZ ;  /* 0x000000080b087c10 */ /* 0x040fe4000ff1e0ff */
[----:B------:R-:W-:Y:S02]  /*5caf0*/  IADD3 R10, P4, PT, R11, UR7, RZ ;  /* 0x000000070b0a7c10 */ /* 0x000fe4000ff9e0ff */
[C---:B------:R-:W-:Y:S01]  /*5cb00*/  SHF.L.U64.HI R41, R40.reuse, 0x3, R41 ;  /* 0x0000000328297819 */ /* 0x040fe20000010229 */
[----:B------:R-:W-:Y:S01]  /*5cb10*/  IMAD.SHL.U32 R40, R40, 0x8, RZ ;  /* 0x0000000828287824 */ /* 0x000fe200078e00ff */
[C---:B------:R-:W-:Y:S01]  /*5cb20*/  SHF.L.U64.HI R49, R48.reuse, 0x3, R49 ;  /* 0x0000000330317819 */ /* 0x040fe20000010231 */
[----:B------:R-:W-:Y:S01]  /*5cb30*/  IMAD.SHL.U32 R48, R48, 0x8, RZ ;  /* 0x0000000830307824 */ /* 0x000fe200078e00ff */
[----:B------:R-:W-:Y:S01]  /*5cb40*/  IADD3.X R5, PT, PT, R9, UR6, RZ, P5, !PT ;  /* 0x0000000609057c10 */ /* 0x000fe2000affe4ff */
[----:B------:R-:W0:Y:S01]  /*5cb50*/  LDG.E.64 R6, desc[UR40][R6.64] ;  /* 0x0000002806067981 */ /* 0x000e22000c1e1b00 */
[----:B------:R-:W-:-:S02]  /*5cb60*/  IADD3 R12, P3, PT, R15, UR8, RZ ;  /* 0x000000080f0c7c10 */ /* 0x000fc4000ff7e0ff */
[----:B------:R-:W-:Y:S02]  /*5cb70*/  IADD3 R14, P6, PT, R15, UR7, RZ ;  /* 0x000000070f0e7c10 */ /* 0x000fe4000ffde0ff */
[C---:B------:R-:W-:Y:S01]  /*5cb80*/  IADD3 R16, P5, PT, R19.reuse, UR8, RZ ;  /* 0x0000000813107c10 */ /* 0x040fe2000ffbe0ff */
[----:B------:R-:W0:Y:S01]  /*5cb90*/  LDG.E.64.CONSTANT R4, desc[UR40][R4.64] ;  /* 0x0000002804047981 */ /* 0x000e22000c1e9b00 */
[----:B------:R-:W-:Y:S02]  /*5cba0*/  IADD3 R18, P2, PT, R19, UR7, RZ ;  /* 0x0000000713127c10 */ /* 0x000fe4000ff5e0ff */
[----:B------:R-:W-:Y:S02]  /*5cbb0*/  IADD3 R20, P1, PT, R32, UR8, RZ ;  /* 0x0000000820147c10 */ /* 0x000fe4000ff3e0ff */
[C---:B------:R-:W-:Y:S02]  /*5cbc0*/  IADD3.X R9, PT, PT, R13.reuse, UR6, RZ, P0, !PT ;  /* 0x000000060d097c10 */ /* 0x040fe400087fe4ff */
[----:B------:R-:W-:-:S02]  /*5cbd0*/  IADD3.X R11, PT, PT, R13, UR5, RZ, P4, !PT ;  /* 0x000000050d0b7c10 */ /* 0x000fc4000a7fe4ff */
[C---:B------:R-:W-:Y:S02]  /*5cbe0*/  IADD3.X R13, PT, PT, R17.reuse, UR6, RZ, P3, !PT ;  /* 0x00000006110d7c10 */ /* 0x040fe40009ffe4ff */
[----:B------:R-:W-:Y:S01]  /*5cbf0*/  IADD3.X R15, PT, PT, R17, UR5, RZ, P6, !PT ;  /* 0x00000005110f7c10 */ /* 0x000fe2000b7fe4ff */
[----:B------:R-:W3:Y:S01]  /*5cc00*/  LDG.E.64.CONSTANT R8, desc[UR40][R8.64] ;  /* 0x0000002808087981 */ /* 0x000ee2000c1e9b00 */
[C---:B------:R-:W-:Y:S02]  /*5cc10*/  IADD3.X R17, PT, PT, R21.reuse, UR6, RZ, P5, !PT ;  /* 0x0000000615117c10 */ /* 0x040fe4000affe4ff */
[----:B------:R-:W-:Y:S01]  /*5cc20*/  IADD3.X R19, PT, PT, R21, UR5, RZ, P2, !PT ;  /* 0x0000000515137c10 */ /* 0x000fe200097fe4ff */
[----:B------:R-:W3:Y:S01]  /*5cc30*/  LDG.E.64 R10, desc[UR40][R10.64] ;  /* 0x000000280a0a7981 */ /* 0x000ee2000c1e1b00 */
[----:B------:R-:W-:Y:S02]  /*5cc40*/  IADD3 R34, P4, PT, R40, UR8, RZ ;  /* 0x0000000828227c10 */ /* 0x000fe4000ff9e0ff */
[----:B------:R-:W-:Y:S01]  /*5cc50*/  IADD3 R42, P6, PT, R48, UR8, RZ ;  /* 0x00000008302a7c10 */ /* 0x000fe2000ffde0ff */
[----:B------:R-:W4:Y:S01]  /*5cc60*/  LDG.E.64.CONSTANT R12, desc[UR40][R12.64] ;  /* 0x000000280c0c7981 */ /* 0x000f22000c1e9b00 */
[----:B------:R-:W-:-:S02]  /*5cc70*/  IADD3 R50, P2, PT, R56, UR8, RZ ;  /* 0x0000000838327c10 */ /* 0x000fc4000ff5e0ff */
[----:B------:R-:W-:Y:S01]  /*5cc80*/  IADD3.X R21, PT, PT, R33, UR6, RZ, P1, !PT ;  /* 0x0000000621157c10 */ /* 0x000fe20008ffe4ff */
[----:B------:R-:W4:Y:S01]  /*5cc90*/  LDG.E.64 R14, desc[UR40][R14.64] ;  /* 0x000000280e0e7981 */ /* 0x000f22000c1e1b00 */
[----:B------:R-:W-:Y:S02]  /*5cca0*/  IADD3 R32, P0, PT, R32, UR7, RZ ;  /* 0x0000000720207c10 */ /* 0x000fe4000ff1e0ff */
[----:B------:R-:W-:Y:S01]  /*5ccb0*/  IADD3 R40, P3, PT, R40, UR7, RZ ;  /* 0x0000000728287c10 */ /* 0x000fe2000ff7e0ff */
[----:B------:R-:W5:Y:S01]  /*5ccc0*/  LDG.E.64.CONSTANT R16, desc[UR40][R16.64] ;  /* 0x0000002810107981 */ /* 0x000f62000c1e9b00 */
[----:B------:R-:W-:Y:S02]  /*5ccd0*/  IADD3 R48, P5, PT, R48, UR7, RZ ;  /* 0x0000000730307c10 */ /* 0x000fe4000ffbe0ff */
[----:B------:R-:W-:Y:S01]  /*5cce0*/  IADD3 R56, P1, PT, R56, UR7, RZ ;  /* 0x0000000738387c10 */ /* 0x000fe2000ff3e0ff */
[----:B------:R-:W5:Y:S01]  /*5ccf0*/  LDG.E.64 R18, desc[UR40][R18.64] ;  /* 0x0000002812127981 */ /* 0x000f62000c1e1b00 */
[----:B------:R-:W-:-:S02]  /*5cd00*/  IADD3.X R35, PT, PT, R41, UR6, RZ, P4, !PT ;  /* 0x0000000629237c10 */ /* 0x000fc4000a7fe4ff */
[----:B------:R-:W-:Y:S01]  /*5cd10*/  IADD3.X R43, PT, PT, R49, UR6, RZ, P6, !PT ;  /* 0x00000006312b7c10 */ /* 0x000fe2000b7fe4ff */
[----:B------:R-:W2:Y:S01]  /*5cd20*/  LDG.E.64.CONSTANT R20, desc[UR40][R20.64] ;  /* 0x0000002814147981 */ /* 0x000ea2000c1e9b00 */
[----:B------:R-:W-:Y:S02]  /*5cd30*/  IADD3.X R33, PT, PT, R33, UR5, RZ, P0, !PT ;  /* 0x0000000521217c10 */ /* 0x000fe400087fe4ff */
[----:B------:R-:W-:Y:S01]  /*5cd40*/  IADD3.X R41, PT, PT, R41, UR5, RZ, P3, !PT ;  /* 0x0000000529297c10 */ /* 0x000fe20009ffe4ff */
[----:B------:R-:W2:Y:S01]  /*5cd50*/  LDG.E.64.CONSTANT R34, desc[UR40][R34.64] ;  /* 0x0000002822227981 */ /* 0x000ea2000c1e9b00 */
[----:B------:R-:W-:Y:S02]  /*5cd60*/  IADD3.X R49, PT, PT, R49, UR5, RZ, P5, !PT ;  /* 0x0000000531317c10 */ /* 0x000fe4000affe4ff */
[C---:B------:R-:W-:Y:S01]  /*5cd70*/  IADD3.X R51, PT, PT, R54.reuse, UR6, RZ, P2, !PT ;  /* 0x0000000636337c10 */ /* 0x040fe200097fe4ff */
[----:B------:R-:W2:Y:S01]  /*5cd80*/  LDG.E.64 R32, desc[UR40][R32.64] ;  /* 0x0000002820207981 */ /* 0x000ea2000c1e1b00 */
[----:B------:R-:W-:-:S02]  /*5cd90*/  IADD3.X R57, PT, PT, R54, UR5, RZ, P1, !PT ;  /* 0x0000000536397c10 */ /* 0x000fc40008ffe4ff */
[----:B------:R-:W-:Y:S01]  /*5cda0*/  R2UR UR4, R102 ;  /* 0x00000000660472ca */ /* 0x000fe200000e0000 */
[----:B------:R-:W2:Y:S04]  /*5cdb0*/  LDG.E.64 R40, desc[UR40][R40.64] ;  /* 0x0000002828287981 */ /* 0x000ea8000c1e1b00 */
[----:B------:R-:W2:Y:S04]  /*5cdc0*/  LDG.E.64.CONSTANT R42, desc[UR40][R42.64] ;  /* 0x000000282a2a7981 */ /* 0x000ea8000c1e9b00 */
[----:B------:R-:W2:Y:S04]  /*5cdd0*/  LDG.E.64 R48, desc[UR40][R48.64] ;  /* 0x0000002830307981 */ /* 0x000ea8000c1e1b00 */
[----:B------:R-:W2:Y:S04]  /*5cde0*/  LDG.E.64.CONSTANT R50, desc[UR40][R50.64] ;  /* 0x0000002832327981 */ /* 0x000ea8000c1e9b00 */
[----:B------:R-:W2:Y:S01]  /*5cdf0*/  LDG.E.64 R56, desc[UR40][R56.64] ;  /* 0x0000002838387981 */ /* 0x000ea2000c1e1b00 */
[----:B0-----:R-:W-:-:S02]  /*5ce00*/  DFMA R4, R2, R6, R4 ;  /* 0x000000060204722b */ /* 0x001fc40000000004 */
[C---:B---3--:R-:W-:Y:S02]  /*5ce10*/  DFMA R6, R2.reuse, R10, R8 ;  /* 0x0000000a0206722b */ /* 0x048fe40000000008 */
[C---:B----4-:R-:W-:Y:S02]  /*5ce20*/  DFMA R8, R2.reuse, R14, R12 ;  /* 0x0000000e0208722b */ /* 0x050fe4000000000c */
[C---:B-----5:R-:W-:Y:S02]  /*5ce30*/  DFMA R10, R2.reuse, R18, R16 ;  /* 0x00000012020a722b */ /* 0x060fe40000000010 */
[C---:B--2---:R-:W-:Y:S01]  /*5ce40*/  DFMA R12, R2.reuse, R32, R20 ;  /* 0x00000020020c722b */ /* 0x044fe20000000014 */
[C---:B------:R-:W-:Y:S01]  /*5ce50*/  LEA R21, R59.reuse, UR4, 0x3 ;  /* 0x000000043b157c11 */ /* 0x040fe2000f8e18ff */
[C---:B------:R-:W-:Y:S01]  /*5ce60*/  DFMA R14, R2.reuse, R40, R34 ;  /* 0x00000028020e722b */ /* 0x040fe20000000022 */
[----:B------:R-:W-:Y:S01]  /*5ce70*/  VIADD R59, R59, 0x8 ;  /* 0x000000083b3b7836 */ /* 0x000fe20000000000 */
[----:B------:R-:W-:-:S02]  /*5ce80*/  DFMA R16, R2, R48, R42 ;  /* 0x000000300210722b */ /* 0x000fc4000000002a */
[----:B------:R3:W-:Y:S01]  /*5ce90*/  STL.128 [R21], R4 ;  /* 0x0000000415007387 */ /* 0x0007e20000100c00 */
[----:B------:R-:W-:-:S03]  /*5cea0*/  DFMA R18, R2, R56, R50 ;  /* 0x000000380212722b */ /* 0x000fc60000000032 */
[----:B------:R3:W-:Y:S04]  /*5ceb0*/  STL.128 [R21+0x10], R8 ;  /* 0x0000100815007387 */ /* 0x0007e80000100c00 */
[----:B------:R3:W-:Y:S04]  /*5cec0*/  STL.128 [R21+0x20], R12 ;  /* 0x0000200c15007387 */ /* 0x0007e80000100c00 */
[----:B------:R3:W-:Y:S01]  /*5ced0*/  STL.128 [R21+0x30], R16 ;  /* 0x0000301015007387 */ /* 0x0007e20000100c00 */
[----:B------:R-:W-:-:S13]  /*5cee0*/  ISETP.NE.AND P0, PT, R59, R94, PT ;  /* 0x0000005e3b00720c */ /* 0x000fda0003f05270 */
[----:B------:R-:W-:Y:S05]  /*5cef0*/  @P0 BRA `(.L_x_1165) ;  /* 0xfffffff8004c0947 */ /* 0x000fea000383ffff */
[----:B------:R-:W-:Y:S05]  /*5cf00*/  BSYNC.RECONVERGENT B0 ;  /* 0x0000000000007941 */ /* 0x000fea0003800200 */
.L_x_1164:
[----:B------:R-:W-:-:S07]  /*5cf10*/  IMAD.MOV.U32 R43, RZ, RZ, R94 ;  /* 0x000000ffff2b7224 */ /* 0x000fce00078e005e */
.L_x_1163:
[----:B---3--:R-:W-:-:S13]  /*5cf20*/  LOP3.LUT P0, R4, R55, 0x7, RZ, 0xc0, !PT ;  /* 0x0000000737047812 */ /* 0x008fda000780c0ff */
[----:B------:R-:W-:Y:S05]  /*5cf30*/  @!P0 BRA `(.L_x_1162) ;  /* 0x0000000400c08947 */ /* 0x000fea0003800000 */
[----:B------:R-:W-:Y:S01]  /*5cf40*/  VIADD R4, R4, 0xffffffff ;  /* 0xffffffff04047836 */ /* 0x000fe20000000000 */
[----:B------:R-:W-:-:S04]  /*5cf50*/  LOP3.LUT P0, R42, R55, 0x3, RZ, 0xc0, !PT ;  /* 0x00000003372a7812 */ /* 0x000fc8000780c0ff */
[----:B------:R-:W-:-:S13]  /*5cf60*/  ISETP.GE.U32.AND P1, PT, R4, 0x3, PT ;  /* 0x000000030400780c */ /* 0x000fda0003f26070 */
[----:B------:R-:W-:Y:S05]  /*5cf70*/  @!P1 BRA `(.L_x_1166) ;  /* 0x0000000000dc9947 */ /* 0x000fea0003800000 */
[----:B------:R-:W-:Y:S01]  /*5cf80*/  IMAD R4, R43, 0x100, R0 ;  /* 0x000001002b047824 */ /* 0x000fe200078e0200 */
[----:B------:R-:W3:Y:S01]  /*5cf90*/  LDCU.64 UR4, c[0x0][0x380] ;  /* 0x00007000ff0477ac */ /* 0x000ee20008000a00 */
[----:B------:R-:W-:Y:S02]  /*5cfa0*/  R2UR UR8, R102 ;  /* 0x00000000660872ca */ /* 0x000fe400000e0000 */
[C---:B------:R-:W-:Y:S01]  /*5cfb0*/  VIADD R6, R4.reuse, 0x100 ;  /* 0x0000010004067836 */ /* 0x040fe20000000000 */
[C---:B------:R-:W-:Y:S01]  /*5cfc0*/  IADD3 R32, P1, PT, R4.reuse, UR38, RZ ;  /* 0x0000002604207c10 */ /* 0x040fe2000ff3e0ff */
[C---:B------:R-:W-:Y:S01]  /*5cfd0*/  VIADD R8, R4.reuse, 0x200 ;  /* 0x0000020004087836 */ /* 0x040fe20000000000 */
[----:B------:R-:W4:Y:S01]  /*5cfe0*/  LDCU.64 UR6, c[0x0][0x390] ;  /* 0x00007200ff0677ac */ /* 0x000f220008000a00 */
        /* <DEDUP_REMOVED lines=16> */
[----:B---3--:R-:W-:Y:S02]  /*5d0f0*/  IADD3 R20, P1, PT, R32, UR4, RZ ;  /* 0x0000000420147c10 */ /* 0x008fe4000ff3e0ff */
[----:B------:R-:W-:Y:S02]  /*5d100*/  IADD3 R8, P2, PT, R10, UR4, RZ ;  /* 0x000000040a087c10 */ /* 0x000fe4000ff5e0ff */
[----:B------:R-:W-:Y:S02]  /*5d110*/  IADD3 R34, P3, PT, R40, UR4, RZ ;  /* 0x0000000428227c10 */ /* 0x000fe4000ff7e0ff */
[----:B------:R-:W-:-:S02]  /*5d120*/  IADD3 R16, P4, PT, R18, UR4, RZ ;  /* 0x0000000412107c10 */ /* 0x000fc4000ff9e0ff */
[----:B------:R-:W-:Y:S02]  /*5d130*/  IADD3.X R21, PT, PT, R12, UR5, RZ, P1, !PT ;  /* 0x000000050c157c10 */ /* 0x000fe40008ffe4ff */
[----:B------:R-:W-:Y:S02]  /*5d140*/  IADD3.X R9, PT, PT, R11, UR5, RZ, P2, !PT ;  /* 0x000000050b097c10 */ /* 0x000fe400097fe4ff */
[----:B------:R-:W-:Y:S02]  /*5d150*/  IADD3.X R35, PT, PT, R6, UR5, RZ, P3, !PT ;  /* 0x0000000506237c10 */ /* 0x000fe40009ffe4ff */
[----:B------:R-:W-:Y:S02]  /*5d160*/  IADD3.X R17, PT, PT, R4, UR5, RZ, P4, !PT ;  /* 0x0000000504117c10 */ /* 0x000fe4000a7fe4ff */
[----:B----4-:R-:W-:Y:S01]  /*5d170*/  IADD3 R32, P1, PT, R32, UR6, RZ ;  /* 0x0000000620207c10 */ /* 0x010fe2000ff3e0ff */
[----:B------:R-:W3:Y:S01]  /*5d180*/  LDG.E.64.CONSTANT R8, desc[UR40][R8.64] ;  /* 0x0000002808087981 */ /* 0x000ee2000c1e9b00 */
[----:B------:R-:W-:-:S02]  /*5d190*/  IADD3 R10, P2, PT, R10, UR6, RZ ;  /* 0x000000060a0a7c10 */ /* 0x000fc4000ff5e0ff */
[----:B------:R-:W-:Y:S01]  /*5d1a0*/  IADD3 R40, P3, PT, R40, UR6, RZ ;  /* 0x0000000628287c10 */ /* 0x000fe2000ff7e0ff */
[----:B------:R-:W4:Y:S01]  /*5d1b0*/  LDG.E.64.CONSTANT R16, desc[UR40][R16.64] ;  /* 0x0000002810107981 */ /* 0x000f22000c1e9b00 */
[----:B------:R-:W-:Y:S02]  /*5d1c0*/  IADD3 R18, P4, PT, R18, UR6, RZ ;  /* 0x0000000612127c10 */ /* 0x000fe4000ff9e0ff */
[----:B------:R-:W-:Y:S02]  /*5d1d0*/  IADD3.X R33, PT, PT, R12, UR7, RZ, P1, !PT ;  /* 0x000000070c217c10 */ /* 0x000fe40008ffe4ff */
[----:B------:R-:W-:Y:S01]  /*5d1e0*/  IADD3.X R11, PT, PT, R11, UR7, RZ, P2, !PT ;  /* 0x000000070b0b7c10 */ /* 0x000fe200097fe4ff */
[----:B------:R-:W5:Y:S01]  /*5d1f0*/  LDG.E.64.CONSTANT R12, desc[UR40][R34.64] ;  /* 0x00000028220c7981 */ /* 0x000f62000c1e9b00 */
[----:B------:R-:W-:Y:S02]  /*5d200*/  IADD3.X R41, PT, PT, R6, UR7, RZ, P3, !PT ;  /* 0x0000000706297c10 */ /* 0x000fe40009ffe4ff */
[----:B------:R-:W-:Y:S01]  /*5d210*/  IADD3.X R19, PT, PT, R4, UR7, RZ, P4, !PT ;  /* 0x0000000704137c10 */ /* 0x000fe2000a7fe4ff */
[----:B------:R-:W0:Y:S04]  /*5d220*/  LDG.E.64 R6, desc[UR40][R32.64] ;  /* 0x0000002820067981 */ /* 0x000e28000c1e1b00 */
[----:B------:R1:W0:Y:S04]  /*5d230*/  LDG.E.64.CONSTANT R4, desc[UR40][R20.64] ;  /* 0x0000002814047981 */ /* 0x000228000c1e9b00 */
[----:B------:R-:W5:Y:S04]  /*5d240*/  LDG.E.64 R14, desc[UR40][R40.64] ;  /* 0x00000028280e7981 */ /* 0x000f68000c1e1b00 */
[----:B------:R-:W3:Y:S04]  /*5d250*/  LDG.E.64 R10, desc[UR40][R10.64] ;  /* 0x000000280a0a7981 */ /* 0x000ee8000c1e1b00 */
[----:B------:R-:W4:Y:S01]  /*5d260*/  LDG.E.64 R18, desc[UR40][R18.64] ;  /* 0x0000002812127981 */ /* 0x000f22000c1e1b00 */
[C---:B-1----:R-:W-:Y:S01]  /*5d270*/  LEA R21, R43.reuse, UR8, 0x3 ;  /* 0x000000082b157c11 */ /* 0x042fe2000f8e18ff */
[----:B------:R-:W-:Y:S01]  /*5d280*/  VIADD R43, R43, 0x4 ;  /* 0x000000042b2b7836 */ /* 0x000fe20000000000 */
[----:B0-----:R-:W-:-:S02]  /*5d290*/  DFMA R4, R2, R6, R4 ;  /* 0x000000060204722b */ /* 0x001fc40000000004 */
[C---:B-----5:R-:W-:Y:S02]  /*5d2a0*/  DFMA R12, R2.reuse, R14, R12 ;  /* 0x0000000e020c722b */ /* 0x060fe4000000000c */
[C---:B---3--:R-:W-:Y:S02]  /*5d2b0*/  DFMA R6, R2.reuse, R10, R8 ;  /* 0x0000000a0206722b */ /* 0x048fe40000000008 */
[----:B----4-:R-:W-:-:S05]  /*5d2c0*/  DFMA R14, R2, R18, R16 ;  /* 0x00000012020e722b */ /* 0x010fca0000000010 */
[----:B------:R3:W-:Y:S04]  /*5d2d0*/  STL.128 [R21], R4 ;  /* 0x0000000415007387 */ /* 0x0007e80000100c00 */
[----:B------:R3:W-:Y:S02]  /*5d2e0*/  STL.128 [R21+0x10], R12 ;  /* 0x0000100c15007387 */ /* 0x0007e40000100c00 */
.L_x_1166:
[----:B------:R-:W-:Y:S05]  /*5d2f0*/  @!P0 BRA `(.L_x_1162) ;  /* 0x0000000000d08947 */ /* 0x000fea0003800000 */
[----:B------:R-:W-:Y:S02]  /*5d300*/  R2UR UR4, R132 ;  /* 0x00000000840472ca */ /* 0x000fe400000e0000 */
[----:B------:R-:W-:-:S11]  /*5d310*/  ISETP.NE.AND P0, PT, R42, 0x1, PT ;  /* 0x000000012a00780c */ /* 0x000fd60003f05270 */
[----:B------:R-:W-:Y:S02]  /*5d320*/  UISETP.NE.AND UP0, UPT, UR4, URZ, UPT ;  /* 0x000000ff0400728c */ /* 0x000fe4000bf05270 */
[----:B------:R-:W-:Y:S09]  /*5d330*/  @!P0 BRA `(.L_x_1167) ;  /* 0x0000000000788947 */ /* 0x000ff20003800000 */
[----:B---3--:R-:W-:Y:S01]  /*5d340*/  IMAD R4, R43, 0x100, R0 ;  /* 0x000001002b047824 */ /* 0x008fe200078e0200 */
[----:B------:R-:W3:Y:S01]  /*5d350*/  LDCU.64 UR4, c[0x0][0x380] ;  /* 0x00007000ff0477ac */ /* 0x000ee20008000a00 */
[----:B------:R-:W-:Y:S02]  /*5d360*/  R2UR UR8, R102 ;  /* 0x00000000660872ca */ /* 0x000fe400000e0000 */
[C---:B------:R-:W-:Y:S01]  /*5d370*/  VIADD R6, R4.reuse, 0x100 ;  /* 0x0000010004067836 */ /* 0x040fe20000000000 */
[----:B------:R-:W4:Y:S01]  /*5d380*/  LDCU.64 UR6, c[0x0][0x390] ;  /* 0x00007200ff0677ac */ /* 0x000f220008000a00 */
        /* <DEDUP_REMOVED lines=8> */
[----:B---3--:R-:W-:-:S02]  /*5d410*/  IADD3 R4, P0, PT, R6, UR4, RZ ;  /* 0x0000000406047c10 */ /* 0x008fc4000ff1e0ff */
[----:B------:R-:W-:Y:S02]  /*5d420*/  IADD3 R12, P2, PT, R14, UR4, RZ ;  /* 0x000000040e0c7c10 */ /* 0x000fe4000ff5e0ff */
[----:B----4-:R-:W-:Y:S02]  /*5d430*/  IADD3 R6, P1, PT, R6, UR6, RZ ;  /* 0x0000000606067c10 */ /* 0x010fe4000ff3e0ff */
[----:B------:R-:W-:Y:S02]  /*5d440*/  IADD3 R14, P3, PT, R14, UR6, RZ ;  /* 0x000000060e0e7c10 */ /* 0x000fe4000ff7e0ff */
[C---:B------:R-:W-:Y:S02]  /*5d450*/  IADD3.X R5, PT, PT, R7.reuse, UR5, RZ, P0, !PT ;  /* 0x0000000507057c10 */ /* 0x040fe400087fe4ff */
[----:B------:R-:W-:Y:S02]  /*5d460*/  IADD3.X R7, PT, PT, R7, UR7, RZ, P1, !PT ;  /* 0x0000000707077c10 */ /* 0x000fe40008ffe4ff */
[----:B------:R-:W-:-:S02]  /*5d470*/  IADD3.X R15, PT, PT, R9, UR7, RZ, P3, !PT ;  /* 0x00000007090f7c10 */ /* 0x000fc40009ffe4ff */
[----:B------:R-:W-:Y:S01]  /*5d480*/  IADD3.X R13, PT, PT, R9, UR5, RZ, P2, !PT ;  /* 0x00000005090d7c10 */ /* 0x000fe200097fe4ff */
[----:B------:R-:W0:Y:S04]  /*5d490*/  LDG.E.64.CONSTANT R4, desc[UR40][R4.64] ;  /* 0x0000002804047981 */ /* 0x000e28000c1e9b00 */
[----:B------:R-:W0:Y:S04]  /*5d4a0*/  LDG.E.64 R6, desc[UR40][R6.64] ;  /* 0x0000002806067981 */ /* 0x000e28000c1e1b00 */
[----:B------:R-:W3:Y:S04]  /*5d4b0*/  LDG.E.64.CONSTANT R10, desc[UR40][R12.64] ;  /* 0x000000280c0a7981 */ /* 0x000ee8000c1e9b00 */
[----:B------:R-:W3:Y:S01]  /*5d4c0*/  LDG.E.64 R14, desc[UR40][R14.64] ;  /* 0x000000280e0e7981 */ /* 0x000ee2000c1e1b00 */
[C---:B------:R-:W-:Y:S01]  /*5d4d0*/  LEA R17, R43.reuse, UR8, 0x3 ;  /* 0x000000082b117c11 */ /* 0x040fe2000f8e18ff */
[----:B------:R-:W-:Y:S01]  /*5d4e0*/  VIADD R43, R43, 0x2 ;  /* 0x000000022b2b7836 */ /* 0x000fe20000000000 */
[----:B0-----:R-:W-:-:S02]  /*5d4f0*/  DFMA R8, R2, R6, R4 ;  /* 0x000000060208722b */ /* 0x001fc40000000004 */
[----:B---3--:R-:W-:-:S07]  /*5d500*/  DFMA R10, R2, R14, R10 ;  /* 0x0000000e020a722b */ /* 0x008fce000000000a */
[----:B------:R4:W-:Y:S04]  /*5d510*/  STL.128 [R17], R8 ;  /* 0x0000000811007387 */ /* 0x0009e80000100c00 */
.L_x_1167:
[----:B------:R-:W-:Y:S05]  /*5d520*/  BRA.U !UP0, `(.L_x_1162) ;  /* 0x0000000108447547 */ /* 0x000fea000b800000 */
[----:B------:R-:W4:Y:S01]  /*5d530*/  LDCU.64 UR4, c[0x0][0x380] ;  /* 0x00007000ff0477ac */ /* 0x000f220008000a00 */
[----:B------:R-:W-:Y:S01]  /*5d540*/  IMAD R0, R43, 0x100, R0 ;  /* 0x000001002b007824 */ /* 0x000fe200078e0200 */
[----:B------:R-:W-:Y:S01]  /*5d550*/  R2UR UR8, R102 ;  /* 0x00000000660872ca */ /* 0x000fe200000e0000 */
[----:B------:R-:W5:Y:S03]  /*5d560*/  LDCU.64 UR6, c[0x0][0x390] ;  /* 0x00007200ff0677ac */ /* 0x000f660008000a00 */
[----:B---3--:R-:W-:-:S04]  /*5d570*/  IADD3 R4, P0, PT, R0, UR38, RZ ;  /* 0x0000002600047c10 */ /* 0x008fc8000ff1e0ff */
[----:B------:R-:W-:Y:S01]  /*5d580*/  LEA.HI.X.SX32 R5, R0, R53, 0x1, P0 ;  /* 0x0000003500057211 */ /* 0x000fe200000f0eff */
[----:B------:R-:W-:-:S03]  /*5d590*/  IMAD.SHL.U32 R6, R4, 0x8, RZ ;  /* 0x0000000804067824 */ /* 0x000fc600078e00ff */
[----:B------:R-:W-:Y:S02]  /*5d5a0*/  SHF.L.U64.HI R0, R4, 0x3, R5 ;  /* 0x0000000304007819 */ /* 0x000fe40000010205 */
[C---:B----4-:R-:W-:Y:S02]  /*5d5b0*/  IADD3 R8, P0, PT, R6.reuse, UR4, RZ ;  /* 0x0000000406087c10 */ /* 0x050fe4000ff1e0ff */
[----:B-----5:R-:W-:Y:S02]  /*5d5c0*/  IADD3 R6, P1, PT, R6, UR6, RZ ;  /* 0x0000000606067c10 */ /* 0x020fe4000ff3e0ff */
[C---:B------:R-:W-:Y:S02]  /*5d5d0*/  IADD3.X R9, PT, PT, R0.reuse, UR5, RZ, P0, !PT ;  /* 0x0000000500097c10 */ /* 0x040fe400087fe4ff */
[----:B------:R-:W-:-:S03]  /*5d5e0*/  IADD3.X R7, PT, PT, R0, UR7, RZ, P1, !PT ;  /* 0x0000000700077c10 */ /* 0x000fc60008ffe4ff */
[----:B------:R-:W0:Y:S04]  /*5d5f0*/  LDG.E.64.CONSTANT R4, desc[UR40][R8.64] ;  /* 0x0000002808047981 */ /* 0x000e28000c1e9b00 */
[----:B------:R-:W0:Y:S02]  /*5d600*/  LDG.E.64 R6, desc[UR40][R6.64] ;  /* 0x0000002806067981 */ /* 0x000e24000c1e1b00 */
[----:B0-----:R-:W-:Y:S01]  /*5d610*/  DFMA R4, R2, R6, R4 ;  /* 0x000000060204722b */ /* 0x001fe20000000004 */
[----:B------:R-:W-:-:S06]  /*5d620*/  LEA R3, R43, UR8, 0x3 ;  /* 0x000000082b037c11 */ /* 0x000fcc000f8e18ff */
[----:B------:R0:W-:Y:S04]  /*5d630*/  STL.64 [R3], R4 ;  /* 0x0000000403007387 */ /* 0x0001e80000100a00 */
.L_x_1162:
[----:B------:R-:W-:-:S04]  /*5d640*/  ISETP.NE.AND P0, PT, R55, RZ, PT ;  /* 0x000000ff3700720c */ /* 0x000fc80003f05270 */
[----:B------:R-:W-:-:S09]  /*5d650*/  P2R R54, PR, RZ, 0x1 ;  /* 0x00000001ff367803 */ /* 0x000fd20000000000 */
[----:B------:R-:W-:Y:S05]  /*5d660*/  @!P0 BRA `(.L_x_1168) ;  /* 0x0000000800948947 */ /* 0x000fea0003800000 */
[----:B------:R-:W-:Y:S02]  /*5d670*/  IMAD.U32 R0, RZ, RZ, UR54 ;  /* 0x00000036ff007e24 */ /* 0x000fe4000f8e00ff */
[----:B0-----:R-:W-:Y:S02]  /*5d680*/  IMAD.U32 R2, RZ, RZ, UR50 ;  /* 0x00000032ff027e24 */ /* 0x001fe4000f8e00ff */
[----:B----4-:R-:W-:Y:S01]  /*5d690*/  IMAD.MOV.U32 R17, RZ, RZ, RZ ;  /* 0x000000ffff117224 */ /* 0x010fe200078e00ff */
[----:B------:R-:W-:Y:S01]  /*5d6a0*/  ISETP.GE.U32.AND P0, PT, R0, 0xf, PT ;  /* 0x0000000f0000780c */ /* 0x000fe20003f06070 */
[----:B------:R-:W-:-:S03]  /*5d6b0*/  IMAD.MOV.U32 R0, RZ, RZ, RZ ;  /* 0x000000ffff007224 */ /* 0x000fc600078e00ff */
[----:B------:R-:W-:-:S13]  /*5d6c0*/  ISETP.GE.U32.AND.EX P0, PT, R2, RZ, PT, P0 ;  /* 0x000000ff0200720c */ /* 0x000fda0003f06100 */
[----:B------:R-:W-:Y:S05]  /*5d6d0*/  @!P0 BRA `(.L_x_1169) ;  /* 0x0000000400388947 */ /* 0x000fea0003800000 */
[----:B------:R-:W-:Y:S02]  /*5d6e0*/  IMAD.MOV.U32 R0, RZ, RZ, RZ ;  /* 0x000000ffff007224 */ /* 0x000fe400078e00ff */
[----:B------:R-:W-:-:S07]  /*5d6f0*/  IMAD.MOV.U32 R17, RZ, RZ, RZ ;  /* 0x000000ffff117224 */ /* 0x000fce00078e00ff */
.L_x_1170:
[C---:B0--3--:R-:W-:Y:S01]  /*5d700*/  IADD3 R6, P0, PT, R0.reuse, 0x1, RZ ;  /* 0x0000000100067810 */ /* 0x049fe20007f1e0ff */
[C---:B------:R-:W-:Y:S01]  /*5d710*/  IMAD.U32 R3, R0.reuse, 0x8, R1 ;  /* 0x0000000800037824 */ /* 0x040fe200078e0001 */
        /* <DEDUP_REMOVED lines=74> */
.L_x_1169:
[----:B------:R-:W-:-:S09]  /*5dbc0*/  UISETP.NE.AND UP0, UPT, UR53, URZ, UPT ;  /* 0x000000ff3500728c */ /* 0x000fd2000bf05270 */
[----:B------:R-:W-:Y:S05]  /*5dbd0*/  BRA.U !UP0, `(.L_x_1168) ;  /* 0x0000000508387547 */ /* 0x000fea000b800000 */
[----:B------:R-:W-:Y:S02]  /*5dbe0*/  ISETP.GE.U32.AND P0, PT, R46, 0x7, PT ;  /* 0x000000072e00780c */ /* 0x000fe40003f06070 */
[----:B------:R-:W-:Y:S02]  /*5dbf0*/  ISETP.NE.U32.AND P2, PT, R45, RZ, PT ;  /* 0x000000ff2d00720c */ /* 0x000fe40003f45070 */
[----:B------:R-:W-:Y:S02]  /*5dc00*/  ISETP.GE.U32.AND.EX P1, PT, R44, RZ, PT, P0 ;  /* 0x000000ff2c00720c */ /* 0x000fe40003f26100 */
[----:B------:R-:W-:-:S11]  /*5dc10*/  ISETP.NE.AND.EX P0, PT, RZ, RZ, PT, P2 ;  /* 0x000000ffff00720c */ /* 0x000fd60003f05320 */
[----:B------:R-:W-:Y:S05]  /*5dc20*/  @!P1 BRA `(.L_x_1171) ;  /* 0x00000000008c9947 */ /* 0x000fea0003800000 */
        /* <DEDUP_REMOVED lines=35> */
.L_x_1171:
[----:B------:R-:W-:Y:S05]  /*5de60*/  @!P0 BRA `(.L_x_1168) ;  /* 0x0000000000948947 */ /* 0x000fea0003800000 */
[----:B------:R-:W-:Y:S01]  /*5de70*/  IMAD.U32 R2, RZ, RZ, UR49 ;  /* 0x00000031ff027e24 */ /* 0x000fe2000f8e00ff */
[----:B------:R-:W-:-:S04]  /*5de80*/  UISETP.NE.U32.AND UP0, UPT, UR45, URZ, UPT ;  /* 0x000000ff2d00728c */ /* 0x000fc8000bf05070 */
[----:B------:R-:W-:Y:S01]  /*5de90*/  ISETP.GE.U32.AND P0, PT, R2, 0x3, PT ;  /* 0x000000030200780c */ /* 0x000fe20003f06070 */
[----:B------:R-:W-:-:S03]  /*5dea0*/  UISETP.NE.AND.EX UP0, UPT, URZ, URZ, UPT, UP0 ;  /* 0x000000ffff00728c */ /* 0x000fc6000bf05300 */
[----:B------:R-:W-:-:S13]  /*5deb0*/  ISETP.GE.U32.AND.EX P0, PT, R39, RZ, PT, P0 ;  /* 0x000000ff2700720c */ /* 0x000fda0003f06100 */
[----:B------:R-:W-:Y:S05]  /*5dec0*/  @!P0 BRA `(.L_x_1172) ;  /* 0x0000000000348947 */ /* 0x000fea0003800000 */
[C---:B0--34-:R-:W-:Y:S01]  /*5ded0*/  IADD3 R6, P0, PT, R0.reuse, 0x1, RZ ;  /* 0x0000000100067810 */ /* 0x059fe20007f1e0ff */
[C---:B------:R-:W-:Y:S01]  /*5dee0*/  IMAD.U32 R3, R0.reuse, 0x8, R1 ;  /* 0x0000000800037824 */ /* 0x040fe200078e0001 */
        /* <DEDUP_REMOVED lines=11> */
.L_x_1172:
[----:B------:R-:W-:Y:S05]  /*5dfa0*/  BRA.U !UP0, `(.L_x_1168) ;  /* 0x0000000108447547 */ /* 0x000fea000b800000 */
[----:B0--34-:R-:W-:Y:S02]  /*5dfb0*/  IMAD.U32 R7, R0, 0x8, R1 ;  /* 0x0000000800077824 */ /* 0x019fe400078e0001 */
[----:B------:R-:W-:Y:S02]  /*5dfc0*/  IMAD.MOV.U32 R2, RZ, RZ, R0 ;  /* 0x000000ffff027224 */ /* 0x000fe400078e0000 */
[----:B------:R-:W-:Y:S02]  /*5dfd0*/  IMAD.MOV.U32 R3, RZ, RZ, R17 ;  /* 0x000000ffff037224 */ /* 0x000fe400078e0011 */
        /* <DEDUP_REMOVED lines=14> */
.L_x_1168:
        /* <DEDUP_REMOVED lines=10> */
[----:B----4-:R-:W-:-:S07]  /*5e160*/  IMAD.MOV.U32 R3, RZ, RZ, RZ ;  /* 0x000000ffff037224 */ /* 0x010fce00078e00ff */
.L_x_1175:
        /* <DEDUP_REMOVED lines=15> */
.L_x_1174:
        /* <DEDUP_REMOVED lines=28> */
.L_x_1173:
[----:B------:R-:W-:Y:S01]  /*5e420*/  ISETP.GE.U32.AND P0, PT, R55, 0x4, PT ;  /* 0x000000043700780c */ /* 0x000fe20003f06070 */
[----:B0-----:R-:W-:Y:S02]  /*5e430*/  IMAD.MOV.U32 R2, RZ, RZ, RZ ;  /* 0x000000ffff027224 */ /* 0x001fe400078e00ff */
[----:B---34-:R-:W-:Y:S01]  /*5e440*/  IMAD.MOV.U32 R7, RZ, RZ, RZ ;  /* 0x000000ffff077224 */ /* 0x018fe200078e00ff */
        /* <DEDUP_REMOVED lines=15> */
.L_x_1178:
[----:B------:R-:W-:-:S05]  /*5e540*/  IMAD.U32 R20, R0, 0x8, R1 ;  /* 0x0000000800147824 */ /* 0x000fca00078e0001 */
[----:B------:R-:W3:Y:S04]  /*5e550*/  LDL.128 R56, [R20+0xb20] ;  /* 0x000b200014387983 */ /* 0x000ee80000100c00 */
[----:B0-----:R-:W4:Y:S04]  /*5e560*/  LDL.128 R4, [R20+0xb30] ;  /* 0x000b300014047983 */ /* 0x001f280000100c00 */
        /* <DEDUP_REMOVED lines=59> */
.L_x_1177:
[----:B0-----:R-:W-:Y:S02]  /*5e920*/  IMAD.MOV.U32 R2, RZ, RZ, R0 ;  /* 0x000000ffff027224 */ /* 0x001fe400078e0000 */
[----:B------:R-:W-:Y:S01]  /*5e930*/  IMAD.MOV.U32 R7, RZ, RZ, R60 ;  /* 0x000000ffff077224 */ /* 0x000fe200078e003c */
[----:B------:R-:W-:Y:S06]  /*5e940*/  @!P0 BRA `(.L_x_1176) ;  /* 0x0000000000e08947 */ /* 0x000fec0003800000 */
[----:B------:R-:W-:-:S05]  /*5e950*/  IMAD.U32 R8, R0, 0x8, R1 ;  /* 0x0000000800087824 */ /* 0x000fca00078e0001 */
[----:B------:R-:W3:Y:S04]  /*5e960*/  LDL.128 R12, [R8+0xb20] ;  /* 0x000b2000080c7983 */ /* 0x000ee80000100c00 */
[----:B------:R-:W4:Y:S01]  /*5e970*/  LDL.128 R4, [R8+0xb30] ;  /* 0x000b300008047983 */ /* 0x000f220000100c00 */
        /* <DEDUP_REMOVED lines=37> */
[----:B------:R-:W4:Y:S04]  /*5ebd0*/  LDL.128 R12, [R8+0xb60] ;  /* 0x000b6000080c7983 */ /* 0x000f280000100c00 */
[----:B---3--:R-:W3:Y:S01]  /*5ebe0*/  LDL.128 R4, [R8+0xb70] ;  /* 0x000b700008047983 */ /* 0x008ee20000100c00 */
[----:B----4-:R-:W-:Y:S02]  /*5ebf0*/  DSETP.GT.AND P0, PT, R12, RZ, PT ;  /* 0x000000ff0c00722a */ /* 0x010fe40003f04000 */
        /* <DEDUP_REMOVED lines=13> */
.L_x_1176:
[----:B------:R-:W-:-:S04]  /*5ecd0*/  ISETP.GE.U32.AND P0, PT, R2, R55, PT ;  /* 0x000000370200720c */ /* 0x000fc80003f06070 */
[----:B------:R-:W-:-:S13]  /*5ece0*/  ISETP.GE.U32.AND.EX P0, PT, R7, UR60, PT, P0 ;  /* 0x0000003c07007c0c */ /* 0x000fda000bf06100 */
[----:B------:R-:W-:Y:S05]  /*5ecf0*/  @P0 BRA `(.L_x_1179) ;  /* 0x0000000800b40947 */ /* 0x000fea0003800000 */
[CC--:B------:R-:W-:Y:S02]  /*5ed00*/  IADD3 R0, P0, PT, R2.reuse, -R55.reuse, RZ ;  /* 0x8000003702007210 */ /* 0x0c0fe40007f1e0ff */
[----:B0--34-:R-:W-:Y:S02]  /*5ed10*/  IADD3 R9, P2, PT, -R2, R55, RZ ;  /* 0x0000003702097210 */ /* 0x019fe40007f5e1ff */
        /* <DEDUP_REMOVED lines=11> */
.L_x_1181:
[----:B------:R-:W-:-:S05]  /*5edd0*/  IMAD.U32 R8, R2, 0x8, R1 ;  /* 0x0000000802087824 */ /* 0x000fca00078e0001 */
[----:B------:R-:W3:Y:S01]  /*5ede0*/  LDL.64 R4, [R8+0xb20] ;  /* 0x000b200008047983 */ /* 0x000ee20000100a00 */
        /* <DEDUP_REMOVED lines=10> */
[----:B------:R-:W-:-:S05]  /*5ee90*/  SEL R6, RZ, 0x1, P1 ;  /* 0x00000001ff067807 */ /* 0x000fca0000800000 */
[----:B------:R4:W-:Y:S04]  /*5eea0*/  STL.U8 [R7+0xd22], R6 ;  /* 0x000d220607007387 */ /* 0x0009e80000100000 */
[----:B------:R-:W5:Y:S02]  /*5eeb0*/  LDL.64 R4, [R8+0xb38] ;  /* 0x000b380008047983 */ /* 0x000f640000100a00 */
[----:B-----5:R-:W-:-:S06]  /*5eec0*/  DSETP.GT.AND P1, PT, R4, RZ, PT ;  /* 0x000000ff0400722a */ /* 0x020fcc0003f24000 */
[----:B0-----:R-:W-:-:S05]  /*5eed0*/  SEL R0, RZ, 0x1, P1 ;  /* 0x00000001ff007807 */ /* 0x001fca0000800000 */
[----:B------:R0:W-:Y:S04]  /*5eee0*/  STL.U8 [R7+0xd23], R0 ;  /* 0x000d230007007387 */ /* 0x0001e80000100000 */
[----:B------:R-:W5:Y:S02]  /*5eef0*/  LDL.64 R4, [R8+0xb40] ;  /* 0x000b400008047983 */ /* 0x000f640000100a00 */
[----:B-----5:R-:W-:-:S06]  /*5ef00*/  DSETP.GT.AND P1, PT, R4, RZ, PT ;  /* 0x000000ff0400722a */ /* 0x020fcc0003f24000 */
[----:B---3--:R-:W-:-:S05]  /*5ef10*/  SEL R3, RZ, 0x1, P1 ;  /* 0x00000001ff037807 */ /* 0x008fca0000800000 */
[----:B------:R3:W-:Y:S04]  /*5ef20*/  STL.U8 [R7+0xd24], R3 ;  /* 0x000d240307007387 */ /* 0x0007e80000100000 */
[----:B------:R-:W5:Y:S02]  /*5ef30*/  LDL.64 R4, [R8+0xb48] ;  /* 0x000b480008047983 */ /* 0x000f640000100a00 */
[----:B-----5:R-:W-:-:S06]  /*5ef40*/  DSETP.GT.AND P1, PT, R4, RZ, PT ;  /* 0x000000ff0400722a */ /* 0x020fcc0003f24000 */
[----:B----4-:R-:W-:-:S05]  /*5ef50*/  SEL R6, RZ, 0x1, P1 ;  /* 0x00000001ff067807 */ /* 0x010fca0000800000 */
        /* <DEDUP_REMOVED lines=37> */
[----:B------:R-:W4:Y:S01]  /*5f1b0*/  LDL.64 R4, [R8+0xb98] ;  /* 0x000b980008047983 */ /* 0x000f220000100a00 */
[----:B------:R-:W-:Y:S01]  /*5f1c0*/  UIADD3 UR4, UP0, UPT, UR4, 0x10, URZ ;  /* 0x0000001004047890 */ /* 0x000fe2000ff1e0ff */
[----:B------:R-:W-:-:S03]  /*5f1d0*/  VIADD R2, R2, 0x10 ;  /* 0x0000001002027836 */ /* 0x000fc60000000000 */
[----:B------:R-:W-:Y:S01]  /*5f1e0*/  UIADD3.X UR5, UPT, UPT, URZ, UR5, URZ, UP0, !UPT ;  /* 0x00000005ff057290 */ /* 0x000fe200087fe4ff */
[----:B----4-:R-:W-:-:S06]  /*5f1f0*/  DSETP.GT.AND P1, PT, R4, RZ, PT ;  /* 0x000000ff0400722a */ /* 0x010fcc0003f24000 */
[----:B0-----:R-:W-:Y:S02]  /*5f200*/  SEL R0, RZ, 0x1, P1 ;  /* 0x00000001ff007807 */ /* 0x001fe40000800000 */
[----:B------:R-:W-:-:S03]  /*5f210*/  ISETP.NE.U32.AND P1, PT, R12, UR4, PT ;  /* 0x000000040c007c0c */ /* 0x000fc6000bf25070 */
[----:B------:R3:W-:Y:S01]  /*5f220*/  STL.U8 [R7+0xd2f], R0 ;  /* 0x000d2f0007007387 */ /* 0x0007e20000100000 */
[----:B------:R-:W-:-:S13]  /*5f230*/  ISETP.NE.AND.EX P1, PT, R10, UR5, PT, P1 ;  /* 0x000000050a007c0c */ /* 0x000fda000bf25310 */
[----:B---3--:R-:W-:Y:S05]  /*5f240*/  @P1 BRA `(.L_x_1181) ;  /* 0xfffffff800e01947 */ /* 0x008fea000383ffff */
.L_x_1180:
        /* <DEDUP_REMOVED lines=37> */
[----:B------:R-:W5:Y:S01]  /*5f4a0*/  LDL.64 R4, [R8+0xb58] ;  /* 0x000b580008047983 */ /* 0x000f620000100a00 */
[----:B------:R-:W-:Y:S01]  /*5f4b0*/  VIADD R2, R2, 0x8 ;  /* 0x0000000802027836 */ /* 0x000fe20000000000 */
[----:B-----5:R-:W-:-:S06]  /*5f4c0*/  DSETP.GT.AND P1, PT, R4, RZ, PT ;  /* 0x000000ff0400722a */ /* 0x020fcc0003f24000 */
[----:B---3--:R-:W-:-:S05]  /*5f4d0*/  SEL R3, RZ, 0x1, P1 ;  /* 0x00000001ff037807 */ /* 0x008fca0000800000 */
[----:B------:R4:W-:Y:S03]  /*5f4e0*/  STL.U8 [R7+0xd27], R3 ;  /* 0x000d270307007387 */ /* 0x0009e60000100000 */
.L_x_1182:
[----:B------:R-:W-:Y:S05]  /*5f4f0*/  @!P0 BRA `(.L_x_1179) ;  /* 0x0000000000b48947 */ /* 0x000fea0003800000 */
[----:B------:R-:W-:-:S04]  /*5f500*/  ISETP.GE.U32.AND P0, PT, R10, 0x4, PT ;  /* 0x000000040a00780c */ /* 0x000fc80003f06070 */
[----:B------:R-:W-:-:S13]  /*5f510*/  ISETP.GE.U32.AND.EX P0, PT, RZ, RZ, PT, P0 ;  /* 0x000000ffff00720c */ /* 0x000fda0003f06100 */
[----:B----4-:R-:W-:-:S05]  /*5f520*/  @P0 IMAD.U32 R7, R2, 0x8, R1 ;  /* 0x0000000802070824 */ /* 0x010fca00078e0001 */
[----:B------:R-:W3:Y:S01]  /*5f530*/  @P0 LDL.64 R4, [R7+0xb20] ;  /* 0x000b200007040983 */ /* 0x000ee20000100a00 */
        /* <DEDUP_REMOVED lines=8> */
[----:B------:R-:W4:Y:S02]  /*5f5c0*/  @P0 LDL.64 R4, [R7+0xb30] ;  /* 0x000b300007040983 */ /* 0x000f240000100a00 */
[----:B----4-:R-:W-:-:S06]  /*5f5d0*/  @P0 DSETP.GT.AND P1, PT, R4, RZ, PT ;  /* 0x000000ff0400022a */ /* 0x010fcc0003f24000 */
[----:B------:R-:W-:-:S05]  /*5f5e0*/  @P0 SEL R6, RZ, 0x1, P1 ;  /* 0x00000001ff060807 */ /* 0x000fca0000800000 */
[----:B------:R3:W-:Y:S04]  /*5f5f0*/  @P0 STL.U8 [R11+0xd22], R6 ;  /* 0x000d22060b000387 */ /* 0x0007e80000100000 */
[----:B------:R-:W4:Y:S01]  /*5f600*/  @P0 LDL.64 R4, [R7+0xb38] ;  /* 0x000b380007040983 */ /* 0x000f220000100a00 */
[----:B------:R-:W-:Y:S01]  /*5f610*/  LOP3.LUT R9, R9, 0x3, RZ, 0xc0, !PT ;  /* 0x0000000309097812 */ /* 0x000fe200078ec0ff */
[----:B------:R-:W-:Y:S01]  /*5f620*/  @P0 VIADD R2, R2, 0x4 ;  /* 0x0000000402020836 */ /* 0x000fe20000000000 */
[----:B----4-:R-:W-:-:S06]  /*5f630*/  @P0 DSETP.GT.AND P1, PT, R4, RZ, PT ;  /* 0x000000ff0400022a */ /* 0x010fcc0003f24000 */
[----:B0-----:R-:W-:Y:S02]  /*5f640*/  @P0 SEL R0, RZ, 0x1, P1 ;  /* 0x00000001ff000807 */ /* 0x001fe40000800000 */
[----:B------:R-:W-:-:S03]  /*5f650*/  ISETP.NE.U32.AND P1, PT, R9, RZ, PT ;  /* 0x000000ff0900720c */ /* 0x000fc60003f25070 */
[----:B------:R3:W-:Y:S01]  /*5f660*/  @P0 STL.U8 [R11+0xd23], R0 ;  /* 0x000d23000b000387 */ /* 0x0007e20000100000 */
[----:B------:R-:W-:-:S13]  /*5f670*/  ISETP.NE.AND.EX P1, PT, RZ, RZ, PT, P1 ;  /* 0x000000ffff00720c */ /* 0x000fda0003f25310 */
[----:B---3--:R-:W-:Y:S05]  /*5f680*/  @!P1 BRA `(.L_x_1179) ;  /* 0x0000000000509947 */ /* 0x008fea0003800000 */
        /* <DEDUP_REMOVED lines=20> */
.L_x_1179:
[----:B------:R-:W-:Y:S01]  /*5f7d0*/  ISETP.GE.U32.AND P0, PT, R55, 0x4, PT ;  /* 0x000000043700780c */ /* 0x000fe20003f06070 */
[----:B------:R-:W-:Y:S02]  /*5f7e0*/  IMAD.MOV.U32 R2, RZ, RZ, RZ ;  /* 0x000000ffff027224 */ /* 0x000fe400078e00ff */
[----:B0--34-:R-:W-:Y:S02]  /*5f7f0*/  IMAD.MOV.U32 R5, RZ, RZ, RZ ;  /* 0x000000ffff057224 */ /* 0x019fe400078e00ff */
        /* <DEDUP_REMOVED lines=27> */
.L_x_1187:
        /* <DEDUP_REMOVED lines=109> */
.L_x_1186:
        /* <DEDUP_REMOVED lines=61> */
.L_x_1188:
[----:B------:R-:W-:-:S04]  /*60450*/  ISETP.EQ.U32.AND P1, PT, R36, UR4, PT ;  /* 0x0000000424007c0c */ /* 0x000fc8000bf22070 */
[----:B------:R-:W-:-:S13]  /*60460*/  ISETP.EQ.AND.EX P1, PT, R30, UR5, PT, P1 ;  /* 0x000000051e007c0c */ /* 0x000fda000bf22310 */
[----:B------:R-:W-:Y:S05]  /*60470*/  @!P0 BRA P1, `(.L_x_1184) ;  /* 0x0000000000848947 */ /* 0x000fea0000800000 */
.L_x_1185:
        /* <DEDUP_REMOVED lines=33> */
.L_x_1184:
        /* <DEDUP_REMOVED lines=35> */
.L_x_1183:
        /* <DEDUP_REMOVED lines=16> */
.L_x_1191:
        /* <DEDUP_REMOVED lines=31> */
.L_x_1190:
        /* <DEDUP_REMOVED lines=21> */
.L_x_1192:
        /* <DEDUP_REMOVED lines=27> */
.L_x_1189:
        /* <DEDUP_REMOVED lines=13> */
.L_x_1195:
[----:B----4-:R-:W-:Y:S02]  /*60f80*/  IMAD.IADD R15, R1, 0x1, R0 ;  /* 0x00000001010f7824 */ /* 0x010fe400078e0200 */
        /* <DEDUP_REMOVED lines=11> */
[----:B------:R-:W4:Y:S02]  /*61040*/  LDL.128 R4, [R14+0xb30] ;  /* 0x000b30000e047983 */ /* 0x000f240000100c00 */
[----:B----4-:R-:W-:-:S02]  /*61050*/  DADD R10, -RZ, |R4| ;  /* 0x00000000ff0a7229 */ /* 0x010fc40000000504 */
[----:B------:R-:W-:-:S05]  /*61060*/  DADD R12, -RZ, |R6| ;  /* 0x00000000ff0c7229 */ /* 0x000fca0000000506 */
[----:B------:R4:W-:Y:S04]  /*61070*/  STL.64 [R17+0xc0], R10 ;  /* 0x0000c00a11007387 */ /* 0x0009e80000100a00 */
[----:B------:R-:W-:Y:S04]  /*61080*/  STL.U8 [R15+0xd33], RZ ;  /* 0x000d33ff0f007387 */ /* 0x000fe80000100000 */
[----:B------:R5:W-:Y:S04]  /*61090*/  STL.64 [R17+0xc8], R12 ;  /* 0x0000c80c11007387 */ /* 0x000be80000100a00 */
[----:B------:R-:W-:Y:S04]  /*610a0*/  STL.U8 [R15+0xd34], RZ ;  /* 0x000d34ff0f007387 */ /* 0x000fe80000100000 */
[----:B------:R-:W0:Y:S02]  /*610b0*/  LDL.128 R4, [R14+0xb40] ;  /* 0x000b40000e047983 */ /* 0x000e240000100c00 */
[----:B0-----:R-:W-:-:S02]  /*610c0*/  DADD R2, -RZ, |R4| ;  /* 0x00000000ff027229 */ /* 0x001fc40000000504 */
[----:B---3--:R-:W-:-:S05]  /*610d0*/  DADD R8, -RZ, |R6| ;  /* 0x00000000ff087229 */ /* 0x008fca0000000506 */
[----:B------:R0:W-:Y:S04]  /*610e0*/  STL.64 [R17+0xd0], R2 ;  /* 0x0000d00211007387 */ /* 0x0001e80000100a00 */
[----:B------:R-:W-:Y:S04]  /*610f0*/  STL.U8 [R15+0xd35], RZ ;  /* 0x000d35ff0f007387 */ /* 0x000fe80000100000 */
[----:B------:R3:W-:Y:S04]  /*61100*/  STL.64 [R17+0xd8], R8 ;  /* 0x0000d80811007387 */ /* 0x0007e80000100a00 */
[----:B------:R-:W-:Y:S04]  /*61110*/  STL.U8 [R15+0xd36], RZ ;  /* 0x000d36ff0f007387 */ /* 0x000fe80000100000 */
[----:B------:R-:W4:Y:S02]  /*61120*/  LDL.128 R4, [R14+0xb50] ;  /* 0x000b50000e047983 */ /* 0x000f240000100c00 */
[----:B----4-:R-:W-:-:S02]  /*61130*/  DADD R10, -RZ, |R4| ;  /* 0x00000000ff0a7229 */ /* 0x010fc40000000504 */
[----:B-----5:R-:W-:-:S05]  /*61140*/  DADD R12, -RZ, |R6| ;  /* 0x00000000ff0c7229 */ /* 0x020fca0000000506 */
        /* <DEDUP_REMOVED lines=10> */
[----:B------:R0:W-:Y:S04]  /*611f0*/  STL.U8 [R15+0xd3a], RZ ;  /* 0x000d3aff0f007387 */ /* 0x0001e80000100000 */
[----:B------:R-:W4:Y:S02]  /*61200*/  LDL.128 R4, [R14+0xb70] ;  /* 0x000b70000e047983 */ /* 0x000f240000100c00 */
[----:B----4-:R-:W-:-:S02]  /*61210*/  DADD R10, -RZ, |R4| ;  /* 0x00000000ff0a7229 */ /* 0x010fc40000000504 */
[----:B-----5:R-:W-:-:S05]  /*61220*/  DADD R12, -RZ, |R6| ;  /* 0x00000000ff0c7229 */ /* 0x020fca0000000506 */
[----:B------:R4:W-:Y:S04]  /*61230*/  STL.64 [R17+0x100], R10 ;  /* 0x0001000a11007387 */ /* 0x0009e80000100a00 */
[----:B------:R4:W-:Y:S04]  /*61240*/  STL.U8 [R15+0xd3b], RZ ;  /* 0x000d3bff0f007387 */ /* 0x0009e80000100000 */
[----:B------:R4:W-:Y:S04]  /*61250*/  STL.64 [R17+0x108], R12 ;  /* 0x0001080c11007387 */ /* 0x0009e80000100a00 */
[----:B------:R4:W-:Y:S04]  /*61260*/  STL.U8 [R15+0xd3c], RZ ;  /* 0x000d3cff0f007387 */ /* 0x0009e80000100000 */
[----:B------:R-:W0:Y:S02]  /*61270*/  LDL.128 R4, [R14+0xb80] ;  /* 0x000b80000e047983 */ /* 0x000e240000100c00 */
[----:B0-----:R-:W-:-:S02]  /*61280*/  DADD R2, -RZ, |R4| ;  /* 0x00000000ff027229 */ /* 0x001fc40000000504 */
[----:B---3--:R-:W-:-:S05]  /*61290*/  DADD R8, -RZ, |R6| ;  /* 0x00000000ff087229 */ /* 0x008fca0000000506 */
[----:B------:R4:W-:Y:S04]  /*612a0*/  STL.64 [R17+0x110], R2 ;  /* 0x0001100211007387 */ /* 0x0009e80000100a00 */
[----:B------:R4:W-:Y:S04]  /*612b0*/  STL.U8 [R15+0xd3d], RZ ;  /* 0x000d3dff0f007387 */ /* 0x0009e80000100000 */
[----:B------:R4:W-:Y:S04]  /*612c0*/  STL.64 [R17+0x118], R8 ;  /* 0x0001180811007387 */ /* 0x0009e80000100a00 */
[----:B------:R4:W-:Y:S04]  /*612d0*/  STL.U8 [R15+0xd3e], RZ ;  /* 0x000d3eff0f007387 */ /* 0x0009e80000100000 */
[----:B------:R-:W3:Y:S01]  /*612e0*/  LDL.128 R4, [R14+0xb90] ;  /* 0x000b90000e047983 */ /* 0x000ee20000100c00 */
[----:B------:R-:W-:-:S05]  /*612f0*/  IADD3 R0, P0, PT, R0, 0x10, RZ ;  /* 0x0000001000007810 */ /* 0x000fca0007f1e0ff */
[----:B------:R-:W-:Y:S01]  /*61300*/  IMAD.X R16, RZ, RZ, R16, P0 ;  /* 0x000000ffff107224 */ /* 0x000fe200000e0610 */
[----:B------:R-:W-:-:S04]  /*61310*/  ISETP.NE.U32.AND P0, PT, R0, UR51, PT ;  /* 0x0000003300007c0c */ /* 0x000fc8000bf05070 */
[----:B------:R-:W-:Y:S01]  /*61320*/  ISETP.NE.AND.EX P0, PT, R16, UR60, PT, P0 ;  /* 0x0000003c10007c0c */ /* 0x000fe2000bf05300 */
[----:B---3--:R-:W-:Y:S02]  /*61330*/  DADD R4, -RZ, |R4| ;  /* 0x00000000ff047229 */ /* 0x008fe40000000504 */
[----:B------:R-:W-:-:S05]  /*61340*/  DADD R6, -RZ, |R6| ;  /* 0x00000000ff067229 */ /* 0x000fca0000000506 */
[----:B------:R4:W-:Y:S04]  /*61350*/  STL.64 [R17+0x120], R4 ;  /* 0x0001200411007387 */ /* 0x0009e80000100a00 */
[----:B------:R4:W-:Y:S04]  /*61360*/  STL.U8 [R15+0xd3f], RZ ;  /* 0x000d3fff0f007387 */ /* 0x0009e80000100000 */
[----:B------:R4:W-:Y:S01]  /*61370*/  STL.64 [R17+0x128], R6 ;  /* 0x0001280611007387 */ /* 0x0009e20000100a00 */
[----:B------:R-:W-:Y:S05]  /*61380*/  @P0 BRA `(.L_x_1195) ;  /* 0xfffffff800fc0947 */ /* 0x000fea000383ffff */
[----:B------:R-:W-:-:S07]  /*61390*/  IMAD.U32 R0, RZ, RZ, UR51 ;  /* 0x00000033ff007e24 */ /* 0x000fce000f8e00ff */
.L_x_1194:
        /* <DEDUP_REMOVED lines=20> */
[----:B------:R-:W4:Y:S02]  /*614e0*/  LDL.64 R2, [R10+0xb30] ;  /* 0x000b30000a027983 */ /* 0x000f240000100a00 */
[----:B----4-:R-:W-:-:S07]  /*614f0*/  DADD R8, -RZ, |R2| ;  /* 0x00000000ff087229 */ /* 0x010fce0000000502 */
[----:B------:R4:W-:Y:S04]  /*61500*/  STL.64 [R13+0xc0], R8 ;  /* 0x0000c0080d007387 */ /* 0x0009e80000100a00 */
[----:B------:R-:W-:Y:S04]  /*61510*/  STL.U8 [R11+0xd33], RZ ;  /* 0x000d33ff0b007387 */ /* 0x000fe80000100000 */
[----:B------:R-:W0:Y:S02]  /*61520*/  LDL.64 R2, [R10+0xb38] ;  /* 0x000b38000a027983 */ /* 0x000e240000100a00 */
[----:B0-----:R-:W-:-:S07]  /*61530*/  DADD R4, -RZ, |R2| ;  /* 0x00000000ff047229 */ /* 0x001fce0000000502 */
[----:B------:R0:W-:Y:S04]  /*61540*/  STL.64 [R13+0xc8], R4 ;  /* 0x0000c8040d007387 */ /* 0x0001e80000100a00 */
[----:B------:R0:W-:Y:S04]  /*61550*/  STL.U8 [R11+0xd34], RZ ;  /* 0x000d34ff0b007387 */ /* 0x0001e80000100000 */
[----:B------:R-:W3:Y:S02]  /*61560*/  LDL.64 R2, [R10+0xb40] ;  /* 0x000b40000a027983 */ /* 0x000ee40000100a00 */
[----:B---3--:R-:W-:-:S07]  /*61570*/  DADD R6, -RZ, |R2| ;  /* 0x00000000ff067229 */ /* 0x008fce0000000502 */
[----:B------:R3:W-:Y:S04]  /*61580*/  STL.64 [R13+0xd0], R6 ;  /* 0x0000d0060d007387 */ /* 0x0007e80000100a00 */
[----:B------:R3:W-:Y:S04]  /*61590*/  STL.U8 [R11+0xd35], RZ ;  /* 0x000d35ff0b007387 */ /* 0x0007e80000100000 */
[----:B------:R-:W4:Y:S02]  /*615a0*/  LDL.64 R2, [R10+0xb48] ;  /* 0x000b48000a027983 */ /* 0x000f240000100a00 */
[----:B----4-:R-:W-:-:S07]  /*615b0*/  DADD R8, -RZ, |R2| ;  /* 0x00000000ff087229 */ /* 0x010fce0000000502 */
[----:B------:R3:W-:Y:S04]  /*615c0*/  STL.64 [R13+0xd8], R8 ;  /* 0x0000d8080d007387 */ /* 0x0007e80000100a00 */
[----:B------:R3:W-:Y:S04]  /*615d0*/  STL.U8 [R11+0xd36], RZ ;  /* 0x000d36ff0b007387 */ /* 0x0007e80000100000 */
[----:B------:R-:W0:Y:S02]  /*615e0*/  LDL.64 R2, [R10+0xb50] ;  /* 0x000b50000a027983 */ /* 0x000e240000100a00 */
[----:B0-----:R-:W-:-:S07]  /*615f0*/  DADD R4, -RZ, |R2| ;  /* 0x00000000ff047229 */ /* 0x001fce0000000502 */
[----:B------:R3:W-:Y:S04]  /*61600*/  STL.64 [R13+0xe0], R4 ;  /* 0x0000e0040d007387 */ /* 0x0007e80000100a00 */
[----:B------:R3:W-:Y:S04]  /*61610*/  STL.U8 [R11+0xd37], RZ ;  /* 0x000d37ff0b007387 */ /* 0x0007e80000100000 */
[----:B------:R-:W4:Y:S01]  /*61620*/  LDL.64 R2, [R10+0xb58] ;  /* 0x000b58000a027983 */ /* 0x000f220000100a00 */
[----:B------:R-:W-:Y:S01]  /*61630*/  VIADD R0, R0, 0x8 ;  /* 0x0000000800007836 */ /* 0x000fe20000000000 */
[----:B----4-:R-:W-:-:S07]  /*61640*/  DADD R2, -RZ, |R2| ;  /* 0x00000000ff027229 */ /* 0x010fce0000000502 */
[----:B------:R3:W-:Y:S04]  /*61650*/  STL.64 [R13+0xe8], R2 ;  /* 0x0000e8020d007387 */ /* 0x0007e80000100a00 */
.L_x_1196:
        /* <DEDUP_REMOVED lines=28> */
.L_x_1197:
        /* <DEDUP_REMOVED lines=14> */
[----:B0-----:R-:W4:Y:S01]  /*61900*/  LDL.64 R2, [R6+0xb28] ;  /* 0x000b280006027983 */ /* 0x001f220000100a00 */
[----:B------:R-:W-:-:S05]  /*61910*/  IMAD.U32 R0, RZ, RZ, UR45 ;  /* 0x0000002dff007e24 */ /* 0x000fca000f8e00ff */
[----:B------:R-:W-:-:S04]  /*61920*/  ISETP.NE.U32.AND P0, PT, R0, 0x2, PT ;  /* 0x000000020000780c */ /* 0x000fc80003f05070 */
[----:B------:R-:W-:Y:S01]  /*61930*/  ISETP.NE.AND.EX P0, PT, RZ, RZ, PT, P0 ;  /* 0x000000ffff00720c */ /* 0x000fe20003f05300 */
[----:B----4-:R-:W-:-:S07]  /*61940*/  DADD R2, -RZ, |R2| ;  /* 0x00000000ff027229 */ /* 0x010fce0000000502 */
[----:B------:R3:W-:Y:S05]  /*61950*/  STL.64 [R5+0xb8], R2 ;  /* 0x0000b80205007387 */ /* 0x0007ea0000100a00 */
[----:B------:R-:W-:Y:S05]  /*61960*/  @!P0 BRA `(.L_x_1193) ;  /* 0x0000000000108947 */ /* 0x000fea0003800000 */
[----:B------:R0:W-:Y:S04]  /*61970*/  STL.U8 [R4+0xd32], RZ ;  /* 0x000d32ff04007387 */ /* 0x0001e80000100000 */
[----:B---3--:R-:W3:Y:S02]  /*61980*/  LDL.64 R2, [R6+0xb30] ;  /* 0x000b300006027983 */ /* 0x008ee40000100a00 */
[----:B---3--:R-:W-:-:S07]  /*61990*/  DADD R2, -RZ, |R2| ;  /* 0x00000000ff027229 */ /* 0x008fce0000000502 */
[----:B------:R0:W-:Y:S04]  /*619a0*/  STL.64 [R5+0xc0], R2 ;  /* 0x0000c00205007387 */ /* 0x0001e80000100a00 */
.L_x_1193:
[----:B------:R-:W5:Y:S01]  /*619b0*/  LDCU UR4, c[0x0][0x3d0] ;  /* 0x00007a00ff0477ac */ /* 0x000f620008000800 */
[----:B------:R-:W-:Y:S02]  /*619c0*/  IMAD.MOV.U32 R18, RZ, RZ, 0x0 ;  /* 0x00000000ff127424 */ /* 0x000fe400078e00ff */
[----:B------:R-:W-:Y:S01]  /*619d0*/  IMAD.MOV.U32 R19, RZ, RZ, 0x3ff00000 ;  /* 0x3ff00000ff137424 */ /* 0x000fe200078e00ff */
[----:B-----5:R-:W-:-:S09]  /*619e0*/  UISETP.NE.AND UP0, UPT, UR4, 0x1, UPT ;  /* 0x000000010400788c */ /* 0x020fd2000bf05270 */
[----:B------:R-:W-:Y:S05]  /*619f0*/  BRA.U UP0, `(.L_x_1198) ;  /* 0x0000001100887547 */ /* 0x000fea000b800000 */
[----:B------:R-:W-:Y:S01]  /*61a00*/  ISETP.NE.AND P0, PT, R54, RZ, PT ;  /* 0x000000ff3600720c */ /* 0x000fe20003f05270 */
[----:B0--34-:R-:W-:Y:S02]  /*61a10*/  IMAD.MOV.U32 R2, RZ, RZ, 0x0 ;  /* 0x00000000ff027424 */ /* 0x019fe400078e00ff */
        /* <DEDUP_REMOVED lines=12> */
.L_x_1209:
        /* <DEDUP_REMOVED lines=61> */
.L_x_1202:
[----:B------:R-:W-:Y:S05]  /*61eb0*/  BSYNC.RECONVERGENT B0 ;  /* 0x0000000000007941 */ /* 0x000fea0003800200 */
.L_x_1201:
        /* <DEDUP_REMOVED lines=18> */
[----:B-12---:R-:W-:Y:S05]  /*61fe0*/  CALL.REL.NOINC `($__internal_1_$__cuda_sm20_div_rn_f64_full) ;  /* 0x0000029400147944 */ /* 0x006fea0003c00000 */
[----:B------:R-:W-:Y:S02]  /*61ff0*/  IMAD.MOV.U32 R2, RZ, RZ, R64 ;  /* 0x000000ffff027224 */ /* 0x000fe400078e0040 */
[----:B------:R-:W-:-:S07]  /*62000*/  IMAD.MOV.U32 R3, RZ, RZ, R65 ;  /* 0x000000ffff037224 */ /* 0x000fce00078e0041 */
.L_x_1204:
[----:B------:R-:W-:Y:S05]  /*62010*/  BSYNC.RECONVERGENT B1 ;  /* 0x0000000000017941 */ /* 0x000fea0003800200 */
.L_x_1203:
        /* <DEDUP_REMOVED lines=60> */
.L_x_1206:
[----:B------:R-:W-:Y:S05]  /*623e0*/  BSYNC.RECONVERGENT B0 ;  /* 0x0000000000007941 */ /* 0x000fea0003800200 */
.L_x_1205:
        /* <DEDUP_REMOVED lines=22> */
[----:B-12---:R-:W-:Y:S05]  /*62550*/  CALL.REL.NOINC `($__internal_1_$__cuda_sm20_div_rn_f64_full) ;  /* 0x0000028c00b87944 */ /* 0x006fea0003c00000 */
[----:B------:R-:W-:Y:S02]  /*62560*/  IMAD.MOV.U32 R4, RZ, RZ, R64 ;  /* 0x000000ffff047224 */ /* 0x000fe400078e0040 */
[----:B------:R-:W-:-:S07]  /*62570*/  IMAD.MOV.U32 R5, RZ, RZ, R65 ;  /* 0x000000ffff057224 */ /* 0x000fce00078e0041 */
.L_x_1208:
[----:B------:R-:W-:Y:S05]  /*62580*/  BSYNC.RECONVERGENT B1 ;  /* 0x0000000000017941 */ /* 0x000fea0003800200 */
.L_x_1207:
        /* <DEDUP_REMOVED lines=10> */
.L_x_1200:
        /* <DEDUP_REMOVED lines=64> */
.L_x_1212:
[----:B------:R-:W-:Y:S05]  /*62a30*/  BSYNC.RECONVERGENT B0 ;  /* 0x0000000000007941 */ /* 0x000fea0003800200 */
.L_x_1211:
        /* <DEDUP_REMOVED lines=21> */
.L_x_1214:
[----:B------:R-:W-:Y:S05]  /*62b90*/  BSYNC.RECONVERGENT B1 ;  /* 0x0000000000017941 */ /* 0x000fea0003800200 */
.L_x_1213:
[----:B------:R-:W-:-:S08]  /*62ba0*/  DADD R2, -R2, 1 ;  /* 0x3ff0000002027429 */ /* 0x000fd00000000100 */
[----:B------:R-:W-:-:S11]  /*62bb0*/  DMUL R14, R14, R2 ;  /* 0x000000020e0e7228 */ /* 0x000fd60000000000 */
.L_x_1210:
[----:B------:R-:W-:-:S08]  /*62bc0*/  DADD R2, R14, 1 ;  /* 0x3ff000000e027429 */ /* 0x000fd00000000000 */
[----:B------:R-:W-:-:S11]  /*62bd0*/  DMUL R2, R2, 0.5 ;  /* 0x3fe0000002027828 */ /* 0x000fd60000000000 */
.L_x_1199:
[----:B------:R-:W-:Y:S01]  /*62be0*/  DADD R4, -R2, 1 ;  /* 0x3ff0000002047429 */ /* 0x000fe20000000100 */
[----:B------:R-:W-:-:S09]  /*62bf0*/  LOP3.LUT P0, RZ, R60, 0xff, RZ, 0xc0, !PT ;  /* 0x000000ff3cff7812 */ /* 0x000fd2000780c0ff */
[----:B------:R-:W-:Y:S02]  /*62c00*/  FSEL R18, R2, R4, !P0 ;  /* 0x0000000402127208 */ /* 0x000fe40004000000 */
[----:B------:R-:W-:-:S07]  /*62c10*/  FSEL R19, R3, R5, !P0 ;  /* 0x0000000503137208 */ /* 0x000fce0004000000 */
.L_x_1198:
[----:B------:R-:W-:Y:S02]  /*62c20*/  ISETP.NE.AND P0, PT, R54, RZ, PT ;  /* 0x000000ff3600720c */ /* 0x000fe40003f05270 */
[----:B----4-:R-:W-:-:S11]  /*62c30*/  CS2R R16, SRZ ;  /* 0x0000000000107805 */ /* 0x010fd6000001ff00 */
[----:B------:R-:W-:Y:S05]  /*62c40*/  @!P0 BRA `(.L_x_1215) ;  /* 0x0000000800888947 */ /* 0x000fea0003800000 */
[----:B------:R-:W-:Y:S01]  /*62c50*/  IMAD.MOV.U32 R0, RZ, RZ, RZ ;  /* 0x000000ffff007224 */ /* 0x000fe200078e00ff */
[----:B------:R-:W-:Y:S01]  /*62c60*/  CS2R R16, SRZ ;  /* 0x0000000000107805 */ /* 0x000fe2000001ff00 */
[----:B------:R-:W-:-:S07]  /*62c70*/  IMAD.MOV.U32 R32, RZ, RZ, RZ ;  /* 0x000000ffff207224 */ /* 0x000fce00078e00ff */
.L_x_1221:
        /* <DEDUP_REMOVED lines=10> */
[----:B------:R-:W-:Y:S02]  /*62d20*/  IMAD.MOV.U32 R2, RZ, RZ, R6 ;  /* 0x000000ffff027224 */ /* 0x000fe400078e0006 */
        /* <DEDUP_REMOVED lines=63> */
.L_x_1219:
[----:B------:R-:W-:Y:S05]  /*63120*/  BSYNC.RECONVERGENT B1 ;  /* 0x0000000000017941 */ /* 0x000fea0003800200 */
.L_x_1218:
        /* <DEDUP_REMOVED lines=75> */
.L_x_1220:
[----:B------:R-:W-:Y:S01]  /*635e0*/  IMAD.MOV.U32 R2, RZ, RZ, 0x0 ;  /* 0x00000000ff027424 */ /* 0x000fe200078e00ff */
[----:B------:R-:W-:Y:S01]  /*635f0*/  LOP3.LUT P1, RZ, R5, 0x7fffffff, RZ, 0xc0, !PT ;  /* 0x7fffffff05ff7812 */ /* 0x000fe2000782c0ff */
[----:B------:R-:W-:-:S06]  /*63600*/  IMAD.MOV.U32 R3, RZ, RZ, 0x7ff00000 ;  /* 0x7ff00000ff037424 */ /* 0x000fcc00078e00ff */
[----:B------:R-:W-:-:S10]  /*63610*/  DFMA R2, R4, R2, +INF ;  /* 0x7ff000000402742b */ /* 0x000fd40000000002 */
[----:B------:R-:W-:Y:S02]  /*63620*/  FSEL R2, R2, RZ, P1 ;  /* 0x000000ff02027208 */ /* 0x000fe40000800000 */
[----:B------:R-:W-:-:S07]  /*63630*/  FSEL R3, R3, -QNAN , P1 ;  /* 0xfff0000003037808 */ /* 0x000fce0000800000 */
.L_x_1217:
[----:B------:R-:W-:Y:S05]  /*63640*/  BSYNC.RECONVERGENT B0 ;  /* 0x0000000000007941 */ /* 0x000fea0003800200 */
.L_x_1216:
[----:B------:R-:W-:Y:S01]  /*63650*/  DADD R16, R2, R16 ;  /* 0x0000000002107229 */ /* 0x000fe20000000010 */
[----:B------:R-:W-:Y:S10]  /*63660*/  @P0 BRA `(.L_x_1221) ;  /* 0xfffffff400840947 */ /* 0x000ff4000383ffff */
.L_x_1215:
[----:B------:R-:W4:Y:S01]  /*63670*/  LDCU UR4, c[0x0][0x3b0] ;  /* 0x00007600ff0477ac */ /* 0x000f220008000800 */
[C---:B0--3--:R-:W-:Y:S01]  /*63680*/  IADD3 R6, P0, PT, R143.reuse, 0xca0, RZ ;  /* 0x00000ca08f067810 */ /* 0x049fe20007f1e0ff */
[----:B------:R-:W-:Y:S01]  /*63690*/  IMAD.U32 R9, RZ, RZ, UR60 ;  /* 0x0000003cff097e24 */ /* 0x000fe2000f8e00ff */
[----:B------:R-:W-:Y:S01]  /*636a0*/  IADD3 R4, P1, PT, R143, 0xd50, RZ ;  /* 0x00000d508f047810 */ /* 0x000fe20007f3e0ff */
[----:B------:R-:W-:Y:S01]  /*636b0*/  IMAD.MOV.U32 R21, RZ, RZ, 0x0 ;  /* 0x00000000ff157424 */ /* 0x000fe200078e00ff */
[----:B------:R-:W-:Y:S01]  /*636c0*/  MOV R20, 0x63710 ;  /* 0x0006371000147802 */ /* 0x000fe20000000f00 */
[--C-:B------:R-:W-:Y:S02]  /*636d0*/  IMAD.X R7, RZ, RZ, R142.reuse, P0 ;  /* 0x000000ffff077224 */ /* 0x100fe400000e068e */
[----:B------:R-:W-:Y:S02]  /*636e0*/  IMAD.X R5, RZ, RZ, R142, P1 ;  /* 0x000000ffff057224 */ /* 0x000fe400008e068e */
[----:B----4-:R-:W-:-:S07]  /*636f0*/  IMAD.U32 R8, RZ, RZ, UR4 ;  /* 0x00000004ff087e24 */ /* 0x010fce000f8e00ff */
[----:B-12---:R-:W-:Y:S05]  /*63700*/  CALL.REL.NOINC `($_Z24optimized_sogrand_kernelPKdPdS1_PiS2_S1_iiimdiii$_Z16QuickSort_devicePdPmm) ;  /* 0x0000026c00ac7944 */ /* 0x006fea0003c00000 */
        /* <DEDUP_REMOVED lines=37> */
.L_x_1223:
[----:B------:R-:W-:Y:S05]  /*63960*/  BSYNC.RECONVERGENT B1 ;  /* 0x0000000000017941 */ /* 0x000fea0003800200 */
.L_x_1222:
        /* <DEDUP_REMOVED lines=23> */
.L_x_1225:
[----:B------:R-:W-:Y:S05]  /*63ae0*/  BSYNC.RECONVERGENT B1 ;  /* 0x0000000000017941 */ /* 0x000fea0003800200 */
.L_x_1224:
        /* <DEDUP_REMOVED lines=17> */
.L_x_1228:
        /* <DEDUP_REMOVED lines=105> */
.L_x_1227:
        /* <DEDUP_REMOVED lines=59> */
.L_x_1229:
        /* <DEDUP_REMOVED lines=35> */
.L_x_1230:
        /* <DEDUP_REMOVED lines=30> */
.L_x_1226:
        /* <DEDUP_REMOVED lines=16> */
.L_x_1246:
        /* <DEDUP_REMOVED lines=74> */
.L_x_1239:
[----:B------:R-:W-:Y:S05]  /*64ff0*/  BSYNC.RECONVERGENT B3 ;  /* 0x0000000000037941 */ /* 0x000fea0003800200 */
.L_x_1238:
        /* <DEDUP_REMOVED lines=75> */
.L_x_1240:
[----:B------:R-:W-:Y:S01]  /*654b0*/  IMAD.MOV.U32 R6, RZ, RZ, 0x0 ;  /* 0x00000000ff067424 */ /* 0x000fe200078e00ff */
[----:B------:R-:W-:Y:S01]  /*654c0*/  LOP3.LUT P0, RZ, R9, 0x7fffffff, RZ, 0xc0, !PT ;  /* 0x7fffffff09ff7812 */ /* 0x000fe2000780c0ff */
[----:B------:R-:W-:-:S06]  /*654d0*/  IMAD.MOV.U32 R7, RZ, RZ, 0x7ff00000 ;  /* 0x7ff00000ff077424 */ /* 0x000fcc00078e00ff */
[----:B------:R-:W-:-:S10]  /*654e0*/  DFMA R6, R8, R6, +INF ;  /* 0x7ff000000806742b */ /* 0x000fd40000000006 */
[----:B------:R-:W-:Y:S02]  /*654f0*/  FSEL R6, R6, RZ, P0 ;  /* 0x000000ff06067208 */ /* 0x000fe40000000000 */
[----:B------:R-:W-:-:S07]  /*65500*/  FSEL R7, R7, -QNAN , P0 ;  /* 0xfff0000007077808 */ /* 0x000fce0000000000 */
.L_x_1237:
[----:B------:R-:W-:Y:S05]  /*65510*/  BSYNC.RECONVERGENT B2 ;  /* 0x0000000000027941 */ /* 0x000fea0003800200 */
.L_x_1236:
        /* <DEDUP_REMOVED lines=66> */
.L_x_1244:
[----:B------:R-:W-:Y:S05]  /*65940*/  BSYNC.RECONVERGENT B3 ;  /* 0x0000000000037941 */ /* 0x000fea0003800200 */
.L_x_1243:
        /* <DEDUP_REMOVED lines=76> */
.L_x_1245:
[----:B------:R-:W-:Y:S01]  /*65e10*/  IMAD.MOV.U32 R8, RZ, RZ, 0x0 ;  /* 0x00000000ff087424 */ /* 0x000fe200078e00ff */
[----:B------:R-:W-:Y:S01]  /*65e20*/  LOP3.LUT P0, RZ, R3, 0x7fffffff, RZ, 0xc0, !PT ;  /* 0x7fffffff03ff7812 */ /* 0x000fe2000780c0ff */
[----:B------:R-:W-:-:S06]  /*65e30*/  IMAD.MOV.U32 R9, RZ, RZ, 0x7ff00000 ;  /* 0x7ff00000ff097424 */ /* 0x000fcc00078e00ff */
[----:B------:R-:W-:-:S10]  /*65e40*/  DFMA R8, R2, R8, +INF ;  /* 0x7ff000000208742b */ /* 0x000fd40000000008 */
[----:B------:R-:W-:Y:S02]  /*65e50*/  FSEL R8, R8, RZ, P0 ;  /* 0x000000ff08087208 */ /* 0x000fe40000000000 */
[----:B------:R-:W-:-:S07]  /*65e60*/  FSEL R9, R9, -QNAN , P0 ;  /* 0xfff0000009097808 */ /* 0x000fce0000000000 */
.L_x_1242:
[----:B------:R-:W-:Y:S05]  /*65e70*/  BSYNC.RECONVERGENT B2 ;  /* 0x0000000000027941 */ /* 0x000fea0003800200 */
.L_x_1241:
[----:B------:R-:W-:-:S08]  /*65e80*/  DADD R6, -R8, R6 ;  /* 0x0000000008067229 */ /* 0x000fd00000000106 */
[----:B------:R-:W-:-:S11]  /*65e90*/  DADD R4, R4, R6 ;  /* 0x0000000004047229 */ /* 0x000fd60000000006 */
.L_x_1235:
[----:B------:R-:W-:Y:S05]  /*65ea0*/  BSYNC.RECONVERGENT B1 ;  /* 0x0000000000017941 */ /* 0x000fea0003800200 */
.L_x_1234:
[----:B------:R-:W0:Y:S01]  /*65eb0*/  LDCU UR4, c[0x0][0x3b0] ;  /* 0x00007600ff0477ac */ /* 0x000e220008000800 */
[----:B------:R-:W-:-:S05]  /*65ec0*/  IADD3 R0, P0, PT, R0, 0x1, RZ ;  /* 0x0000000100007810 */ /* 0x000fca0007f1e0ff */
[----:B------:R-:W-:Y:S01]  /*65ed0*/  IMAD.X R42, RZ, RZ, R42, P0 ;  /* 0x000000ffff2a7224 */ /* 0x000fe200000e062a */
[----:B0-----:R-:W-:-:S04]  /*65ee0*/  ISETP.NE.U32.AND P0, PT, R0, UR4, PT ;  /* 0x0000000400007c0c */ /* 0x001fc8000bf05070 */
[----:B------:R-:W-:-:S13]  /*65ef0*/  ISETP.NE.AND.EX P0, PT, R42, UR60, PT, P0 ;  /* 0x0000003c2a007c0c */ /* 0x000fda000bf05300 */
[----:B------:R-:W-:Y:S05]  /*65f00*/  @P0 BRA `(.L_x_1246) ;  /* 0xffffffec00100947 */ /* 0x000fea000383ffff */
.L_x_1233:
        /* <DEDUP_REMOVED lines=60> */
.L_x_1248:
[----:B------:R-:W-:Y:S05]  /*662d0*/  BSYNC.RECONVERGENT B1 ;  /* 0x0000000000017941 */ /* 0x000fea0003800200 */
.L_x_1247:
[----:B------:R-:W-:-:S11]  /*662e0*/  DADD R18, R18, -R2 ;  /* 0x0000000012127229 */ /* 0x000fd60000000802 */
.L_x_1232:
[----:B------:R-:W-:Y:S05]  /*662f0*/  BSYNC.RECONVERGENT B0 ;  /* 0x0000000000007941 */ /* 0x000fea0003800200 */
.L_x_1231:
[----:B------:R-:W-:Y:S01]  /*66300*/  UISETP.NE.AND UP0, UPT, UR56, URZ, UPT ;  /* 0x000000ff3800728c */ /* 0x000fe2000bf05270 */
[----:B------:R-:W-:Y:S04]  /*66310*/  BSSY.RECONVERGENT B1, `(.L_x_1249) ;  /* 0x00015e7000017945 */ /* 0x000fe80003800200 */
[----:B------:R-:W-:Y:S04]  /*66320*/  BSSY.RELIABLE B2, `(.L_x_1250) ;  /* 0x0000389000027945 */ /* 0x000fe80003800100 */
[----:B------:R-:W-:Y:S05]  /*66330*/  BRA.U !UP0, `(.L_x_1251) ;  /* 0x0000001508387547 */ /* 0x000fea000b800000 */
[----:B------:R-:W-:Y:S02]  /*66340*/  IMAD.MOV.U32 R64, RZ, RZ, RZ ;  /* 0x000000ffff407224 */ /* 0x000fe400078e00ff */
[----:B--2---:R-:W-:-:S07]  /*66350*/  IMAD.MOV.U32 R3, RZ, RZ, RZ ;  /* 0x000000ffff037224 */ /* 0x004fce00078e00ff */
.L_x_1260:
        /* <DEDUP_REMOVED lines=21> */
.L_x_1254:
        /* <DEDUP_REMOVED lines=73> */
.L_x_1253:
        /* <DEDUP_REMOVED lines=60> */
.L_x_1252:
        /* <DEDUP_REMOVED lines=17> */
.L_x_1257:
        /* <DEDUP_REMOVED lines=65> */
.L_x_1256:
        /* <DEDUP_REMOVED lines=38> */
.L_x_1258:
        /* <DEDUP_REMOVED lines=47> */
.L_x_1255:
        /* <DEDUP_REMOVED lines=11> */
.L_x_1251:
        /* <DEDUP_REMOVED lines=10> */
.L_x_1275:
        /* <DEDUP_REMOVED lines=74> */
.L_x_1268:
[----:B------:R-:W-:Y:S05]  /*67d60*/  BSYNC.RECONVERGENT B5 ;  /* 0x0000000000057941 */ /* 0x000fea0003800200 */
.L_x_1267:
        /* <DEDUP_REMOVED lines=75> */
.L_x_1269:
[----:B------:R-:W-:Y:S01]  /*68220*/  IMAD.MOV.U32 R6, RZ, RZ, 0x0 ;  /* 0x00000000ff067424 */ /* 0x000fe200078e00ff */
[----:B------:R-:W-:Y:S01]  /*68230*/  LOP3.LUT P0, RZ, R9, 0x7fffffff, RZ, 0xc0, !PT ;  /* 0x7fffffff09ff7812 */ /* 0x000fe2000780c0ff */
[----:B------:R-:W-:-:S06]  /*68240*/  IMAD.MOV.U32 R7, RZ, RZ, 0x7ff00000 ;  /* 0x7ff00000ff077424 */ /* 0x000fcc00078e00ff */
[----:B------:R-:W-:-:S10]  /*68250*/  DFMA R6, R8, R6, +INF ;  /* 0x7ff000000806742b */ /* 0x000fd40000000006 */
[----:B------:R-:W-:Y:S02]  /*68260*/  FSEL R6, R6, RZ, P0 ;  /* 0x000000ff06067208 */ /* 0x000fe40000000000 */
[----:B------:R-:W-:-:S07]  /*68270*/  FSEL R7, R7, -QNAN , P0 ;  /* 0xfff0000007077808 */ /* 0x000fce0000000000 */
.L_x_1266:
[----:B------:R-:W-:Y:S05]  /*68280*/  BSYNC.RECONVERGENT B4 ;  /* 0x0000000000047941 */ /* 0x000fea0003800200 */
.L_x_1265:
        /* <DEDUP_REMOVED lines=66> */
.L_x_1273:
[----:B------:R-:W-:Y:S05]  /*686b0*/  BSYNC.RECONVERGENT B5 ;  /* 0x0000000000057941 */ /* 0x000fea0003800200 */
.L_x_1272:
        /* <DEDUP_REMOVED lines=76> */
.L_x_1274:
[----:B------:R-:W-:Y:S01]  /*68b80*/  IMAD.MOV.U32 R8, RZ, RZ, 0x0 ;  /* 0x00000000ff087424 */ /* 0x000fe200078e00ff */
[----:B------:R-:W-:Y:S01]  /*68b90*/  LOP3.LUT P0, RZ, R5, 0x7fffffff, RZ, 0xc0, !PT ;  /* 0x7fffffff05ff7812 */ /* 0x000fe2000780c0ff */
[----:B------:R-:W-:-:S06]  /*68ba0*/  IMAD.MOV.U32 R9, RZ, RZ, 0x7ff00000 ;  /* 0x7ff00000ff097424 */ /* 0x000fcc00078e00ff */
[----:B------:R-:W-:-:S10]  /*68bb0*/  DFMA R8, R4, R8, +INF ;  /* 0x7ff000000408742b */ /* 0x000fd40000000008 */
[----:B------:R-:W-:Y:S02]  /*68bc0*/  FSEL R8, R8, RZ, P0 ;  /* 0x000000ff08087208 */ /* 0x000fe40000000000 */
[----:B------:R-:W-:-:S07]  /*68bd0*/  FSEL R9, R9, -QNAN , P0 ;  /* 0xfff0000009097808 */ /* 0x000fce0000000000 */
.L_x_1271:
[----:B------:R-:W-:Y:S05]  /*68be0*/  BSYNC.RECONVERGENT B4 ;  /* 0x0000000000047941 */ /* 0x000fea0003800200 */
.L_x_1270:
[----:B------:R-:W-:-:S08]  /*68bf0*/  DADD R6, -R8, R6 ;  /* 0x0000000008067229 */ /* 0x000fd00000000106 */
[----:B------:R-:W-:-:S11]  /*68c00*/  DADD R2, R2, R6 ;  /* 0x0000000002027229 */ /* 0x000fd60000000006 */
.L_x_1264:
[----:B------:R-:W-:Y:S05]  /*68c10*/  BSYNC.RECONVERGENT B3 ;  /* 0x0000000000037941 */ /* 0x000fea0003800200 */
.L_x_1263:
[----:B------:R-:W0:Y:S01]  /*68c20*/  LDCU UR4, c[0x0][0x3b0] ;  /* 0x00007600ff0477ac */ /* 0x000e220008000800 */
[----:B------:R-:W-:-:S05]  /*68c30*/  IADD3 R0, P0, PT, R0, 0x1, RZ ;  /* 0x0000000100007810 */ /* 0x000fca0007f1e0ff */
[----:B------:R-:W-:Y:S01]  /*68c40*/  IMAD.X R34, RZ, RZ, R34, P0 ;  /* 0x000000ffff227224 */ /* 0x000fe200000e0622 */
[----:B0-----:R-:W-:-:S04]  /*68c50*/  ISETP.NE.U32.AND P0, PT, R0, UR4, PT ;  /* 0x0000000400007c0c */ /* 0x001fc8000bf05070 */
[----:B------:R-:W-:-:S13]  /*68c60*/  ISETP.NE.AND.EX P0, PT, R34, UR60, PT, P0 ;  /* 0x0000003c22007c0c */ /* 0x000fda000bf05300 */
[----:B------:R-:W-:Y:S05]  /*68c70*/  @P0 BRA `(.L_x_1275) ;  /* 0xffffffec00100947 */ /* 0x000fea000383ffff */
.L_x_1262:
[----:B------:R-:W-:Y:S05]  /*68c80*/  BSYNC.RECONVERGENT B0 ;  /* 0x0000000000007941 */ /* 0x000fea0003800200 */
.L_x_1261:
        /* <DEDUP_REMOVED lines=12> */
.L_x_1278:
        /* <DEDUP_REMOVED lines=33> */
.L_x_1277:
        /* <DEDUP_REMOVED lines=34> */
.L_x_1279:
        /* <DEDUP_REMOVED lines=22> */
.L_x_1280:
        /* <DEDUP_REMOVED lines=20> */
.L_x_1276:
        /* <DEDUP_REMOVED lines=65> */
.L_x_1282:
[----:B------:R-:W-:Y:S05]  /*69830*/  BSYNC.RECONVERGENT B0 ;  /* 0x0000000000007941 */ /* 0x000fea0003800200 */
.L_x_1281:
        /* <DEDUP_REMOVED lines=9> */
.L_x_1283:
        /* <DEDUP_REMOVED lines=30> */
.L_x_1285:
[----:B------:R-:W-:Y:S05]  /*69ab0*/  BSYNC.RECONVERGENT B3 ;  /* 0x0000000000037941 */ /* 0x000fea0003800200 */
.L_x_1284:
        /* <DEDUP_REMOVED lines=15> */
.L_x_1259:
[----:B------:R-:W-:Y:S05]  /*69bb0*/  BSYNC.RELIABLE B2 ;  /* 0x0000000000027941 */ /* 0x000fea0003800100 */
.L_x_1250:
        /* <DEDUP_REMOVED lines=31> */
.L_x_1287:
        /* <DEDUP_REMOVED lines=15> */
.L_x_1555:
        /* <DEDUP_REMOVED lines=23> */
.L_x_1289:
[----:B------:R-:W-:Y:S05]  /*6a010*/  BSYNC.RECONVERGENT B0 ;  /* 0x0000000000007941 */ /* 0x000fea0003800200 */
.L_x_1288:
        /* <DEDUP_REMOVED lines=15> */
.L_x_1554:
        /* <DEDUP_REMOVED lines=19> */
.L_x_1294:
        /* <DEDUP_REMOVED lines=10> */
.L_x_1293:
[----:B------:R-:W-:Y:S05]  /*6a2e0*/  BSYNC.RECONVERGENT B0 ;  /* 0x0000000000007941 */ /* 0x000fea0003800200 */
.L_x_1292:
        /* <DEDUP_REMOVED lines=31> */
.L_x_1296:
[----:B------:R-:W-:Y:S05]  /*6a4e0*/  BSYNC.RECONVERGENT B0 ;  /* 0x0000000000007941 */ /* 0x000fea0003800200 */
.L_x_1295:
        /* <DEDUP_REMOVED lines=16> */
.L_x_1302:
        /* <DEDUP_REMOVED lines=29> */
.L_x_1301:
[----:B------:R-:W-:-:S07]  /*6a7c0*/  IMAD.MOV.U32 R4, RZ, RZ, R42 ;  /* 0x000000ffff047224 */ /* 0x000fce00078e002a */
.L_x_1300:
[----:B------:R-:W-:Y:S05]  /*6a7d0*/  BSYNC.RECONVERGENT B3 ;  /* 0x0000000000037941 */ /* 0x000fea0003800200 */
.L_x_1299:
        /* <DEDUP_REMOVED lines=20> */
.L_x_1304:
[----:B------:R-:W-:Y:S05]  /*6a920*/  BSYNC.RECONVERGENT B3 ;  /* 0x0000000000037941 */ /* 0x000fea0003800200 */
.L_x_1303:
        /* <DEDUP_REMOVED lines=22> */
.L_x_1298:
[----:B------:R-:W-:Y:S05]  /*6aa90*/  BSYNC.RECONVERGENT B0 ;  /* 0x0000000000007941 */ /* 0x000fea0003800200 */
.L_x_1297:
        /* <DEDUP_REMOVED lines=12> */
.L_x_1307:
        /* <DEDUP_REMOVED lines=42> */
.L_x_1306:
[----:B------:R-:W-:Y:S05]  /*6ae00*/  BSYNC.RECONVERGENT B0 ;  /* 0x0000000000007941 */ /* 0x000fea0003800200 */
.L_x_1305:
        /* <DEDUP_REMOVED lines=29> */
.L_x_1311:
[----:B------:R-:W-:Y:S05]  /*6afe0*/  BSYNC.RECONVERGENT B3 ;  /* 0x0000000000037941 */ /* 0x000fea0003800200 */
.L_x_1310:
        /* <DEDUP_REMOVED lines=20> */
.L_x_1313:
[----:B------:R-:W-:Y:S05]  /*6b130*/  BSYNC.RECONVERGENT B3 ;  /* 0x0000000000037941 */ /* 0x000fea0003800200 */
.L_x_1312:
        /* <DEDUP_REMOVED lines=16> */
.L_x_1309:
[----:B------:R-:W-:Y:S05]  /*6b240*/  BSYNC.RECONVERGENT B0 ;  /* 0x0000000000007941 */ /* 0x000fea0003800200 */
.L_x_1308:
        /* <DEDUP_REMOVED lines=24> */
.L_x_1315:
[----:B------:R-:W-:Y:S05]  /*6b3d0*/  BSYNC.RECONVERGENT B3 ;  /* 0x0000000000037941 */ /* 0x000fea0003800200 */
.L_x_1314:
        /* <DEDUP_REMOVED lines=34> */
.L_x_1320:
        /* <DEDUP_REMOVED lines=23> */
.L_x_1319:
[----:B------:R-:W-:Y:S05]  /*6b770*/  BSYNC.RECONVERGENT B3 ;  /* 0x0000000000037941 */ /* 0x000fea0003800200 */
.L_x_1318:
        /* <DEDUP_REMOVED lines=18> */
.L_x_1322:
[----:B------:R-:W-:Y:S05]  /*6b8a0*/  BSYNC.RECONVERGENT B3 ;  /* 0x0000000000037941 */ /* 0x000fea0003800200 */
.L_x_1321:
        /* <DEDUP_REMOVED lines=22> */
.L_x_1317:
[----:B------:R-:W-:Y:S05]  /*6ba10*/  BSYNC.RECONVERGENT B0 ;  /* 0x0000000000007941 */ /* 0x000fea0003800200 */
.L_x_1316:
        /* <DEDUP_REMOVED lines=10> */
.L_x_1324:
[----:B------:R-:W-:Y:S05]  /*6bac0*/  BSYNC.RECONVERGENT B0 ;  /* 0x0000000000007941 */ /* 0x000fea0003800200 */
.L_x_1323:
        /* <DEDUP_REMOVED lines=14> */
.L_x_1329:
        /* <DEDUP_REMOVED lines=8> */
.L_x_1328:
[----:B------:R-:W-:-:S07]  /*6bc30*/  IMAD.U32 R4, RZ, RZ, UR51 ;  /* 0x00000033ff047e24 */ /* 0x000fce000f8e00ff */
.L_x_1327:
        /* <DEDUP_REMOVED lines=17> */
.L_x_1330:
        /* <DEDUP_REMOVED lines=24> */
.L_x_1326:
[----:B------:R-:W-:Y:S05]  /*6bed0*/  BSYNC.RECONVERGENT B0 ;  /* 0x0000000000007941 */ /* 0x000fea0003800200 */
.L_x_1325:
        /* <DEDUP_REMOVED lines=8> */
.L_x_1333:
        /* <DEDUP_REMOVED lines=19> */
.L_x_1332:
[----:B------:R-:W-:Y:S05]  /*6c090*/  BSYNC.RECONVERGENT B0 ;  /* 0x0000000000007941 */ /* 0x000fea0003800200 */
.L_x_1331:
        /* <DEDUP_REMOVED lines=17> */
.L_x_1335:
[----:B------:R-:W-:Y:S05]  /*6c1b0*/  BSYNC.RECONVERGENT B0 ;  /* 0x0000000000007941 */ /* 0x000fea0003800200 */
.L_x_1334:
        /* <DEDUP_REMOVED lines=11> */
.L_x_1340:
        /* <DEDUP_REMOVED lines=105> */
.L_x_1339:
[----:B------:R-:W-:-:S07]  /*6c900*/  IMAD.U32 R6, RZ, RZ, UR51 ;  /* 0x00000033ff067e24 */ /* 0x000fce000f8e00ff */
.L_x_1338:
        /* <DEDUP_REMOVED lines=59> */
.L_x_1341:
        /* <DEDUP_REMOVED lines=35> */
.L_x_1342:
        /* <DEDUP_REMOVED lines=30> */
.L_x_1337:
[----:B------:R-:W-:Y:S05]  /*6d0d0*/  BSYNC.RECONVERGENT B0 ;  /* 0x0000000000007941 */ /* 0x000fea0003800200 */
.L_x_1336:
        /* <DEDUP_REMOVED lines=8> */
.L_x_1357:
        /* <DEDUP_REMOVED lines=74> */
.L_x_1350:
[----:B------:R-:W-:Y:S05]  /*6d600*/  BSYNC.RECONVERGENT B5 ;  /* 0x0000000000057941 */ /* 0x000fea0003800200 */
.L_x_1349:
        /* <DEDUP_REMOVED lines=75> */
.L_x_1351:
[----:B------:R-:W-:Y:S01]  /*6dac0*/  IMAD.MOV.U32 R10, RZ, RZ, 0x0 ;  /* 0x00000000ff0a7424 */ /* 0x000fe200078e00ff */
[----:B------:R-:W-:Y:S01]  /*6dad0*/  LOP3.LUT P0, RZ, R43, 0x7fffffff, RZ, 0xc0, !PT ;  /* 0x7fffffff2bff7812 */ /* 0x000fe2000780c0ff */
[----:B------:R-:W-:-:S06]  /*6dae0*/  IMAD.MOV.U32 R11, RZ, RZ, 0x7ff00000 ;  /* 0x7ff00000ff0b7424 */ /* 0x000fcc00078e00ff */
[----:B------:R-:W-:-:S10]  /*6daf0*/  DFMA R10, R42, R10, +INF ;  /* 0x7ff000002a0a742b */ /* 0x000fd4000000000a */
[----:B------:R-:W-:Y:S02]  /*6db00*/  FSEL R10, R10, RZ, P0 ;  /* 0x000000ff0a0a7208 */ /* 0x000fe40000000000 */
[----:B------:R-:W-:-:S07]  /*6db10*/  FSEL R11, R11, -QNAN , P0 ;  /* 0xfff000000b0b7808 */ /* 0x000fce0000000000 */
.L_x_1348:
[----:B------:R-:W-:Y:S05]  /*6db20*/  BSYNC.RECONVERGENT B4 ;  /* 0x0000000000047941 */ /* 0x000fea0003800200 */
.L_x_1347:
        /* <DEDUP_REMOVED lines=66> */
.L_x_1355:
[----:B------:R-:W-:Y:S05]  /*6df50*/  BSYNC.RECONVERGENT B5 ;  /* 0x0000000000057941 */ /* 0x000fea0003800200 */
.L_x_1354:
        /* <DEDUP_REMOVED lines=76> */
.L_x_1356:
[----:B------:R-:W-:Y:S01]  /*6e420*/  IMAD.MOV.U32 R12, RZ, RZ, 0x0 ;  /* 0x00000000ff0c7424 */ /* 0x000fe200078e00ff */
[----:B------:R-:W-:Y:S01]  /*6e430*/  LOP3.LUT P0, RZ, R9, 0x7fffffff, RZ, 0xc0, !PT ;  /* 0x7fffffff09ff7812 */ /* 0x000fe2000780c0ff */
[----:B------:R-:W-:-:S06]  /*6e440*/  IMAD.MOV.U32 R13, RZ, RZ, 0x7ff00000 ;  /* 0x7ff00000ff0d7424 */ /* 0x000fcc00078e00ff */
[----:B------:R-:W-:-:S10]  /*6e450*/  DFMA R12, R8, R12, +INF ;  /* 0x7ff00000080c742b */ /* 0x000fd4000000000c */
[----:B------:R-:W-:Y:S02]  /*6e460*/  FSEL R12, R12, RZ, P0 ;  /* 0x000000ff0c0c7208 */ /* 0x000fe40000000000 */
[----:B------:R-:W-:-:S07]  /*6e470*/  FSEL R13, R13, -QNAN , P0 ;  /* 0xfff000000d0d7808 */ /* 0x000fce0000000000 */
.L_x_1353:
[----:B------:R-:W-:Y:S05]  /*6e480*/  BSYNC.RECONVERGENT B4 ;  /* 0x0000000000047941 */ /* 0x000fea0003800200 */
.L_x_1352:
[----:B------:R-:W-:-:S08]  /*6e490*/  DADD R10, -R12, R10 ;  /* 0x000000000c0a7229 */ /* 0x000fd0000000010a */
[----:B------:R-:W-:-:S11]  /*6e4a0*/  DADD R6, R6, R10 ;  /* 0x0000000006067229 */ /* 0x000fd6000000000a */
.L_x_1346:
[----:B------:R-:W-:Y:S05]  /*6e4b0*/  BSYNC.RECONVERGENT B3 ;  /* 0x0000000000037941 */ /* 0x000fea0003800200 */
.L_x_1345:
[----:B------:R-:W0:Y:S01]  /*6e4c0*/  LDCU UR4, c[0x0][0x3b0] ;  /* 0x00007600ff0477ac */ /* 0x000e220008000800 */
[----:B------:R-:W-:-:S05]  /*6e4d0*/  IADD3 R4, P0, PT, R4, 0x1, RZ ;  /* 0x0000000104047810 */ /* 0x000fca0007f1e0ff */
[----:B------:R-:W-:Y:S02]  /*6e4e0*/  IMAD.X R5, RZ, RZ, R5, P0 ;  /* 0x000000ffff057224 */ /* 0x000fe400000e0605 */
[----:B0-----:R-:W-:-:S05]  /*6e4f0*/  IMAD.U32 R11, RZ, RZ, UR4 ;  /* 0x00000004ff0b7e24 */ /* 0x001fca000f8e00ff */
[----:B------:R-:W-:-:S04]  /*6e500*/  ISETP.NE.U32.AND P0, PT, R4, R11, PT ;  /* 0x0000000b0400720c */ /* 0x000fc80003f05070 */
[----:B------:R-:W-:-:S13]  /*6e510*/  ISETP.NE.AND.EX P0, PT, R5, UR60, PT, P0 ;  /* 0x0000003c05007c0c */ /* 0x000fda000bf05300 */
[----:B------:R-:W-:Y:S05]  /*6e520*/  @P0 BRA `(.L_x_1357) ;  /* 0xffffffec000c0947 */ /* 0x000fea000383ffff */
.L_x_1344:
[----:B------:R-:W-:Y:S05]  /*6e530*/  BSYNC.RECONVERGENT B0 ;  /* 0x0000000000007941 */ /* 0x000fea0003800200 */
.L_x_1343:
        /* <DEDUP_REMOVED lines=61> */
.L_x_1359:
[----:B------:R-:W-:Y:S05]  /*6e910*/  BSYNC.RECONVERGENT B0 ;  /* 0x0000000000007941 */ /* 0x000fea0003800200 */
.L_x_1358:
[----:B------:R-:W-:Y:S01]  /*6e920*/  BSSY.RELIABLE B3, `(.L_x_1360) ;  /* 0x0000426000037945 */ /* 0x000fe20003800100 */
[----:B------:R-:W-:-:S03]  /*6e930*/  DADD R18, R18, -R4 ;  /* 0x0000000012127229 */ /* 0x000fc60000000804 */
[----:B------:R-:W-:Y:S08]  /*6e940*/  @!P2 BRA `(.L_x_1361) ;  /* 0x000000140068a947 */ /* 0x000ff00003800000 */
[----:B------:R-:W-:Y:S02]  /*6e950*/  IMAD.MOV.U32 R10, RZ, RZ, RZ ;  /* 0x000000ffff0a7224 */ /* 0x000fe400078e00ff */
[----:B------:R-:W-:-:S07]  /*6e960*/  IMAD.MOV.U32 R9, RZ, RZ, RZ ;  /* 0x000000ffff097224 */ /* 0x000fce00078e00ff */
.L_x_1374:
        /* <DEDUP_REMOVED lines=24> */
.L_x_1365:
        /* <DEDUP_REMOVED lines=76> */
.L_x_1364:
        /* <DEDUP_REMOVED lines=61> */
.L_x_1363:
[----:B------:R-:W-:Y:S05]  /*6f380*/  BSYNC.RECONVERGENT B0 ;  /* 0x0000000000007941 */ /* 0x000fea0003800200 */
.L_x_1362:
        /* <DEDUP_REMOVED lines=19> */
.L_x_1370:
        /* <DEDUP_REMOVED lines=65> */
.L_x_1369:
[----:B------:R-:W-:Y:S05]  /*6f8d0*/  BSYNC.RECONVERGENT B4 ;  /* 0x0000000000047941 */ /* 0x000fea0003800200 */
.L_x_1368:
        /* <DEDUP_REMOVED lines=40> */
.L_x_1372:
[----:B------:R-:W-:Y:S05]  /*6fb60*/  BSYNC.RECONVERGENT B4 ;  /* 0x0000000000047941 */ /* 0x000fea0003800200 */
.L_x_1371:
        /* <DEDUP_REMOVED lines=47> */
.L_x_1367:
[----:B------:R-:W-:Y:S05]  /*6fe60*/  BSYNC.RECONVERGENT B0 ;  /* 0x0000000000007941 */ /* 0x000fea0003800200 */
.L_x_1366:
        /* <DEDUP_REMOVED lines=8> */
.L_x_1361:
        /* <DEDUP_REMOVED lines=11> */
.L_x_1389:
        /* <DEDUP_REMOVED lines=74> */
.L_x_1382:
[----:B------:R-:W-:Y:S05]  /*70440*/  BSYNC.RECONVERGENT B8 ;  /* 0x0000000000087941 */ /* 0x000fea0003800200 */
.L_x_1381:
        /* <DEDUP_REMOVED lines=75> */
.L_x_1383:
[----:B------:R-:W-:Y:S01]  /*70900*/  IMAD.MOV.U32 R12, RZ, RZ, 0x0 ;  /* 0x00000000ff0c7424 */ /* 0x000fe200078e00ff */
[----:B------:R-:W-:Y:S01]  /*70910*/  LOP3.LUT P0, RZ, R43, 0x7fffffff, RZ, 0xc0, !PT ;  /* 0x7fffffff2bff7812 */ /* 0x000fe2000780c0ff */
[----:B------:R-:W-:-:S06]  /*70920*/  IMAD.MOV.U32 R13, RZ, RZ, 0x7ff00000 ;  /* 0x7ff00000ff0d7424 */ /* 0x000fcc00078e00ff */
[----:B------:R-:W-:-:S10]  /*70930*/  DFMA R12, R42, R12, +INF ;  /* 0x7ff000002a0c742b */ /* 0x000fd4000000000c */
[----:B------:R-:W-:Y:S02]  /*70940*/  FSEL R12, R12, RZ, P0 ;  /* 0x000000ff0c0c7208 */ /* 0x000fe40000000000 */
[----:B------:R-:W-:-:S07]  /*70950*/  FSEL R13, R13, -QNAN , P0 ;  /* 0xfff000000d0d7808 */ /* 0x000fce0000000000 */
.L_x_1380:
[----:B------:R-:W-:Y:S05]  /*70960*/  BSYNC.RECONVERGENT B5 ;  /* 0x0000000000057941 */ /* 0x000fea0003800200 */
.L_x_1379:
        /* <DEDUP_REMOVED lines=66> */
.L_x_1387:
[----:B------:R-:W-:Y:S05]  /*70d90*/  BSYNC.RECONVERGENT B8 ;  /* 0x0000000000087941 */ /* 0x000fea0003800200 */
.L_x_1386:
        /* <DEDUP_REMOVED lines=76> */
.L_x_1388:
[----:B------:R-:W-:Y:S01]  /*71260*/  IMAD.MOV.U32 R24, RZ, RZ, 0x0 ;  /* 0x00000000ff187424 */ /* 0x000fe200078e00ff */
[----:B------:R-:W-:Y:S01]  /*71270*/  LOP3.LUT P0, RZ, R11, 0x7fffffff, RZ, 0xc0, !PT ;  /* 0x7fffffff0bff7812 */ /* 0x000fe2000780c0ff */
[----:B------:R-:W-:-:S06]  /*71280*/  IMAD.MOV.U32 R25, RZ, RZ, 0x7ff00000 ;  /* 0x7ff00000ff197424 */ /* 0x000fcc00078e00ff */
[----:B------:R-:W-:-:S10]  /*71290*/  DFMA R24, R10, R24, +INF ;  /* 0x7ff000000a18742b */ /* 0x000fd40000000018 */
[----:B------:R-:W-:Y:S02]  /*712a0*/  FSEL R24, R24, RZ, P0 ;  /* 0x000000ff18187208 */ /* 0x000fe40000000000 */
[----:B------:R-:W-:-:S07]  /*712b0*/  FSEL R25, R25, -QNAN , P0 ;  /* 0xfff0000019197808 */ /* 0x000fce0000000000 */
.L_x_1385:
[----:B------:R-:W-:Y:S05]  /*712c0*/  BSYNC.RECONVERGENT B5 ;  /* 0x0000000000057941 */ /* 0x000fea0003800200 */
.L_x_1384:
[----:B------:R-:W-:-:S08]  /*712d0*/  DADD R12, -R24, R12 ;  /* 0x00000000180c7229 */ /* 0x000fd0000000010c */
[----:B------:R-:W-:-:S11]  /*712e0*/  DADD R8, R8, R12 ;  /* 0x0000000008087229 */ /* 0x000fd6000000000c */
.L_x_1378:
[----:B------:R-:W-:Y:S05]  /*712f0*/  BSYNC.RECONVERGENT B4 ;  /* 0x0000000000047941 */ /* 0x000fea0003800200 */
.L_x_1377:
[----:B------:R-:W1:Y:S01]  /*71300*/  LDCU UR4, c[0x0][0x3b0] ;  /* 0x00007600ff0477ac */ /* 0x000e620008000800 */
[----:B------:R-:W-:-:S05]  /*71310*/  IADD3 R6, P0, PT, R6, 0x1, RZ ;  /* 0x0000000106067810 */ /* 0x000fca0007f1e0ff */
[----:B------:R-:W-:Y:S02]  /*71320*/  IMAD.X R5, RZ, RZ, R5, P0 ;  /* 0x000000ffff057224 */ /* 0x000fe400000e0605 */
[----:B-1----:R-:W-:-:S05]  /*71330*/  IMAD.U32 R11, RZ, RZ, UR4 ;  /* 0x00000004ff0b7e24 */ /* 0x002fca000f8e00ff */
[----:B------:R-:W-:-:S04]  /*71340*/  ISETP.NE.U32.AND P0, PT, R6, R11, PT ;  /* 0x0000000b0600720c */ /* 0x000fc80003f05070 */
[----:B------:R-:W-:-:S13]  /*71350*/  ISETP.NE.AND.EX P0, PT, R5, UR60, PT, P0 ;  /* 0x0000003c05007c0c */ /* 0x000fda000bf05300 */
[----:B------:R-:W-:Y:S05]  /*71360*/  @P0 BRA `(.L_x_1389) ;  /* 0xffffffec000c0947 */ /* 0x000fea000383ffff */
.L_x_1376:
[----:B------:R-:W-:Y:S05]  /*71370*/  BSYNC.RECONVERGENT B0 ;  /* 0x0000000000007941 */ /* 0x000fea0003800200 */
.L_x_1375:
        /* <DEDUP_REMOVED lines=13> */
.L_x_1394:
        /* <DEDUP_REMOVED lines=42> */
.L_x_1393:
[----:B------:R-:W-:-:S07]  /*716f0*/  IMAD.U32 R8, RZ, RZ, UR51 ;  /* 0x00000033ff087e24 */ /* 0x000fce000f8e00ff */
.L_x_1392:
        /* <DEDUP_REMOVED lines=35> */
.L_x_1395:
        /* <DEDUP_REMOVED lines=23> */
.L_x_1396:
        /* <DEDUP_REMOVED lines=21> */
.L_x_1391:
[----:B------:R-:W-:Y:S05]  /*71bf0*/  BSYNC.RECONVERGENT B0 ;  /* 0x0000000000007941 */ /* 0x000fea0003800200 */
.L_x_1390:
        /* <DEDUP_REMOVED lines=13> */
.L_x_1404:
        /* <DEDUP_REMOVED lines=84> */
.L_x_1401:
[----:B------:R-:W-:Y:S05]  /*72210*/  BSYNC.RECONVERGENT B5 ;  /* 0x0000000000057941 */ /* 0x000fea0003800200 */
.L_x_1400:
        /* <DEDUP_REMOVED lines=18> */
.L_x_1403:
[----:B------:R-:W-:Y:S05]  /*72340*/  BSYNC.RECONVERGENT B5 ;  /* 0x0000000000057941 */ /* 0x000fea0003800200 */
.L_x_1402:
[----:B------:R-:W-:Y:S01]  /*72350*/  DADD R24, R48, R24 ;  /* 0x0000000030187229 */ /* 0x000fe20000000018 */
[----:B------:R-:W-:Y:S10]  /*72360*/  @P0 BRA `(.L_x_1404) ;  /* 0xfffffff800580947 */ /* 0x000ff4000383ffff */
[----:B------:R-:W-:Y:S05]  /*72370*/  BSYNC.RECONVERGENT B4 ;  /* 0x0000000000047941 */ /* 0x000fea0003800200 */
.L_x_1399:
[----:B------:R-:W-:-:S05]  /*72380*/  IMAD.SHL.U32 R6, R69, 0x4, RZ ;  /* 0x0000000445067824 */ /* 0x000fca00078e00ff */
[----:B------:R-:W-:-:S07]  /*72390*/  LOP3.LUT R6, R6, 0x1, RZ, 0xfc, !PT ;  /* 0x0000000106067812 */ /* 0x000fce00078efcff */
.L_x_1398:
[----:B------:R-:W-:Y:S05]  /*723a0*/  BSYNC.RECONVERGENT B0 ;  /* 0x0000000000007941 */ /* 0x000fea0003800200 */
.L_x_1397:
        /* <DEDUP_REMOVED lines=66> */
.L_x_1408:
[----:B------:R-:W-:Y:S05]  /*727d0*/  BSYNC.RECONVERGENT B4 ;  /* 0x0000000000047941 */ /* 0x000fea0003800200 */
.L_x_1407:
[----:B------:R-:W-:-:S11]  /*727e0*/  DADD R24, R24, R6 ;  /* 0x0000000018187229 */ /* 0x000fd60000000006 */
.L_x_1406:
[----:B------:R-:W-:Y:S05]  /*727f0*/  BSYNC.RECONVERGENT B0 ;  /* 0x0000000000007941 */ /* 0x000fea0003800200 */
.L_x_1405:
        /* <DEDUP_REMOVED lines=9> */
.L_x_1409:
        /* <DEDUP_REMOVED lines=30> */
.L_x_1411:
[----:B------:R-:W-:Y:S05]  /*72a70*/  BSYNC.RECONVERGENT B4 ;  /* 0x0000000000047941 */ /* 0x000fea0003800200 */
.L_x_1410:
        /* <DEDUP_REMOVED lines=16> */
.L_x_1373:
[----:B------:R-:W-:Y:S05]  /*72b80*/  BSYNC.RELIABLE B3 ;  /* 0x0000000000037941 */ /* 0x000fea0003800100 */
.L_x_1360:
        /* <DEDUP_REMOVED lines=14> */
.L_x_1416:
        /* <DEDUP_REMOVED lines=14> */
.L_x_1415:
[----:B------:R-:W-:Y:S05]  /*72d50*/  BSYNC.RECONVERGENT B3 ;  /* 0x0000000000037941 */ /* 0x000fea0003800200 */
.L_x_1414:
        /* <DEDUP_REMOVED lines=15> */
.L_x_1413:
[----:B------:R-:W-:Y:S05]  /*72e50*/  BSYNC.RECONVERGENT B0 ;  /* 0x0000000000007941 */ /* 0x000fea0003800200 */
.L_x_1412:
        /* <DEDUP_REMOVED lines=17> */
.L_x_1421:
        /* <DEDUP_REMOVED lines=24> */
.L_x_1420:
[----:B------:R-:W-:Y:S05]  /*730f0*/  BSYNC.RECONVERGENT B3 ;  /* 0x0000000000037941 */ /* 0x000fea0003800200 */
.L_x_1419:
        /* <DEDUP_REMOVED lines=20> */
.L_x_1418:
[----:B------:R-:W-:Y:S05]  /*73240*/  BSYNC.RECONVERGENT B0 ;  /* 0x0000000000007941 */ /* 0x000fea0003800200 */
.L_x_1417:
        /* <DEDUP_REMOVED lines=21> */
.L_x_1553:
[----:B------:R-:W-:Y:S01]  /*733a0*/  ISETP.NE.AND P0, PT, R4, RZ, PT ;  /* 0x000000ff0400720c */ /* 0x000fe20003f05270 */
[----:B------:R-:W-:Y:S01]  /*733b0*/  BSSY.RECONVERGENT B0, `(.L_x_1424) ;  /* 0x0000010000007945 */ /* 0x000fe20003800200 */
[----:B------:R-:W-:-:S11]  /*733c0*/  IMAD.MOV.U32 R5, RZ, RZ, RZ ;  /* 0x000000ffff057224 */ /* 0x000fd600078e00ff */
[----:B--2---:R-:W-:Y:S05]  /*733d0*/  @!P0 BRA `(.L_x_1425) ;  /* 0x0000000000348947 */ /* 0x004fea0003800000 */
[----:B------:R-:W-:Y:S02]  /*733e0*/  IMAD.MOV.U32 R6, RZ, RZ, R4 ;  /* 0x000000ffff067224 */ /* 0x000fe400078e0004 */
[----:B------:R-:W-:-:S07]  /*733f0*/  IMAD.MOV.U32 R8, RZ, RZ, RZ ;  /* 0x000000ffff087224 */ /* 0x000fce00078e00ff */
.L_x_1427:
        /* <DEDUP_REMOVED lines=10> */
.L_x_1426:
[----:B------:R-:W-:-:S07]  /*734a0*/  IMAD.MOV.U32 R5, RZ, RZ, R6 ;  /* 0x000000ffff057224 */ /* 0x000fce00078e0006 */
.L_x_1425:
[----:B------:R-:W-:Y:S05]  /*734b0*/  BSYNC.RECONVERGENT B0 ;  /* 0x0000000000007941 */ /* 0x000fea0003800200 */
.L_x_1424:
[----:B------:R-:W-:-:S05]  /*734c0*/  LEA R6, R5, UR62, 0x2 ;  /* 0x0000003e05067c11 */ /* 0x000fca000f8e10ff */
        /* <DEDUP_REMOVED lines=28> */
.L_x_1432:
        /* <DEDUP_REMOVED lines=10> */
.L_x_1431:
[----:B------:R-:W-:Y:S05]  /*73730*/  BSYNC.RECONVERGENT B4 ;  /* 0x0000000000047941 */ /* 0x000fea0003800200 */
.L_x_1430:
        /* <DEDUP_REMOVED lines=16> */
.L_x_1429:
[----:B------:R-:W-:Y:S05]  /*73840*/  BSYNC.RECONVERGENT B0 ;  /* 0x0000000000007941 */ /* 0x000fea0003800200 */
.L_x_1428:
        /* <DEDUP_REMOVED lines=12> */
.L_x_1436:
        /* <DEDUP_REMOVED lines=43> */
.L_x_1435:
[----:B------:R-:W-:-:S07]  /*73bc0*/  IMAD.MOV.U32 R6, RZ, RZ, R58 ;  /* 0x000000ffff067224 */ /* 0x000fce00078e003a */
.L_x_1434:
[----:B------:R-:W-:Y:S05]  /*73bd0*/  BSYNC.RECONVERGENT B0 ;  /* 0x0000000000007941 */ /* 0x000fea0003800200 */
.L_x_1433:
        /* <DEDUP_REMOVED lines=27> */
.L_x_1440:
[----:B------:R-:W-:Y:S05]  /*73d90*/  BSYNC.RECONVERGENT B4 ;  /* 0x0000000000047941 */ /* 0x000fea0003800200 */
.L_x_1439:
        /* <DEDUP_REMOVED lines=16> */
.L_x_1442:
[----:B------:R-:W-:Y:S05]  /*73ea0*/  BSYNC.RECONVERGENT B4 ;  /* 0x0000000000047941 */ /* 0x000fea0003800200 */
.L_x_1441:
        /* <DEDUP_REMOVED lines=16> */
.L_x_1438:
[----:B------:R-:W-:Y:S05]  /*73fb0*/  BSYNC.RECONVERGENT B0 ;  /* 0x0000000000007941 */ /* 0x000fea0003800200 */
.L_x_1437:
        /* <DEDUP_REMOVED lines=24> */
.L_x_1444:
[----:B------:R-:W-:Y:S05]  /*74140*/  BSYNC.RECONVERGENT B4 ;  /* 0x0000000000047941 */ /* 0x000fea0003800200 */
.L_x_1443:
        /* <DEDUP_REMOVED lines=33> */
.L_x_1449:
        /* <DEDUP_REMOVED lines=24> */
.L_x_1448:
[----:B------:R-:W-:Y:S05]  /*744e0*/  BSYNC.RECONVERGENT B4 ;  /* 0x0000000000047941 */ /* 0x000fea0003800200 */
.L_x_1447:
        /* <DEDUP_REMOVED lines=18> */
.L_x_1451:
[----:B------:R-:W-:Y:S05]  /*74610*/  BSYNC.RECONVERGENT B4 ;  /* 0x0000000000047941 */ /* 0x000fea0003800200 */
.L_x_1450:
        /* <DEDUP_REMOVED lines=22> */
.L_x_1446:
[----:B------:R-:W-:Y:S05]  /*74780*/  BSYNC.RECONVERGENT B0 ;  /* 0x0000000000007941 */ /* 0x000fea0003800200 */
.L_x_1445:
        /* <DEDUP_REMOVED lines=10> */
.L_x_1453:
[----:B------:R-:W-:Y:S05]  /*74830*/  BSYNC.RECONVERGENT B0 ;  /* 0x0000000000007941 */ /* 0x000fea0003800200 */
.L_x_1452:
        /* <DEDUP_REMOVED lines=14> */
.L_x_1458:
        /* <DEDUP_REMOVED lines=8> */
.L_x_1457:
[----:B------:R-:W-:-:S07]  /*749a0*/  IMAD.U32 R6, RZ, RZ, UR51 ;  /* 0x00000033ff067e24 */ /* 0x000fce000f8e00ff */
.L_x_1456:
        /* <DEDUP_REMOVED lines=17> */
.L_x_1459:
        /* <DEDUP_REMOVED lines=24> */
.L_x_1455:
[----:B------:R-:W-:Y:S05]  /*74c40*/  BSYNC.RECONVERGENT B0 ;  /* 0x0000000000007941 */ /* 0x000fea0003800200 */
.L_x_1454:
        /* <DEDUP_REMOVED lines=8> */
.L_x_1463:
        /* <DEDUP_REMOVED lines=20> */
.L_x_1462:
[----:B------:R-:W-:-:S07]  /*74e10*/  IMAD.MOV.U32 R8, RZ, RZ, R56 ;  /* 0x000000ffff087224 */ /* 0x000fce00078e0038 */
.L_x_1461:
[----:B------:R-:W-:Y:S05]  /*74e20*/  BSYNC.RECONVERGENT B0 ;  /* 0x0000000000007941 */ /* 0x000fea0003800200 */
.L_x_1460:
        /* <DEDUP_REMOVED lines=18> */
.L_x_1465:
[----:B------:R-:W-:Y:S05]  /*74f50*/  BSYNC.RECONVERGENT B0 ;  /* 0x0000000000007941 */ /* 0x000fea0003800200 */
.L_x_1464:
        /* <DEDUP_REMOVED lines=11> */
.L_x_1470:
        /* <DEDUP_REMOVED lines=105> */
.L_x_1469:
[----:B------:R-:W-:-:S07]  /*756a0*/  IMAD.U32 R8, RZ, RZ, UR51 ;  /* 0x00000033ff087e24 */ /* 0x000fce000f8e00ff */
.L_x_1468:
        /* <DEDUP_REMOVED lines=59> */
.L_x_1471:
        /* <DEDUP_REMOVED lines=35> */
.L_x_1472:
        /* <DEDUP_REMOVED lines=30> */
.L_x_1467:
[----:B------:R-:W-:Y:S05]  /*75e70*/  BSYNC.RECONVERGENT B0 ;  /* 0x0000000000007941 */ /* 0x000fea0003800200 */
.L_x_1466:
        /* <DEDUP_REMOVED lines=9> */
.L_x_1487:
        /* <DEDUP_REMOVED lines=74> */
.L_x_1480:
[----:B------:R-:W-:Y:S05]  /*763b0*/  BSYNC.RECONVERGENT B8 ;  /* 0x0000000000087941 */ /* 0x000fea0003800200 */
.L_x_1479:
        /* <DEDUP_REMOVED lines=75> */
.L_x_1481:
[----:B------:R-:W-:Y:S01]  /*76870*/  IMAD.MOV.U32 R12, RZ, RZ, 0x0 ;  /* 0x00000000ff0c7424 */ /* 0x000fe200078e00ff */
[----:B------:R-:W-:Y:S01]  /*76880*/  LOP3.LUT P0, RZ, R67, 0x7fffffff, RZ, 0xc0, !PT ;  /* 0x7fffffff43ff7812 */ /* 0x000fe2000780c0ff */
[----:B------:R-:W-:-:S06]  /*76890*/  IMAD.MOV.U32 R13, RZ, RZ, 0x7ff00000 ;  /* 0x7ff00000ff0d7424 */ /* 0x000fcc00078e00ff */
[----:B------:R-:W-:-:S10]  /*768a0*/  DFMA R12, R66, R12, +INF ;  /* 0x7ff00000420c742b */ /* 0x000fd4000000000c */
[----:B------:R-:W-:Y:S02]  /*768b0*/  FSEL R12, R12, RZ, P0 ;  /* 0x000000ff0c0c7208 */ /* 0x000fe40000000000 */
[----:B------:R-:W-:-:S07]  /*768c0*/  FSEL R13, R13, -QNAN , P0 ;  /* 0xfff000000d0d7808 */ /* 0x000fce0000000000 */
.L_x_1478:
[----:B------:R-:W-:Y:S05]  /*768d0*/  BSYNC.RECONVERGENT B5 ;  /* 0x0000000000057941 */ /* 0x000fea0003800200 */
.L_x_1477:
        /* <DEDUP_REMOVED lines=66> */
.L_x_1485:
[----:B------:R-:W-:Y:S05]  /*76d00*/  BSYNC.RECONVERGENT B8 ;  /* 0x0000000000087941 */ /* 0x000fea0003800200 */
.L_x_1484:
        /* <DEDUP_REMOVED lines=76> */
.L_x_1486:
[----:B------:R-:W-:Y:S01]  /*771d0*/  IMAD.MOV.U32 R64, RZ, RZ, 0x0 ;  /* 0x00000000ff407424 */ /* 0x000fe200078e00ff */
[----:B------:R-:W-:Y:S01]  /*771e0*/  LOP3.LUT P0, RZ, R11, 0x7fffffff, RZ, 0xc0, !PT ;  /* 0x7fffffff0bff7812 */ /* 0x000fe2000780c0ff */
[----:B------:R-:W-:-:S06]  /*771f0*/  IMAD.MOV.U32 R65, RZ, RZ, 0x7ff00000 ;  /* 0x7ff00000ff417424 */ /* 0x000fcc00078e00ff */
[----:B------:R-:W-:-:S10]  /*77200*/  DFMA R64, R10, R64, +INF ;  /* 0x7ff000000a40742b */ /* 0x000fd40000000040 */
[----:B------:R-:W-:Y:S02]  /*77210*/  FSEL R64, R64, RZ, P0 ;  /* 0x000000ff40407208 */ /* 0x000fe40000000000 */
[----:B------:R-:W-:-:S07]  /*77220*/  FSEL R65, R65, -QNAN , P0 ;  /* 0xfff0000041417808 */ /* 0x000fce0000000000 */
.L_x_1483:
[----:B------:R-:W-:Y:S05]  /*77230*/  BSYNC.RECONVERGENT B5 ;  /* 0x0000000000057941 */ /* 0x000fea0003800200 */
.L_x_1482:
[----:B------:R-:W-:-:S08]  /*77240*/  DADD R12, -R64, R12 ;  /* 0x00000000400c7229 */ /* 0x000fd0000000010c */
[----:B------:R-:W-:-:S11]  /*77250*/  DADD R8, R8, R12 ;  /* 0x0000000008087229 */ /* 0x000fd6000000000c */
.L_x_1476:
[----:B------:R-:W-:Y:S05]  /*77260*/  BSYNC.RECONVERGENT B4 ;  /* 0x0000000000047941 */ /* 0x000fea0003800200 */
.L_x_1475:
[----:B------:R-:W2:Y:S01]  /*77270*/  LDCU UR4, c[0x0][0x3b0] ;  /* 0x00007600ff0477ac */ /* 0x000ea20008000800 */
[----:B------:R-:W-:-:S05]  /*77280*/  IADD3 R6, P0, PT, R6, 0x1, RZ ;  /* 0x0000000106067810 */ /* 0x000fca0007f1e0ff */
[----:B------:R-:W-:Y:S02]  /*77290*/  IMAD.X R5, RZ, RZ, R5, P0 ;  /* 0x000000ffff057224 */ /* 0x000fe400000e0605 */
[----:B--2---:R-:W-:-:S05]  /*772a0*/  IMAD.U32 R7, RZ, RZ, UR4 ;  /* 0x00000004ff077e24 */ /* 0x004fca000f8e00ff */
[----:B------:R-:W-:-:S04]  /*772b0*/  ISETP.NE.U32.AND P0, PT, R6, R7, PT ;  /* 0x000000070600720c */ /* 0x000fc80003f05070 */
[----:B------:R-:W-:-:S13]  /*772c0*/  ISETP.NE.AND.EX P0, PT, R5, UR60, PT, P0 ;  /* 0x0000003c05007c0c */ /* 0x000fda000bf05300 */
[----:B------:R-:W-:Y:S05]  /*772d0*/  @P0 BRA `(.L_x_1487) ;  /* 0xffffffec000c0947 */ /* 0x000fea000383ffff */
.L_x_1474:
[----:B------:R-:W-:Y:S05]  /*772e0*/  BSYNC.RECONVERGENT B0 ;  /* 0x0000000000007941 */ /* 0x000fea0003800200 */
.L_x_1473:
        /* <DEDUP_REMOVED lines=60> */
.L_x_1489:
[----:B------:R-:W-:Y:S05]  /*776b0*/  BSYNC.RECONVERGENT B0 ;  /* 0x0000000000007941 */ /* 0x000fea0003800200 */
.L_x_1488:
[----:B------:R-:W-:Y:S01]  /*776c0*/  BSSY.RELIABLE B4, `(.L_x_1490) ;  /* 0x0000424000047945 */ /* 0x000fe20003800100 */
[----:B------:R-:W-:-:S03]  /*776d0*/  DADD R18, -R10, R18 ;  /* 0x000000000a127229 */ /* 0x000fc60000000112 */
[----:B------:R-:W-:Y:S08]  /*776e0*/  @!P2 BRA `(.L_x_1491) ;  /* 0x00000014005ca947 */ /* 0x000ff00003800000 */
[----:B------:R-:W-:Y:S02]  /*776f0*/  IMAD.MOV.U32 R12, RZ, RZ, RZ ;  /* 0x000000ffff0c7224 */ /* 0x000fe400078e00ff */
[----:B------:R-:W-:-:S07]  /*77700*/  IMAD.MOV.U32 R5, RZ, RZ, RZ ;  /* 0x000000ffff057224 */ /* 0x000fce00078e00ff */
.L_x_1504:
        /* <DEDUP_REMOVED lines=24> */
.L_x_1495:
        /* <DEDUP_REMOVED lines=75> */
.L_x_1494:
        /* <DEDUP_REMOVED lines=60> */
.L_x_1493:
[----:B------:R-:W-:Y:S05]  /*78100*/  BSYNC.RECONVERGENT B0 ;  /* 0x0000000000007941 */ /* 0x000fea0003800200 */
.L_x_1492:
        /* <DEDUP_REMOVED lines=18> */
.L_x_1500:
        /* <DEDUP_REMOVED lines=65> */
.L_x_1499:
[----:B------:R-:W-:Y:S05]  /*78640*/  BSYNC.RECONVERGENT B5 ;  /* 0x0000000000057941 */ /* 0x000fea0003800200 */
.L_x_1498:
        /* <DEDUP_REMOVED lines=40> */
.L_x_1502:
[----:B------:R-:W-:Y:S05]  /*788d0*/  BSYNC.RECONVERGENT B5 ;  /* 0x0000000000057941 */ /* 0x000fea0003800200 */
.L_x_1501:
        /* <DEDUP_REMOVED lines=47> */
.L_x_1497:
[----:B------:R-:W-:Y:S05]  /*78bd0*/  BSYNC.RECONVERGENT B0 ;  /* 0x0000000000007941 */ /* 0x000fea0003800200 */
.L_x_1496:
        /* <DEDUP_REMOVED lines=8> */
.L_x_1491:
        /* <DEDUP_REMOVED lines=11> */
.L_x_1519:
        /* <DEDUP_REMOVED lines=74> */
.L_x_1512:
[----:B------:R-:W-:Y:S05]  /*791b0*/  BSYNC.RECONVERGENT B9 ;  /* 0x0000000000097941 */ /* 0x000fea0003800200 */
.L_x_1511:
        /* <DEDUP_REMOVED lines=75> */
.L_x_1513:
[----:B------:R-:W-:Y:S01]  /*79670*/  IMAD.MOV.U32 R12, RZ, RZ, 0x0 ;  /* 0x00000000ff0c7424 */ /* 0x000fe200078e00ff */
[----:B------:R-:W-:Y:S01]  /*79680*/  LOP3.LUT P0, RZ, R67, 0x7fffffff, RZ, 0xc0, !PT ;  /* 0x7fffffff43ff7812 */ /* 0x000fe2000780c0ff */
[----:B------:R-:W-:-:S06]  /*79690*/  IMAD.MOV.U32 R13, RZ, RZ, 0x7ff00000 ;  /* 0x7ff00000ff0d7424 */ /* 0x000fcc00078e00ff */
[----:B------:R-:W-:-:S10]  /*796a0*/  DFMA R12, R66, R12, +INF ;  /* 0x7ff00000420c742b */ /* 0x000fd4000000000c */
[----:B------:R-:W-:Y:S02]  /*796b0*/  FSEL R12, R12, RZ, P0 ;  /* 0x000000ff0c0c7208 */ /* 0x000fe40000000000 */
[----:B------:R-:W-:-:S07]  /*796c0*/  FSEL R13, R13, -QNAN , P0 ;  /* 0xfff000000d0d7808 */ /* 0x000fce0000000000 */
.L_x_1510:
[----:B------:R-:W-:Y:S05]  /*796d0*/  BSYNC.RECONVERGENT B8 ;  /* 0x0000000000087941 */ /* 0x000fea0003800200 */
.L_x_1509:
        /* <DEDUP_REMOVED lines=66> */
.L_x_1517:
[----:B------:R-:W-:Y:S05]  /*79b00*/  BSYNC.RECONVERGENT B9 ;  /* 0x0000000000097941 */ /* 0x000fea0003800200 */
.L_x_1516:
        /* <DEDUP_REMOVED lines=76> */
.L_x_1518:
[----:B------:R-:W-:Y:S01]  /*79fd0*/  IMAD.MOV.U32 R64, RZ, RZ, 0x0 ;  /* 0x00000000ff407424 */ /* 0x000fe200078e00ff */
[----:B------:R-:W-:Y:S01]  /*79fe0*/  LOP3.LUT P0, RZ, R11, 0x7fffffff, RZ, 0xc0, !PT ;  /* 0x7fffffff0bff7812 */ /* 0x000fe2000780c0ff */
[----:B------:R-:W-:-:S06]  /*79ff0*/  IMAD.MOV.U32 R65, RZ, RZ, 0x7ff00000 ;  /* 0x7ff00000ff417424 */ /* 0x000fcc00078e00ff */
[----:B------:R-:W-:-:S10]  /*7a000*/  DFMA R64, R10, R64, +INF ;  /* 0x7ff000000a40742b */ /* 0x000fd40000000040 */
[----:B------:R-:W-:Y:S02]  /*7a010*/  FSEL R64, R64, RZ, P0 ;  /* 0x000000ff40407208 */ /* 0x000fe40000000000 */
[----:B------:R-:W-:-:S07]  /*7a020*/  FSEL R65, R65, -QNAN , P0 ;  /* 0xfff0000041417808 */ /* 0x000fce0000000000 */
.L_x_1515:
[----:B------:R-:W-:Y:S05]  /*7a030*/  BSYNC.RECONVERGENT B8 ;  /* 0x0000000000087941 */ /* 0x000fea0003800200 */
.L_x_1514:
[----:B------:R-:W-:-:S08]  /*7a040*/  DADD R12, -R64, R12 ;  /* 0x00000000400c7229 */ /* 0x000fd0000000010c */
[----:B------:R-:W-:-:S11]  /*7a050*/  DADD R8, R8, R12 ;  /* 0x0000000008087229 */ /* 0x000fd6000000000c */
.L_x_1508:
[----:B------:R-:W-:Y:S05]  /*7a060*/  BSYNC.RECONVERGENT B5 ;  /* 0x0000000000057941 */ /* 0x000fea0003800200 */
.L_x_1507:
[----:B------:R-:W2:Y:S01]  /*7a070*/  LDCU UR4, c[0x0][0x3b0] ;  /* 0x00007600ff0477ac */ /* 0x000ea20008000800 */
[----:B------:R-:W-:-:S05]  /*7a080*/  IADD3 R6, P0, PT, R6, 0x1, RZ ;  /* 0x0000000106067810 */ /* 0x000fca0007f1e0ff */
[----:B------:R-:W-:Y:S02]  /*7a090*/  IMAD.X R5, RZ, RZ, R5, P0 ;  /* 0x000000ffff057224 */ /* 0x000fe400000e0605 */
[----:B--2---:R-:W-:-:S05]  /*7a0a0*/  IMAD.U32 R7, RZ, RZ, UR4 ;  /* 0x00000004ff077e24 */ /* 0x004fca000f8e00ff */
[----:B------:R-:W-:-:S04]  /*7a0b0*/  ISETP.NE.U32.AND P0, PT, R6, R7, PT ;  /* 0x000000070600720c */ /* 0x000fc80003f05070 */
[----:B------:R-:W-:-:S13]  /*7a0c0*/  ISETP.NE.AND.EX P0, PT, R5, UR60, PT, P0 ;  /* 0x0000003c05007c0c */ /* 0x000fda000bf05300 */
[----:B------:R-:W-:Y:S05]  /*7a0d0*/  @P0 BRA `(.L_x_1519) ;  /* 0xffffffec000c0947 */ /* 0x000fea000383ffff */
.L_x_1506:
[----:B------:R-:W-:Y:S05]  /*7a0e0*/  BSYNC.RECONVERGENT B0 ;  /* 0x0000000000007941 */ /* 0x000fea0003800200 */
.L_x_1505:
        /* <DEDUP_REMOVED lines=13> */
.L_x_1524:
        /* <DEDUP_REMOVED lines=42> */
.L_x_1523:
[----:B--2---:R-:W-:-:S07]  /*7a460*/  IMAD.U32 R8, RZ, RZ, UR51 ;  /* 0x00000033ff087e24 */ /* 0x004fce000f8e00ff */
.L_x_1522:
        /* <DEDUP_REMOVED lines=35> */
.L_x_1525:
        /* <DEDUP_REMOVED lines=23> */
.L_x_1526:
        /* <DEDUP_REMOVED lines=21> */
.L_x_1521:
[----:B------:R-:W-:Y:S05]  /*7a960*/  BSYNC.RECONVERGENT B0 ;  /* 0x0000000000007941 */ /* 0x000fea0003800200 */
.L_x_1520:
        /* <DEDUP_REMOVED lines=13> */
.L_x_1534:
        /* <DEDUP_REMOVED lines=63> */
.L_x_1531:
[----:B------:R-:W-:Y:S05]  /*7ae30*/  BSYNC.RECONVERGENT B8 ;  /* 0x0000000000087941 */ /* 0x000fea0003800200 */
.L_x_1530:
        /* <DEDUP_REMOVED lines=39> */
.L_x_1533:
[----:B------:R-:W-:Y:S05]  /*7b0b0*/  BSYNC.RECONVERGENT B8 ;  /* 0x0000000000087941 */ /* 0x000fea0003800200 */
.L_x_1532:
[----:B------:R-:W-:Y:S01]  /*7b0c0*/  DADD R84, R88, R84 ;  /* 0x0000000058547229 */ /* 0x000fe20000000054 */
[----:B------:R-:W-:Y:S10]  /*7b0d0*/  @P0 BRA `(.L_x_1534) ;  /* 0xfffffff800580947 */ /* 0x000ff4000383ffff */
[----:B------:R-:W-:Y:S05]  /*7b0e0*/  BSYNC.RECONVERGENT B5 ;  /* 0x0000000000057941 */ /* 0x000fea0003800200 */
.L_x_1529:
[----:B------:R-:W-:-:S05]  /*7b0f0*/  IMAD.SHL.U32 R6, R115, 0x4, RZ ;  /* 0x0000000473067824 */ /* 0x000fca00078e00ff */
[----:B------:R-:W-:-:S07]  /*7b100*/  LOP3.LUT R6, R6, 0x1, RZ, 0xfc, !PT ;  /* 0x0000000106067812 */ /* 0x000fce00078efcff */
.L_x_1528:
[----:B------:R-:W-:Y:S05]  /*7b110*/  BSYNC.RECONVERGENT B0 ;  /* 0x0000000000007941 */ /* 0x000fea0003800200 */
.L_x_1527:
        /* <DEDUP_REMOVED lines=66> */
.L_x_1538:
[----:B------:R-:W-:Y:S05]  /*7b540*/  BSYNC.RECONVERGENT B5 ;  /* 0x0000000000057941 */ /* 0x000fea0003800200 */
.L_x_1537:
[----:B------:R-:W-:-:S11]  /*7b550*/  DADD R84, R84, R6 ;  /* 0x0000000054547229 */ /* 0x000fd60000000006 */
.L_x_1536:
[----:B------:R-:W-:Y:S05]  /*7b560*/  BSYNC.RECONVERGENT B0 ;  /* 0x0000000000007941 */ /* 0x000fea0003800200 */
.L_x_1535:
        /* <DEDUP_REMOVED lines=9> */
.L_x_1539:
        /* <DEDUP_REMOVED lines=30> */
.L_x_1541:
[----:B------:R-:W-:Y:S05]  /*7b7e0*/  BSYNC.RECONVERGENT B5 ;  /* 0x0000000000057941 */ /* 0x000fea0003800200 */
.L_x_1540:
        /* <DEDUP_REMOVED lines=17> */
.L_x_1503:
[----:B------:R-:W-:Y:S05]  /*7b900*/  BSYNC.RELIABLE B4 ;  /* 0x0000000000047941 */ /* 0x000fea0003800100 */
.L_x_1490:
        /* <DEDUP_REMOVED lines=11> */
.L_x_1547:
        /* <DEDUP_REMOVED lines=15> */
.L_x_1546:
[----:B------:R-:W-:-:S07]  /*7bab0*/  IMAD.MOV.U32 R6, RZ, RZ, R42 ;  /* 0x000000ffff067224 */ /* 0x000fce00078e002a */
.L_x_1545:
[----:B------:R-:W-:Y:S05]  /*7bac0*/  BSYNC.RECONVERGENT B4 ;  /* 0x0000000000047941 */ /* 0x000fea0003800200 */
.L_x_1544:
        /* <DEDUP_REMOVED lines=19> */
.L_x_1543:
[----:B------:R-:W-:Y:S05]  /*7bc00*/  BSYNC.RECONVERGENT B0 ;  /* 0x0000000000007941 */ /* 0x000fea0003800200 */
.L_x_1542:
        /* <DEDUP_REMOVED lines=12> */
.L_x_1552:
        /* <DEDUP_REMOVED lines=25> */
.L_x_1551:
[----:B------:R-:W-:Y:S05]  /*7be60*/  BSYNC.RECONVERGENT B4 ;  /* 0x0000000000047941 */ /* 0x000fea0003800200 */
.L_x_1550:
        /* <DEDUP_REMOVED lines=20> */
.L_x_1549:
[----:B------:R-:W-:Y:S05]  /*7bfb0*/  BSYNC.RECONVERGENT B0 ;  /* 0x0000000000007941 */ /* 0x000fea0003800200 */
.L_x_1548:
[----:B0--34-:R-:W3:Y:S02]  /*7bfc0*/  LDL R5, [R1+0xe50] ;  /* 0x000e500001057983 */ /* 0x019ee40000100800 */
[----:B---3--:R-:W-:-:S13]  /*7bfd0*/  ISETP.GE.AND P0, PT, R5, 0x2, PT ;  /* 0x000000020500780c */ /* 0x008fda0003f06270 */
[----:B------:R-:W-:Y:S05]  /*7bfe0*/  @P0 BRA `(.L_x_1553) ;  /* 0xffffff7000ec0947 */ /* 0x000fea000383ffff */
.L_x_1423:
[----:B------:R-:W-:Y:S05]  /*7bff0*/  BSYNC.RELIABLE B3 ;  /* 0x0000000000037941 */ /* 0x000fea0003800100 */
.L_x_1422:
        /* <DEDUP_REMOVED lines=11> */
.L_x_1291:
[----:B------:R-:W-:Y:S05]  /*7c0b0*/  BSYNC.RELIABLE B2 ;  /* 0x0000000000027941 */ /* 0x000fea0003800100 */
.L_x_1290:
        /* <DEDUP_REMOVED lines=12> */
.L_x_1286:
[----:B------:R-:W-:Y:S05]  /*7c180*/  BSYNC.RECONVERGENT B1 ;  /* 0x0000000000017941 */ /* 0x000fea0003800200 */
.L_x_1249:
        /* <DEDUP_REMOVED lines=15> */
.L_x_1562:
        /* <DEDUP_REMOVED lines=16> */
.L_x_1561:
[----:B------:R-:W-:Y:S05]  /*7c380*/  BSYNC.RECONVERGENT B2 ;  /* 0x0000000000027941 */ /* 0x000fea0003800200 */
.L_x_1560:
        /* <DEDUP_REMOVED lines=22> */
.L_x_1559:
[----:B------:R-:W-:Y:S05]  /*7c4f0*/  BSYNC.RECONVERGENT B1 ;  /* 0x0000000000017941 */ /* 0x000fea0003800200 */
.L_x_1558:
        /* <DEDUP_REMOVED lines=15> */
.L_x_1572:
[----:B------:R-:W-:-:S13]  /*7c5f0*/  R2UR UR4, R102 ;  /* 0x00000000660472ca */ /* 0x000fda00000e0000 */
[----:B----4-:R-:W-:-:S06]  /*7c600*/  LEA R4, R0, UR4, 0x3 ;  /* 0x0000000400047c11 */ /* 0x010fcc000f8e18ff */
        /* <DEDUP_REMOVED lines=78> */
.L_x_1565:
[----:B------:R-:W-:Y:S05]  /*7caf0*/  BSYNC.RECONVERGENT B1 ;  /* 0x0000000000017941 */ /* 0x000fea0003800200 */
.L_x_1564:
        /* <DEDUP_REMOVED lines=15> */
.L_x_1567:
[----:B------:R-:W-:Y:S05]  /*7cbf0*/  BSYNC.RECONVERGENT B1 ;  /* 0x0000000000017941 */ /* 0x000fea0003800200 */
.L_x_1566:
        /* <DEDUP_REMOVED lines=17> */
.L_x_1569:
[----:B------:R-:W-:Y:S05]  /*7cd10*/  BSYNC.RECONVERGENT B2 ;  /* 0x0000000000027941 */ /* 0x000fea0003800200 */
.L_x_1568:
        /* <DEDUP_REMOVED lines=19> */
.L_x_1571:
[----:B------:R-:W-:Y:S05]  /*7ce50*/  BSYNC.RECONVERGENT B2 ;  /* 0x0000000000027941 */ /* 0x000fea0003800200 */
.L_x_1570:
        /* <DEDUP_REMOVED lines=75> */
.L_x_1563:
[----:B------:R-:W-:-:S13]  /*7d310*/  ISETP.GE.AND P2, PT, R0, R11, PT ;  /* 0x0000000b0000720c */ /* 0x000fda0003f46270 */
[----:B------:R-:W-:Y:S05]  /*7d320*/  @P2 BRA `(.L_x_1573) ;  /* 0x0000001400b02947 */ /* 0x000fea0003800000 */
[----:B----4-:R-:W-:Y:S02]  /*7d330*/  IMAD.IADD R4, R11, 0x1, -R0 ;  /* 0x000000010b047824 */ /* 0x010fe400078e0a00 */
[----:B------:R-:W-:-:S03]  /*7d340*/  VIADD R12, R0, 0x1 ;  /* 0x00000001000c7836 */ /* 0x000fc60000000000 */
[----:B------:R-:W-:-:S04]  /*7d350*/  LOP3.LUT R4, R4, 0x1, RZ, 0xc0, !PT ;  /* 0x0000000104047812 */ /* 0x000fc800078ec0ff */
[----:B------:R-:W-:-:S13]  /*7d360*/  ISETP.NE.U32.AND P2, PT, R4, 0x1, PT ;  /* 0x000000010400780c */ /* 0x000fda0003f45070 */
[----:B------:R-:W-:Y:S05]  /*7d370*/  @P2 BRA `(.L_x_1574) ;  /* 0x0000000400dc2947 */ /* 0x000fea0003800000 */
[----:B------:R-:W-:-:S13]  /*7d380*/  R2UR UR4, R102 ;  /* 0x00000000660472ca */ /* 0x000fda00000e0000 */
[----:B------:R-:W-:-:S06]  /*7d390*/  LEA R8, R0, UR4, 0x3 ;  /* 0x0000000400087c11 */ /* 0x000fcc000f8e18ff */
        /* <DEDUP_REMOVED lines=59> */
.L_x_1576:
[----:B------:R-:W-:Y:S05]  /*7d750*/  BSYNC.RECONVERGENT B1 ;  /* 0x0000000000017941 */ /* 0x000fea0003800200 */
.L_x_1575:
        /* <DEDUP_REMOVED lines=17> */
.L_x_1578:
[----:B------:R-:W-:Y:S05]  /*7d870*/  BSYNC.RECONVERGENT B2 ;  /* 0x0000000000027941 */ /* 0x000fea0003800200 */
.L_x_1577:
        /* <DEDUP_REMOVED lines=39> */
.L_x_1574:
[----:B------:R-:W4:Y:S02]  /*7daf0*/  LDCU UR4, c[0x0][0x3b0] ;  /* 0x00007600ff0477ac */ /* 0x000f240008000800 */
[----:B----4-:R-:W-:-:S13]  /*7db00*/  ISETP.NE.AND P2, PT, R12, UR4, PT ;  /* 0x000000040c007c0c */ /* 0x010fda000bf45270 */
[----:B------:R-:W-:Y:S05]  /*7db10*/  @!P2 BRA `(.L_x_1573) ;  /* 0x0000000c00b4a947 */ /* 0x000fea0003800000 */
.L_x_1587:
[----:B------:R-:W-:-:S13]  /*7db20*/  R2UR UR4, R102 ;  /* 0x00000000660472ca */ /* 0x000fda00000e0000 */
[----:B------:R-:W-:-:S05]  /*7db30*/  LEA R12, R0, UR4, 0x3 ;  /* 0x00000004000c7c11 */ /* 0x000fca000f8e18ff */
        /* <DEDUP_REMOVED lines=59> */
.L_x_1580:
[----:B------:R-:W-:Y:S05]  /*7def0*/  BSYNC.RECONVERGENT B1 ;  /* 0x0000000000017941 */ /* 0x000fea0003800200 */
.L_x_1579:
        /* <DEDUP_REMOVED lines=17> */
.L_x_1582:
[----:B------:R-:W-:Y:S05]  /*7e010*/  BSYNC.RECONVERGENT B2 ;  /* 0x0000000000027941 */ /* 0x000fea0003800200 */
.L_x_1581:
        /* <DEDUP_REMOVED lines=97> */
.L_x_1584:
[----:B------:R-:W-:Y:S05]  /*7e630*/  BSYNC.RECONVERGENT B1 ;  /* 0x0000000000017941 */ /* 0x000fea0003800200 */
.L_x_1583:
        /* <DEDUP_REMOVED lines=17> */
.L_x_1586:
[----:B------:R-:W-:Y:S05]  /*7e750*/  BSYNC.RECONVERGENT B2 ;  /* 0x0000000000027941 */ /* 0x000fea0003800200 */
.L_x_1585:
        /* <DEDUP_REMOVED lines=41> */
.L_x_1573:
        /* <DEDUP_REMOVED lines=9> */
.L_x_1600:
        /* <DEDUP_REMOVED lines=63> */
.L_x_1593:
[----:B------:R-:W-:Y:S05]  /*7ee70*/  BSYNC.RECONVERGENT B3 ;  /* 0x0000000000037941 */ /* 0x000fea0003800200 */
.L_x_1592:
        /* <DEDUP_REMOVED lines=36> */
.L_x_1595:
[----:B------:R-:W-:Y:S05]  /*7f0c0*/  BSYNC.RECONVERGENT B3 ;  /* 0x0000000000037941 */ /* 0x000fea0003800200 */
.L_x_1594:
        /* <DEDUP_REMOVED lines=36> */
.L_x_1597:
[----:B------:R-:W-:Y:S05]  /*7f310*/  BSYNC.RECONVERGENT B3 ;  /* 0x0000000000037941 */ /* 0x000fea0003800200 */
.L_x_1596:
        /* <DEDUP_REMOVED lines=36> */
.L_x_1599:
[----:B------:R-:W-:Y:S05]  /*7f560*/  BSYNC.RECONVERGENT B3 ;  /* 0x0000000000037941 */ /* 0x000fea0003800200 */
.L_x_1598:
[----:B------:R0:W-:Y:S01]  /*7f570*/  STL.64 [R67+0x18], R4 ;  /* 0x0000180443007387 */ /* 0x0001e20000100a00 */
[----:B------:R-:W-:-:S05]  /*7f580*/  VIADD R51, R51, 0x4 ;  /* 0x0000000433337836 */ /* 0x000fca0000000000 */
[----:B------:R-:W-:-:S13]  /*7f590*/  ISETP.NE.AND P2, PT, R51, R0, PT ;  /* 0x000000003300720c */ /* 0x000fda0003f45270 */
[----:B0-----:R-:W-:Y:S05]  /*7f5a0*/  @P2 BRA `(.L_x_1600) ;  /* 0xfffffff400342947 */ /* 0x001fea000383ffff */
.L_x_1591:
[----:B------:R-:W-:Y:S05]  /*7f5b0*/  BSYNC.RECONVERGENT B2 ;  /* 0x0000000000027941 */ /* 0x000fea0003800200 */
.L_x_1590:
        /* <DEDUP_REMOVED lines=65> */
.L_x_1602:
[----:B------:R-:W-:Y:S05]  /*7f9d0*/  BSYNC.RECONVERGENT B2 ;  /* 0x0000000000027941 */ /* 0x000fea0003800200 */
.L_x_1601:
        /* <DEDUP_REMOVED lines=37> */
.L_x_1604:
[----:B------:R-:W-:Y:S05]  /*7fc30*/  BSYNC.RECONVERGENT B2 ;  /* 0x0000000000027941 */ /* 0x000fea0003800200 */
.L_x_1603:
        /* <DEDUP_REMOVED lines=37> */
.L_x_1606:
[----:B------:R-:W-:Y:S05]  /*7fe90*/  BSYNC.RECONVERGENT B2 ;  /* 0x0000000000027941 */ /* 0x000fea0003800200 */
.L_x_1605:
[----:B------:R0:W-:Y:S02]  /*7fea0*/  STL.64 [R61+0x10], R4 ;  /* 0x000010043d007387 */ /* 0x0001e40000100a00 */
.L_x_1589:
[----:B------:R-:W-:Y:S05]  /*7feb0*/  BSYNC.RECONVERGENT B1 ;  /* 0x0000000000017941 */ /* 0x000fea0003800200 */
.L_x_1588:
        /* <DEDUP_REMOVED lines=26> */
.L_x_1618:
        /* <DEDUP_REMOVED lines=11> */
.L_x_1613:
        /* <DEDUP_REMOVED lines=58> */
.L_x_1612:
[----:B------:R-:W-:-:S07]  /*804b0*/  IMAD.MOV.U32 R0, RZ, RZ, R69 ;  /* 0x000000ffff007224 */ /* 0x000fce00078e0045 */
.L_x_1611:
[----:B------:R-:W-:Y:S05]  /*804c0*/  BSYNC.RECONVERGENT B2 ;  /* 0x0000000000027941 */ /* 0x000fea0003800200 */
.L_x_1610:
        /* <DEDUP_REMOVED lines=35> */
.L_x_1617:
[----:B------:R-:W-:Y:S05]  /*80700*/  BSYNC.RECONVERGENT B3 ;  /* 0x0000000000037941 */ /* 0x000fea0003800200 */
.L_x_1616:
        /* <DEDUP_REMOVED lines=28> */
.L_x_1615:
[----:B------:R-:W-:Y:S05]  /*808d0*/  BSYNC.RECONVERGENT B2 ;  /* 0x0000000000027941 */ /* 0x000fea0003800200 */
.L_x_1614:
[----:B-----5:R0:W-:Y:S04]  /*808e0*/  STL.64 [R67+0x320], R18 ;  /* 0x0003201243007387 */ /* 0x0201e80000100a00 */
[----:B------:R0:W-:Y:S02]  /*808f0*/  STL.64 [R67+0x3a0], R20 ;  /* 0x0003a01443007387 */ /* 0x0001e40000100a00 */
.L_x_1609:
[----:B------:R-:W-:Y:S05]  /*80900*/  BSYNC.RECONVERGENT B1 ;  /* 0x0000000000017941 */ /* 0x000fea0003800200 */
.L_x_1608:
[----:B------:R-:W5:Y:S01]  /*80910*/  LDCU UR4, c[0x0][0x3b0] ;  /* 0x00007600ff0477ac */ /* 0x000f620008000800 */
[----:B------:R-:W-:Y:S02]  /*80920*/  VIADD R51, R51, 0x1 ;  /* 0x0000000133337836 */ /* 0x000fe40000000000 */
[----:B-----5:R-:W-:-:S05]  /*80930*/  IMAD.U32 R0, RZ, RZ, UR4 ;  /* 0x00000004ff007e24 */ /* 0x020fca000f8e00ff */
[----:B------:R-:W-:-:S13]  /*80940*/  ISETP.NE.AND P3, PT, R51, R0, PT ;  /* 0x000000003300720c */ /* 0x000fda0003f65270 */
[----:B------:R-:W-:Y:S05]  /*80950*/  @P3 BRA `(.L_x_1618) ;  /* 0xfffffff400c03947 */ /* 0x000fea000383ffff */
.L_x_1607:
[----:B0--34-:R-:W-:Y:S01]  /*80960*/  IMAD.MOV.U32 R4, RZ, RZ, RZ ;  /* 0x000000ffff047224 */ /* 0x019fe200078e00ff */
[----:B------:R-:W-:Y:S06]  /*80970*/  @!P1 BRA `(.L_x_1619) ;  /* 0x00000018000c9947 */ /* 0x000fec0003800000 */
[----:B------:R-:W-:-:S07]  /*80980*/  IMAD.MOV.U32 R20, RZ, RZ, RZ ;  /* 0x000000ffff147224 */ /* 0x000fce00078e00ff */
.L_x_1632:
        /* <DEDUP_REMOVED lines=96> */
.L_x_1621:
[----:B------:R-:W-:Y:S01]  /*80f90*/  IMAD.MOV.U32 R8, RZ, RZ, 0x0 ;  /* 0x00000000ff087424 */ /* 0x000fe200078e00ff */
[----:B------:R-:W-:Y:S01]  /*80fa0*/  LOP3.LUT P0, RZ, R41, 0x7fffffff, RZ, 0xc0, !PT ;  /* 0x7fffffff29ff7812 */ /* 0x000fe2000780c0ff */
[----:B------:R-:W-:-:S06]  /*80fb0*/  IMAD.MOV.U32 R9, RZ, RZ, 0x7ff00000 ;  /* 0x7ff00000ff097424 */ /* 0x000fcc00078e00ff */
[----:B------:R-:W-:-:S10]  /*80fc0*/  DFMA R8, R40, R8, +INF ;  /* 0x7ff000002808742b */ /* 0x000fd40000000008 */
[----:B------:R-:W-:Y:S02]  /*80fd0*/  FSEL R8, R8, RZ, P0 ;  /* 0x000000ff08087208 */ /* 0x000fe40000000000 */
[----:B------:R-:W-:-:S07]  /*80fe0*/  FSEL R9, R9, -QNAN , P0 ;  /* 0xfff0000009097808 */ /* 0x000fce0000000000 */
.L_x_1622:
[----:B------:R-:W-:Y:S05]  /*80ff0*/  BSYNC.RECONVERGENT B1 ;  /* 0x0000000000017941 */ /* 0x000fea0003800200 */
.L_x_1620:
        /* <DEDUP_REMOVED lines=83> */
.L_x_1624:
[----:B------:R-:W-:Y:S01]  /*81530*/  IMAD.MOV.U32 R12, RZ, RZ, 0x0 ;  /* 0x00000000ff0c7424 */ /* 0x000fe200078e00ff */
[----:B------:R-:W-:Y:S01]  /*81540*/  LOP3.LUT P0, RZ, R15, 0x7fffffff, RZ, 0xc0, !PT ;  /* 0x7fffffff0fff7812 */ /* 0x000fe2000780c0ff */
[----:B------:R-:W-:-:S06]  /*81550*/  IMAD.MOV.U32 R13, RZ, RZ, 0x7ff00000 ;  /* 0x7ff00000ff0d7424 */ /* 0x000fcc00078e00ff */
[----:B------:R-:W-:-:S10]  /*81560*/  DFMA R12, R14, R12, +INF ;  /* 0x7ff000000e0c742b */ /* 0x000fd4000000000c */
[----:B------:R-:W-:Y:S02]  /*81570*/  FSEL R12, R12, RZ, P0 ;  /* 0x000000ff0c0c7208 */ /* 0x000fe40000000000 */
[----:B------:R-:W-:-:S07]  /*81580*/  FSEL R13, R13, -QNAN , P0 ;  /* 0xfff000000d0d7808 */ /* 0x000fce0000000000 */
.L_x_1625:
[----:B------:R-:W-:Y:S05]  /*81590*/  BSYNC.RECONVERGENT B1 ;  /* 0x0000000000017941 */ /* 0x000fea0003800200 */
.L_x_1623:
        /* <DEDUP_REMOVED lines=85> */
.L_x_1627:
[----:B------:R-:W-:Y:S01]  /*81af0*/  IMAD.MOV.U32 R12, RZ, RZ, 0x0 ;  /* 0x00000000ff0c7424 */ /* 0x000fe200078e00ff */
[----:B------:R-:W-:Y:S01]  /*81b00*/  LOP3.LUT P0, RZ, R33, 0x7fffffff, RZ, 0xc0, !PT ;  /* 0x7fffffff21ff7812 */ /* 0x000fe2000780c0ff */
[----:B------:R-:W-:-:S06]  /*81b10*/  IMAD.MOV.U32 R13, RZ, RZ, 0x7ff00000 ;  /* 0x7ff00000ff0d7424 */ /* 0x000fcc00078e00ff */
[----:B------:R-:W-:-:S10]  /*81b20*/  DFMA R12, R32, R12, +INF ;  /* 0x7ff00000200c742b */ /* 0x000fd4000000000c */
[----:B------:R-:W-:Y:S02]  /*81b30*/  FSEL R12, R12, RZ, P0 ;  /* 0x000000ff0c0c7208 */ /* 0x000fe40000000000 */
[----:B------:R-:W-:-:S07]  /*81b40*/  FSEL R13, R13, -QNAN , P0 ;  /* 0xfff000000d0d7808 */ /* 0x000fce0000000000 */
.L_x_1628:
[----:B------:R-:W-:Y:S05]  /*81b50*/  BSYNC.RECONVERGENT B1 ;  /* 0x0000000000017941 */ /* 0x000fea0003800200 */
.L_x_1626:
        /* <DEDUP_REMOVED lines=82> */
.L_x_1630:
[----:B------:R-:W-:Y:S01]  /*82080*/  IMAD.MOV.U32 R10, RZ, RZ, 0x0 ;  /* 0x00000000ff0a7424 */ /* 0x000fe200078e00ff */
[----:B------:R-:W-:Y:S01]  /*82090*/  LOP3.LUT P0, RZ, R15, 0x7fffffff, RZ, 0xc0, !PT ;  /* 0x7fffffff0fff7812 */ /* 0x000fe2000780c0ff */
[----:B------:R-:W-:-:S06]  /*820a0*/  IMAD.MOV.U32 R11, RZ, RZ, 0x7ff00000 ;  /* 0x7ff00000ff0b7424 */ /* 0x000fcc00078e00ff */
[----:B------:R-:W-:-:S10]  /*820b0*/  DFMA R10, R14, R10, +INF ;  /* 0x7ff000000e0a742b */ /* 0x000fd4000000000a */
[----:B------:R-:W-:Y:S02]  /*820c0*/  FSEL R10, R10, RZ, P0 ;  /* 0x000000ff0a0a7208 */ /* 0x000fe40000000000 */
[----:B------:R-:W-:-:S07]  /*820d0*/  FSEL R11, R11, -QNAN , P0 ;  /* 0xfff000000b0b7808 */ /* 0x000fce0000000000 */
.L_x_1631:
[----:B------:R-:W-:Y:S05]  /*820e0*/  BSYNC.RECONVERGENT B1 ;  /* 0x0000000000017941 */ /* 0x000fea0003800200 */
.L_x_1629:
        /* <DEDUP_REMOVED lines=12> */
.L_x_1619:
[----:B------:R-:W-:-:S13]  /*821b0*/  ISETP.GE.AND P0, PT, R4, R0, PT ;  /* 0x000000000400720c */ /* 0x000fda0003f06270 */
[----:B------:R-:W-:Y:S05]  /*821c0*/  @P0 BRA `(.L_x_1633) ;  /* 0x00000018004c0947 */ /* 0x000fea0003800000 */
.L_x_1640:
        /* <DEDUP_REMOVED lines=96> */
.L_x_1635:
[----:B------:R-:W-:Y:S01]  /*827d0*/  IMAD.MOV.U32 R6, RZ, RZ, 0x0 ;  /* 0x00000000ff067424 */ /* 0x000fe200078e00ff */
[----:B------:R-:W-:Y:S01]  /*827e0*/  LOP3.LUT P0, RZ, R15, 0x7fffffff, RZ, 0xc0, !PT ;  /* 0x7fffffff0fff7812 */ /* 0x000fe2000780c0ff */
[----:B------:R-:W-:-:S06]  /*827f0*/  IMAD.MOV.U32 R7, RZ, RZ, 0x7ff00000 ;  /* 0x7ff00000ff077424 */ /* 0x000fcc00078e00ff */
[----:B------:R-:W-:-:S10]  /*82800*/  DFMA R6, R14, R6, +INF ;  /* 0x7ff000000e06742b */ /* 0x000fd40000000006 */
[----:B------:R-:W-:Y:S02]  /*82810*/  FSEL R6, R6, RZ, P0 ;  /* 0x000000ff06067208 */ /* 0x000fe40000000000 */
[----:B------:R-:W-:-:S07]  /*82820*/  FSEL R7, R7, -QNAN , P0 ;  /* 0xfff0000007077808 */ /* 0x000fce0000000000 */
.L_x_1636:
[----:B------:R-:W-:Y:S05]  /*82830*/  BSYNC.RECONVERGENT B1 ;  /* 0x0000000000017941 */ /* 0x000fea0003800200 */
.L_x_1634:
        /* <DEDUP_REMOVED lines=82> */
.L_x_1638:
[----:B------:R-:W-:Y:S01]  /*82d60*/  IMAD.MOV.U32 R8, RZ, RZ, 0x0 ;  /* 0x00000000ff087424 */ /* 0x000fe200078e00ff */
[----:B------:R-:W-:Y:S01]  /*82d70*/  LOP3.LUT P0, RZ, R11, 0x7fffffff, RZ, 0xc0, !PT ;  /* 0x7fffffff0bff7812 */ /* 0x000fe2000780c0ff */
[----:B------:R-:W-:-:S06]  /*82d80*/  IMAD.MOV.U32 R9, RZ, RZ, 0x7ff00000 ;  /* 0x7ff00000ff097424 */ /* 0x000fcc00078e00ff */
[----:B------:R-:W-:-:S10]  /*82d90*/  DFMA R8, R10, R8, +INF ;  /* 0x7ff000000a08742b */ /* 0x000fd40000000008 */
[----:B------:R-:W-:Y:S02]  /*82da0*/  FSEL R8, R8, RZ, P0 ;  /* 0x000000ff08087208 */ /* 0x000fe40000000000 */
[----:B------:R-:W-:-:S07]  /*82db0*/  FSEL R9, R9, -QNAN , P0 ;  /* 0xfff0000009097808 */ /* 0x000fce0000000000 */
.L_x_1639:
[----:B------:R-:W-:Y:S05]  /*82dc0*/  BSYNC.RECONVERGENT B1 ;  /* 0x0000000000017941 */ /* 0x000fea0003800200 */
.L_x_1637:
        /* <DEDUP_REMOVED lines=11> */
.L_x_1557:
        /* <DEDUP_REMOVED lines=15> */
.L_x_1643:
        /* <DEDUP_REMOVED lines=29> */
.L_x_1642:
        /* <DEDUP_REMOVED lines=28> */
.L_x_1641:
        /* <DEDUP_REMOVED lines=10> */
.L_x_1645:
        /* <DEDUP_REMOVED lines=53> */
.L_x_1644:
        /* <DEDUP_REMOVED lines=31> */
.L_x_1646:
        /* <DEDUP_REMOVED lines=19> */
.L_x_1647:
[----:B------:R-:W-:Y:S05]  /*83a10*/  @!P1 BRA `(.L_x_1633) ;  /* 0x0000000000389947 */ /* 0x000fea0003800000 */
[----:B0-----:R-:W-:-:S05]  /*83a20*/  IMAD R7, R56, 0x8, R1 ;  /* 0x0000000838077824 */ /* 0x001fca00078e0201 */
[----:B------:R-:W3:Y:S01]  /*83a30*/  LDL.64 R4, [R7+0xb20] ;  /* 0x000b200007047983 */ /* 0x000ee20000100a00 */
[----:B------:R-:W-:-:S03]  /*83a40*/  ISETP.NE.AND P0, PT, R58, 0x1, PT ;  /* 0x000000013a00780c */ /* 0x000fc60003f05270 */
[----:B------:R0:W-:Y:S04]  /*83a50*/  STL.64 [R7+0xc20], RZ ;  /* 0x000c20ff07007387 */ /* 0x0001e80000100a00 */
[----:B---3--:R0:W-:Y:S06]  /*83a60*/  STL.64 [R7+0xba0], R4 ;  /* 0x000ba00407007387 */ /* 0x0081ec0000100a00 */
[----:B------:R-:W-:Y:S05]  /*83a70*/  @!P0 BRA `(.L_x_1633) ;  /* 0x0000000000208947 */ /* 0x000fea0003800000 */
[----:B0-----:R-:W3:Y:S01]  /*83a80*/  LDL.64 R4, [R7+0xb28] ;  /* 0x000b280007047983 */ /* 0x001ee20000100a00 */
[----:B------:R-:W-:-:S03]  /*83a90*/  ISETP.NE.AND P0, PT, R58, 0x2, PT ;  /* 0x000000023a00780c */ /* 0x000fc60003f05270 */
[----:B------:R0:W-:Y:S04]  /*83aa0*/  STL.64 [R7+0xc28], RZ ;  /* 0x000c28ff07007387 */ /* 0x0001e80000100a00 */
[----:B---3--:R0:W-:Y:S06]  /*83ab0*/  STL.64 [R7+0xba8], R4 ;  /* 0x000ba80407007387 */ /* 0x0081ec0000100a00 */
[----:B------:R-:W-:Y:S05]  /*83ac0*/  @!P0 BRA `(.L_x_1633) ;  /* 0x00000000000c8947 */ /* 0x000fea0003800000 */
[----:B0-----:R-:W3:Y:S04]  /*83ad0*/  LDL.64 R4, [R7+0xb30] ;  /* 0x000b300007047983 */ /* 0x001ee80000100a00 */
[----:B------:R0:W-:Y:S04]  /*83ae0*/  STL.64 [R7+0xc30], RZ ;  /* 0x000c30ff07007387 */ /* 0x0001e80000100a00 */
[----:B---3--:R0:W-:Y:S02]  /*83af0*/  STL.64 [R7+0xbb0], R4 ;  /* 0x000bb00407007387 */ /* 0x0081e40000100a00 */
.L_x_1633:
[----:B------:R-:W-:Y:S05]  /*83b00*/  BSYNC.RECONVERGENT B0 ;  /* 0x0000000000007941 */ /* 0x000fea0003800200 */
.L_x_1556:
[----:B------:R-:W-:Y:S01]  /*83b10*/  ISETP.GE.AND P0, PT, R0, 0x1, PT ;  /* 0x000000010000780c */ /* 0x000fe20003f06270 */
[----:B------:R3:W0:Y:S01]  /*83b20*/  F2I.F64.TRUNC R3, R2 ;  /* 0x0000000200037311 */ /* 0x000622000030d100 */
[----:B------:R-:W-:Y:S11]  /*83b30*/  BSSY.RECONVERGENT B0, `(.L_x_1648) ;  /* 0x00000e3000007945 */ /* 0x000ff60003800200 */
[----:B---3--:R-:W-:Y:S05]  /*83b40*/  @!P0 BRA `(.L_x_1649) ;  /* 0x0000000c00848947 */ /* 0x008fea0003800000 */
[----:B------:R-:W-:Y:S01]  /*83b50*/  VIADD R2, R0, 0xffffffff ;  /* 0xffffffff00027836 */ /* 0x000fe20000000000 */
[----:B------:R-:W-:Y:S01]  /*83b60*/  BSSY.RECONVERGENT B1, `(.L_x_1650) ;  /* 0x000006f000017945 */ /* 0x000fe20003800200 */
[----:B------:R-:W-:-:S03]  /*83b70*/  IMAD R126, R126, 0x10, R149 ;  /* 0x000000107e7e7824 */ /* 0x000fc600078e0295 */
[----:B------:R-:W-:Y:S01]  /*83b80*/  ISETP.GE.U32.AND P0, PT, R2, 0x7, PT ;  /* 0x000000070200780c */ /* 0x000fe20003f06070 */
[----:B------:R-:W-:-:S12]  /*83b90*/  IMAD.MOV.U32 R2, RZ, RZ, RZ ;  /* 0x000000ffff027224 */ /* 0x000fd800078e00ff */
[----:B------:R-:W-:Y:S05]  /*83ba0*/  @!P0 BRA `(.L_x_1651) ;  /* 0x0000000400a88947 */ /* 0x000fea0003800000 */
[----:B------:R-:W-:Y:S01]  /*83bb0*/  BSSY.RECONVERGENT B2, `(.L_x_1652) ;  /* 0x0000068000027945 */ /* 0x000fe20003800200 */
[----:B------:R-:W-:-:S07]  /*83bc0*/  IMAD.MOV.U32 R65, RZ, RZ, RZ ;  /* 0x000000ffff417224 */ /* 0x000fce00078e00ff */
.L_x_1653:
[C---:B0-----:R-:W-:Y:S01]  /*83bd0*/  IMAD R55, R65.reuse, 0x8, R1 ;  /* 0x0000000841377824 */ /* 0x041fe200078e0201 */
[----:B------:R-:W0:Y:S04]  /*83be0*/  LDCU.64 UR4, c[0x0][0x388] ;  /* 0x00007100ff0477ac */ /* 0x000e280008000a00 */
        /* <DEDUP_REMOVED lines=34> */
[----:B--2---:R1:W-:Y:S04]  /*83e10*/  STG.E.64 desc[UR40][R54.64], R48 ;  /* 0x0000003036007986 */ /* 0x0043e8000c101b28 */
[----:B------:R2:W-:Y:S04]  /*83e20*/  STG.E.64 desc[UR40][R60.64], R58 ;  /* 0x0000003a3c007986 */ /* 0x0005e8000c101b28 */
[----:B------:R3:W-:Y:S01]  /*83e30*/  STG.E.64 desc[UR40][R62.64], R50 ;  /* 0x000000323e007986 */ /* 0x0007e2000c101b28 */
[----:B0-----:R-:W-:Y:S01]  /*83e40*/  IMAD.SHL.U32 R21, R67, 0x8, RZ ;  /* 0x0000000843157824 */ /* 0x001fe200078e00ff */
[----:B------:R-:W-:Y:S01]  /*83e50*/  IADD3 R57, P1, PT, R66, UR38, RZ ;  /* 0x0000002642397c10 */ /* 0x000fe2000ff3e0ff */
[----:B------:R-:W-:-:S02]  /*83e60*/  VIADD R56, R2, 0x400 ;  /* 0x0000040002387836 */ /* 0x000fc40000000000 */
[----:B-1----:R-:W-:Y:S01]  /*83e70*/  VIADD R54, R2, 0x500 ;  /* 0x0000050002367836 */ /* 0x002fe20000000000 */
[----:B------:R-:W-:Y:S02]  /*83e80*/  IADD3 R20, P0, PT, R21, UR4, RZ ;  /* 0x0000000415147c10 */ /* 0x000fe4000ff1e0ff */
[-C--:B------:R-:W-:Y:S01]  /*83e90*/  LEA.HI.X.SX32 R66, R66, R53.reuse, 0x1, P1 ;  /* 0x0000003542427211 */ /* 0x080fe200008f0eff */
[----:B--2---:R-:W-:Y:S01]  /*83ea0*/  IMAD.SHL.U32 R60, R57, 0x8, RZ ;  /* 0x00000008393c7824 */ /* 0x004fe200078e00ff */
[----:B------:R-:W-:Y:S02]  /*83eb0*/  IADD3 R48, P1, PT, R21, UR6, RZ ;  /* 0x0000000615307c10 */ /* 0x000fe4000ff3e0ff */
[----:B------:R-:W-:Y:S02]  /*83ec0*/  IADD3.X R21, PT, PT, R64, UR5, RZ, P0, !PT ;  /* 0x0000000540157c10 */ /* 0x000fe400087fe4ff */
[----:B------:R-:W-:Y:S02]  /*83ed0*/  IADD3 R55, P0, PT, R56, UR38, RZ ;  /* 0x0000002638377c10 */ /* 0x000fe4000ff1e0ff */
[----:B------:R-:W-:Y:S01]  /*83ee0*/  SHF.L.U64.HI R61, R57, 0x3, R66 ;  /* 0x00000003393d7819 */ /* 0x000fe20000010242 */
[----:B------:R0:W-:Y:S01]  /*83ef0*/  STG.E.64 desc[UR40][R20.64], R40 ;  /* 0x0000002814007986 */ /* 0x0001e2000c101b28 */
[----:B------:R-:W-:Y:S01]  /*83f00*/  IADD3.X R49, PT, PT, R64, UR7, RZ, P1, !PT ;  /* 0x0000000740317c10 */ /* 0x000fe20008ffe4ff */
[----:B------:R-:W-:Y:S01]  /*83f10*/  IMAD.SHL.U32 R58, R55, 0x8, RZ ;  /* 0x00000008373a7824 */ /* 0x000fe200078e00ff */
[----:B------:R-:W-:-:S02]  /*83f20*/  LEA.HI.X.SX32 R56, R56, R53, 0x1, P0 ;  /* 0x0000003538387211 */ /* 0x000fc400000f0eff */
[----:B---3--:R-:W-:Y:S01]  /*83f30*/  IADD3 R50, P0, PT, R60, UR4, RZ ;  /* 0x000000043c327c10 */ /* 0x008fe2000ff1e0ff */
[----:B------:R1:W-:Y:S01]  /*83f40*/  STG.E.64 desc[UR40][R48.64], R32 ;  /* 0x0000002030007986 */ /* 0x0003e2000c101b28 */
[C---:B------:R-:W-:Y:S02]  /*83f50*/  IADD3 R57, P1, PT, R54.reuse, UR38, RZ ;  /* 0x0000002636397c10 */ /* 0x040fe4000ff3e0ff */
[----:B------:R-:W-:Y:S02]  /*83f60*/  SHF.L.U64.HI R59, R55, 0x3, R56 ;  /* 0x00000003373b7819 */ /* 0x000fe40000010238 */
[----:B------:R-:W-:Y:S02]  /*83f70*/  IADD3.X R51, PT, PT, R61, UR5, RZ, P0, !PT ;  /* 0x000000053d337c10 */ /* 0x000fe400087fe4ff */
[----:B------:R-:W-:Y:S02]  /*83f80*/  LEA.HI.X.SX32 R56, R54, R53, 0x1, P1 ;  /* 0x0000003536387211 */ /* 0x000fe400008f0eff */
[----:B------:R-:W-:Y:S01]  /*83f90*/  IADD3 R54, P0, PT, R60, UR6, RZ ;  /* 0x000000063c367c10 */ /* 0x000fe2000ff1e0ff */
[----:B------:R2:W-:Y:S01]  /*83fa0*/  STG.E.64 desc[UR40][R50.64], R42 ;  /* 0x0000002a32007986 */ /* 0x0005e2000c101b28 */
[----:B0-----:R-:W-:-:S02]  /*83fb0*/  IADD3 R20, P1, PT, R58, UR4, RZ ;  /* 0x000000043a147c10 */ /* 0x001fc4000ff3e0ff */
[----:B------:R-:W-:Y:S01]  /*83fc0*/  IADD3.X R55, PT, PT, R61, UR7, RZ, P0, !PT ;  /* 0x000000073d377c10 */ /* 0x000fe200087fe4ff */
[----:B-1----:R-:W-:Y:S01]  /*83fd0*/  VIADD R48, R2, 0x600 ;  /* 0x0000060002307836 */ /* 0x002fe20000000000 */
[----:B------:R-:W-:Y:S01]  /*83fe0*/  IADD3 R32, P0, PT, R58, UR6, RZ ;  /* 0x000000063a207c10 */ /* 0x000fe2000ff1e0ff */
[----:B------:R-:W-:Y:S01]  /*83ff0*/  IMAD.SHL.U32 R49, R57, 0x8, RZ ;  /* 0x0000000839317824 */ /* 0x000fe200078e00ff */
[C---:B------:R-:W-:Y:S01]  /*84000*/  IADD3.X R21, PT, PT, R59.reuse, UR5, RZ, P1, !PT ;  /* 0x000000053b157c10 */ /* 0x040fe20008ffe4ff */
[----:B------:R-:W-:Y:S01]  /*84010*/  VIADD R2, R2, 0x700 ;  /* 0x0000070002027836 */ /* 0x000fe20000000000 */
[----:B------:R-:W-:Y:S01]  /*84020*/  IADD3.X R33, PT, PT, R59, UR7, RZ, P0, !PT ;  /* 0x000000073b217c10 */ /* 0x000fe200087fe4ff */
[----:B------:R0:W-:Y:S01]  /*84030*/  STG.E.64 desc[UR40][R54.64], R34 ;  /* 0x0000002236007986 */ /* 0x0001e2000c101b28 */
[----:B------:R-:W-:Y:S02]  /*84040*/  SHF.L.U64.HI R56, R57, 0x3, R56 ;  /* 0x0000000339387819 */ /* 0x000fe40000010238 */
[----:B------:R-:W-:Y:S01]  /*84050*/  IADD3 R40, P1, PT, R49, UR4, RZ ;  /* 0x0000000431287c10 */ /* 0x000fe2000ff3e0ff */
[----:B------:R1:W-:Y:S01]  /*84060*/  STG.E.64 desc[UR40][R20.64], R16 ;  /* 0x0000001014007986 */ /* 0x0003e2000c101b28 */
[----:B--2---:R-:W-:-:S02]  /*84070*/  IADD3 R43, P0, PT, R48, UR38, RZ ;  /* 0x00000026302b7c10 */ /* 0x004fc4000ff1e0ff */
[----:B------:R-:W-:Y:S01]  /*84080*/  IADD3.X R41, PT, PT, R56, UR5, RZ, P1, !PT ;  /* 0x0000000538297c10 */ /* 0x000fe20008ffe4ff */
[----:B------:R2:W-:Y:S01]  /*84090*/  STG.E.64 desc[UR40][R32.64], R12 ;  /* 0x0000000c20007986 */ /* 0x0005e2000c101b28 */
[-C--:B------:R-:W-:Y:S02]  /*840a0*/  LEA.HI.X.SX32 R48, R48, R53.reuse, 0x1, P0 ;  /* 0x0000003530307211 */ /* 0x080fe400000f0eff */
[C---:B------:R-:W-:Y:S01]  /*840b0*/  IADD3 R42, P1, PT, R2.reuse, UR38, RZ ;  /* 0x00000026022a7c10 */ /* 0x040fe2000ff3e0ff */
[----:B------:R3:W-:Y:S01]  /*840c0*/  STG.E.64 desc[UR40][R40.64], R18 ;  /* 0x0000001228007986 */ /* 0x0007e2000c101b28 */
[C---:B------:R-:W-:Y:S01]  /*840d0*/  SHF.L.U64.HI R48, R43.reuse, 0x3, R48 ;  /* 0x000000032b307819 */ /* 0x040fe20000010230 */
[----:B------:R-:W-:Y:S01]  /*840e0*/  IMAD.SHL.U32 R43, R43, 0x8, RZ ;  /* 0x000000082b2b7824 */ /* 0x000fe200078e00ff */
[----:B0-----:R-:W-:Y:S01]  /*840f0*/  LEA.HI.X.SX32 R35, R2, R53, 0x1, P1 ;  /* 0x0000003502237211 */ /* 0x001fe200008f0eff */
[----:B------:R-:W-:Y:S01]  /*84100*/  IMAD.SHL.U32 R2, R42, 0x8, RZ ;  /* 0x000000082a027824 */ /* 0x000fe200078e00ff */
[----:B-1----:R-:W-:-:S02]  /*84110*/  IADD3 R16, P0, PT, R49, UR6, RZ ;  /* 0x0000000631107c10 */ /* 0x002fc4000ff1e0ff */
[C---:B------:R-:W-:Y:S02]  /*84120*/  IADD3 R20, P1, PT, R43.reuse, UR4, RZ ;  /* 0x000000042b147c10 */ /* 0x040fe4000ff3e0ff */
[----:B------:R-:W-:Y:S02]  /*84130*/  IADD3.X R17, PT, PT, R56, UR7, RZ, P0, !PT ;  /* 0x0000000738117c10 */ /* 0x000fe400087fe4ff */
[----:B--2---:R-:W-:Y:S02]  /*84140*/  IADD3 R12, P0, PT, R43, UR6, RZ ;  /* 0x000000062b0c7c10 */ /* 0x004fe4000ff1e0ff */
[----:B------:R-:W-:Y:S01]  /*84150*/  SHF.L.U64.HI R34, R42, 0x3, R35 ;  /* 0x000000032a227819 */ /* 0x000fe20000010223 */
[----:B------:R0:W-:Y:S01]  /*84160*/  STG.E.64 desc[UR40][R16.64], R14 ;  /* 0x0000000e10007986 */ /* 0x0001e2000c101b28 */
[C---:B------:R-:W-:Y:S02]  /*84170*/  IADD3 R32, P2, PT, R2.reuse, UR4, RZ ;  /* 0x0000000402207c10 */ /* 0x040fe4000ff5e0ff */
[----:B---3--:R-:W-:-:S02]  /*84180*/  IADD3 R18, P3, PT, R2, UR6, RZ ;  /* 0x0000000602127c10 */ /* 0x008fc4000ff7e0ff */
[C---:B------:R-:W-:Y:S02]  /*84190*/  IADD3.X R21, PT, PT, R48.reuse, UR5, RZ, P1, !PT ;  /* 0x0000000530157c10 */ /* 0x040fe40008ffe4ff */
[----:B------:R-:W-:Y:S02]  /*841a0*/  IADD3.X R13, PT, PT, R48, UR7, RZ, P0, !PT ;  /* 0x00000007300d7c10 */ /* 0x000fe400087fe4ff */
[C---:B------:R-:W-:Y:S01]  /*841b0*/  IADD3.X R33, PT, PT, R34.reuse, UR5, RZ, P2, !PT ;  /* 0x0000000522217c10 */ /* 0x040fe200097fe4ff */
[----:B----4-:R0:W-:Y:S01]  /*841c0*/  STG.E.64 desc[UR40][R20.64], R8 ;  /* 0x0000000814007986 */ /* 0x0101e2000c101b28 */
[----:B------:R-:W-:Y:S02]  /*841d0*/  IADD3.X R19, PT, PT, R34, UR7, RZ, P3, !PT ;  /* 0x0000000722137c10 */ /* 0x000fe40009ffe4ff */
[----:B------:R-:W-:Y:S01]  /*841e0*/  ISETP.NE.AND P0, PT, R65, R94, PT ;  /* 0x0000005e4100720c */ /* 0x000fe20003f05270 */
[----:B------:R0:W-:Y:S04]  /*841f0*/  STG.E.64 desc[UR40][R12.64], R4 ;  /* 0x000000040c007986 */ /* 0x0001e8000c101b28 */
[----:B------:R0:W-:Y:S04]  /*84200*/  STG.E.64 desc[UR40][R32.64], R10 ;  /* 0x0000000a20007986 */ /* 0x0001e8000c101b28 */
[----:B------:R0:W-:Y:S04]  /*84210*/  STG.E.64 desc[UR40][R18.64], R6 ;  /* 0x0000000612007986 */ /* 0x0001e8000c101b28 */
[----:B------:R-:W-:Y:S05]  /*84220*/  @P0 BRA `(.L_x_1653) ;  /* 0xfffffff800680947 */ /* 0x000fea000383ffff */
[----:B------:R-:W-:Y:S05]  /*84230*/  BSYNC.RECONVERGENT B2 ;  /* 0x0000000000027941 */ /* 0x000fea0003800200 */
.L_x_1652:
[----:B------:R-:W-:-:S07]  /*84240*/  IMAD.MOV.U32 R2, RZ, RZ, R94 ;  /* 0x000000ffff027224 */ /* 0x000fce00078e005e */
.L_x_1651:
[----:B------:R-:W-:Y:S05]  /*84250*/  BSYNC.RECONVERGENT B1 ;  /* 0x0000000000017941 */ /* 0x000fea0003800200 */
.L_x_1650:
[----:B0-----:R-:W-:-:S13]  /*84260*/  LOP3.LUT P0, R4, R0, 0x7, RZ, 0xc0, !PT ;  /* 0x0000000700047812 */ /* 0x001fda000780c0ff */
[----:B------:R-:W-:Y:S05]  /*84270*/  @!P0 BRA `(.L_x_1649) ;  /* 0x0000000400b88947 */ /* 0x000fea0003800000 */
[----:B------:R-:W-:Y:S01]  /*84280*/  VIADD R4, R4, 0xffffffff ;  /* 0xffffffff04047836 */ /* 0x000fe20000000000 */
[----:B------:R-:W-:Y:S01]  /*84290*/  BSSY.RECONVERGENT B1, `(.L_x_1654) ;  /* 0x0000038000017945 */ /* 0x000fe20003800200 */
[----:B------:R-:W-:-:S03]  /*842a0*/  LOP3.LUT P0, R50, R0, 0x3, RZ, 0xc0, !PT ;  /* 0x0000000300327812 */ /* 0x000fc6000780c0ff */
[----:B------:R-:W-:-:S13]  /*842b0*/  ISETP.GE.U32.AND P1, PT, R4, 0x3, PT ;  /* 0x000000030400780c */ /* 0x000fda0003f26070 */
[----:B------:R-:W-:Y:S05]  /*842c0*/  @!P1 BRA `(.L_x_1655) ;  /* 0x0000000000d09947 */ /* 0x000fea0003800000 */
[C---:B------:R-:W-:Y:S01]  /*842d0*/  IMAD R33, R2.reuse, 0x8, R1 ;  /* 0x0000000802217824 */ /* 0x040fe200078e0201 */
[----:B------:R-:W0:Y:S04]  /*842e0*/  LDCU.64 UR4, c[0x0][0x388] ;  /* 0x00007100ff0477ac */ /* 0x000e280008000a00 */
[----:B------:R-:W3:Y:S01]  /*842f0*/  LDL.128 R16, [R33+0xba0] ;  /* 0x000ba00021107983 */ /* 0x000ee20000100c00 */
[----:B------:R-:W5:Y:S03]  /*84300*/  LDCU.64 UR6, c[0x0][0x390] ;  /* 0x00007200ff0677ac */ /* 0x000f660008000a00 */
[----:B------:R-:W2:Y:S04]  /*84310*/  LDL.128 R12, [R33+0xc20] ;  /* 0x000c2000210c7983 */ /* 0x000ea80000100c00 */
[----:B----4-:R-:W4:Y:S04]  /*84320*/  LDL.128 R8, [R33+0xbb0] ;  /* 0x000bb00021087983 */ /* 0x010f280000100c00 */
[----:B------:R1:W4:Y:S01]  /*84330*/  LDL.128 R4, [R33+0xc30] ;  /* 0x000c300021047983 */ /* 0x0003220000100c00 */
[----:B------:R-:W-:-:S02]  /*84340*/  IMAD R0, R2, 0x100, R126 ;  /* 0x0000010002007824 */ /* 0x000fc400078e027e */
[----:B------:R-:W-:Y:S02]  /*84350*/  VIADD R2, R2, 0x4 ;  /* 0x0000000402027836 */ /* 0x000fe40000000000 */
[C---:B------:R-:W-:Y:S01]  /*84360*/  VIADD R32, R0.reuse, 0x100 ;  /* 0x0000010000207836 */ /* 0x040fe20000000000 */
[C---:B------:R-:W-:Y:S01]  /*84370*/  IADD3 R35, P1, PT, R0.reuse, UR38, RZ ;  /* 0x0000002600237c10 */ /* 0x040fe2000ff3e0ff */
[----:B------:R-:W-:-:S03]  /*84380*/  VIADD R40, R0, 0x200 ;  /* 0x0000020000287836 */ /* 0x000fc60000000000 */
[-C--:B------:R-:W-:Y:S01]  /*84390*/  LEA.HI.X.SX32 R20, R0, R53.reuse, 0x1, P1 ;  /* 0x0000003500147211 */ /* 0x080fe200008f0eff */
[C---:B------:R-:W-:Y:S01]  /*843a0*/  IMAD.SHL.U32 R21, R35.reuse, 0x8, RZ ;  /* 0x0000000823157824 */ /* 0x040fe200078e00ff */
[----:B------:R-:W-:Y:S01]  /*843b0*/  IADD3 R49, P2, PT, R32, UR38, RZ ;  /* 0x0000002620317c10 */ /* 0x000fe2000ff5e0ff */
[----:B------:R-:W-:Y:S01]  /*843c0*/  VIADD R0, R0, 0x300 ;  /* 0x0000030000007836 */ /* 0x000fe20000000000 */
[----:B------:R-:W-:Y:S02]  /*843d0*/  SHF.L.U64.HI R35, R35, 0x3, R20 ;  /* 0x0000000323237819 */ /* 0x000fe40000010214 */
[----:B------:R-:W-:Y:S01]  /*843e0*/  LEA.HI.X.SX32 R34, R32, R53, 0x1, P2 ;  /* 0x0000003520227211 */ /* 0x000fe200010f0eff */
[----:B------:R-:W-:Y:S01]  /*843f0*/  IMAD.SHL.U32 R48, R49, 0x8, RZ ;  /* 0x0000000831307824 */ /* 0x000fe200078e00ff */
[C---:B0-----:R-:W-:Y:S02]  /*84400*/  IADD3 R20, P1, PT, R21.reuse, UR4, RZ ;  /* 0x0000000415147c10 */ /* 0x041fe4000ff3e0ff */
[----:B-----5:R-:W-:-:S02]  /*84410*/  IADD3 R32, P2, PT, R21, UR6, RZ ;  /* 0x0000000615207c10 */ /* 0x020fc4000ff5e0ff */
[----:B------:R-:W-:Y:S02]  /*84420*/  IADD3.X R21, PT, PT, R35, UR5, RZ, P1, !PT ;  /* 0x0000000523157c10 */ /* 0x000fe40008ffe4ff */
[----:B------:R-:W-:Y:S02]  /*84430*/  SHF.L.U64.HI R49, R49, 0x3, R34 ;  /* 0x0000000331317819 */ /* 0x000fe40000010222 */
[----:B-1----:R-:W-:Y:S02]  /*84440*/  IADD3.X R33, PT, PT, R35, UR7, RZ, P2, !PT ;  /* 0x0000000723217c10 */ /* 0x002fe400097fe4ff */
[----:B------:R-:W-:Y:S02]  /*84450*/  IADD3 R34, P1, PT, R48, UR4, RZ ;  /* 0x0000000430227c10 */ /* 0x000fe4000ff3e0ff */
[----:B------:R-:W-:Y:S02]  /*84460*/  IADD3 R42, P2, PT, R40, UR38, RZ ;  /* 0x00000026282a7c10 */ /* 0x000fe4000ff5e0ff */
[----:B------:R-:W-:-:S02]  /*84470*/  IADD3.X R35, PT, PT, R49, UR5, RZ, P1, !PT ;  /* 0x0000000531237c10 */ /* 0x000fc40008ffe4ff */
[-C--:B------:R-:W-:Y:S02]  /*84480*/  LEA.HI.X.SX32 R43, R40, R53.reuse, 0x1, P2 ;  /* 0x00000035282b7211 */ /* 0x080fe400010f0eff */
[----:B------:R-:W-:Y:S02]  /*84490*/  IADD3 R41, P1, PT, R0, UR38, RZ ;  /* 0x0000002600297c10 */ /* 0x000fe4000ff3e0ff */
[C---:B------:R-:W-:Y:S01]  /*844a0*/  SHF.L.U64.HI R43, R42.reuse, 0x3, R43 ;  /* 0x000000032a2b7819 */ /* 0x040fe2000001022b */
[----:B------:R-:W-:Y:S01]  /*844b0*/  IMAD.SHL.U32 R42, R42, 0x8, RZ ;  /* 0x000000082a2a7824 */ /* 0x000fe200078e00ff */
[----:B------:R-:W-:Y:S01]  /*844c0*/  LEA.HI.X.SX32 R40, R0, R53, 0x1, P1 ;  /* 0x0000003500287211 */ /* 0x000fe200008f0eff */
[----:B------:R-:W-:-:S03]  /*844d0*/  IMAD.SHL.U32 R0, R41, 0x8, RZ ;  /* 0x0000000829007824 */ /* 0x000fc600078e00ff */
[----:B------:R-:W-:Y:S01]  /*844e0*/  SHF.L.U64.HI R40, R41, 0x3, R40 ;  /* 0x0000000329287819 */ /* 0x000fe20000010228 */
[----:B---3--:R0:W-:Y:S04]  /*844f0*/  STG.E.64 desc[UR40][R20.64], R16 ;  /* 0x0000001014007986 */ /* 0x0081e8000c101b28 */
[----:B--2---:R1:W-:Y:S04]  /*84500*/  STG.E.64 desc[UR40][R32.64], R12 ;  /* 0x0000000c20007986 */ /* 0x0043e8000c101b28 */
[----:B------:R2:W-:Y:S01]  /*84510*/  STG.E.64 desc[UR40][R34.64], R18 ;  /* 0x0000001222007986 */ /* 0x0005e2000c101b28 */
[----:B0-----:R-:W-:-:S02]  /*84520*/  IADD3 R16, P1, PT, R48, UR6, RZ ;  /* 0x0000000630107c10 */ /* 0x001fc4000ff3e0ff */
[C---:B------:R-:W-:Y:S02]  /*84530*/  IADD3 R20, P2, PT, R42.reuse, UR4, RZ ;  /* 0x000000042a147c10 */ /* 0x040fe4000ff5e0ff */
        /* <DEDUP_REMOVED lines=8> */
[----:B----4-:R0:W-:Y:S01]  /*845c0*/  STG.E.64 desc[UR40][R20.64], R8 ;  /* 0x0000000814007986 */ /* 0x0101e2000c101b28 */
[----:B------:R-:W-:-:S03]  /*845d0*/  IADD3.X R19, PT, PT, R40, UR7, RZ, P4, !PT ;  /* 0x0000000728137c10 */ /* 0x000fc6000a7fe4ff */
[----:B------:R0:W-:Y:S04]  /*845e0*/  STG.E.64 desc[UR40][R12.64], R4 ;  /* 0x000000040c007986 */ /* 0x0001e8000c101b28 */
[----:B------:R0:W-:Y:S04]  /*845f0*/  STG.E.64 desc[UR40][R32.64], R10 ;  /* 0x0000000a20007986 */ /* 0x0001e8000c101b28 */
[----:B------:R0:W-:Y:S02]  /*84600*/  STG.E.64 desc[UR40][R18.64], R6 ;  /* 0x0000000612007986 */ /* 0x0001e4000c101b28 */
.L_x_1655:
[----:B------:R-:W-:Y:S05]  /*84610*/  BSYNC.RECONVERGENT B1 ;  /* 0x0000000000017941 */ /* 0x000fea0003800200 */
.L_x_1654:
[----:B------:R-:W-:Y:S05]  /*84620*/  @!P0 BRA `(.L_x_1649) ;  /* 0x0000000000cc8947 */ /* 0x000fea0003800000 */
[----:B------:R-:W-:Y:S01]  /*84630*/  ISETP.NE.AND P0, PT, R50, 0x1, PT ;  /* 0x000000013200780c */ /* 0x000fe20003f05270 */
[----:B------:R-:W-:-:S12]  /*84640*/  BSSY.RECONVERGENT B1, `(.L_x_1656) ;  /* 0x000001e000017945 */ /* 0x000fd80003800200 */
[----:B------:R-:W-:Y:S05]  /*84650*/  @!P0 BRA `(.L_x_1657) ;  /* 0x0000000000708947 */ /* 0x000fea0003800000 */
[C---:B0-----:R-:W-:Y:S01]  /*84660*/  IMAD R12, R2.reuse, 0x8, R1 ;  /* 0x00000008020c7824 */ /* 0x041fe200078e0201 */
[----:B------:R-:W0:Y:S04]  /*84670*/  LDCU.64 UR4, c[0x0][0x388] ;  /* 0x00007100ff0477ac */ /* 0x000e280008000a00 */
[----:B----4-:R-:W3:Y:S01]  /*84680*/  LDL.128 R4, [R12+0xba0] ;  /* 0x000ba0000c047983 */ /* 0x010ee20000100c00 */
[----:B------:R-:W-:Y:S01]  /*84690*/  IMAD R0, R2, 0x100, R126 ;  /* 0x0000010002007824 */ /* 0x000fe200078e027e */
[----:B------:R-:W4:Y:S02]  /*846a0*/  LDCU.64 UR6, c[0x0][0x390] ;  /* 0x00007200ff0677ac */ /* 0x000f240008000a00 */
[----:B------:R0:W5:Y:S01]  /*846b0*/  LDL.128 R8, [R12+0xc20] ;  /* 0x000c20000c087983 */ /* 0x0001620000100c00 */
        /* <DEDUP_REMOVED lines=11> */
[----:B----4-:R-:W-:Y:S02]  /*84770*/  IADD3 R14, P1, PT, R14, UR6, RZ ;  /* 0x000000060e0e7c10 */ /* 0x010fe4000ff3e0ff */
[C---:B------:R-:W-:Y:S02]  /*84780*/  IADD3 R16, P2, PT, R18.reuse, UR4, RZ ;  /* 0x0000000412107c10 */ /* 0x040fe4000ff5e0ff */
[----:B------:R-:W-:Y:S02]  /*84790*/  IADD3 R18, P3, PT, R18, UR6, RZ ;  /* 0x0000000612127c10 */ /* 0x000fe4000ff7e0ff */
[C---:B------:R-:W-:Y:S02]  /*847a0*/  IADD3.X R13, PT, PT, R0.reuse, UR5, RZ, P0, !PT ;  /* 0x00000005000d7c10 */ /* 0x040fe400087fe4ff */
[----:B------:R-:W-:Y:S02]  /*847b0*/  IADD3.X R15, PT, PT, R0, UR7, RZ, P1, !PT ;  /* 0x00000007000f7c10 */ /* 0x000fe40008ffe4ff */
[----:B------:R-:W-:-:S02]  /*847c0*/  IADD3.X R17, PT, PT, R19, UR5, RZ, P2, !PT ;  /* 0x0000000513117c10 */ /* 0x000fc400097fe4ff */
[----:B------:R-:W-:Y:S01]  /*847d0*/  IADD3.X R19, PT, PT, R19, UR7, RZ, P3, !PT ;  /* 0x0000000713137c10 */ /* 0x000fe20009ffe4ff */
[----:B---3--:R3:W-:Y:S04]  /*847e0*/  STG.E.64 desc[UR40][R12.64], R4 ;  /* 0x000000040c007986 */ /* 0x0087e8000c101b28 */
[----:B-----5:R3:W-:Y:S04]  /*847f0*/  STG.E.64 desc[UR40][R14.64], R8 ;  /* 0x000000080e007986 */ /* 0x0207e8000c101b28 */
[----:B------:R3:W-:Y:S04]  /*84800*/  STG.E.64 desc[UR40][R16.64], R6 ;  /* 0x0000000610007986 */ /* 0x0007e8000c101b28 */
[----:B------:R3:W-:Y:S02]  /*84810*/  STG.E.64 desc[UR40][R18.64], R10 ;  /* 0x0000000a12007986 */ /* 0x0007e4000c101b28 */
.L_x_1657:
[----:B------:R-:W-:Y:S05]  /*84820*/  BSYNC.RECONVERGENT B1 ;  /* 0x0000000000017941 */ /* 0x000fea0003800200 */
.L_x_1656:
[----:B------:R-:W-:-:S13]  /*84830*/  R2UR UR4, R132 ;  /* 0x00000000840472ca */ /* 0x000fda00000e0000 */
[----:B------:R-:W-:-:S09]  /*84840*/  UISETP.NE.AND UP0, UPT, UR4, URZ, UPT ;  /* 0x000000ff0400728c */ /* 0x000fd2000bf05270 */
[----:B------:R-:W-:Y:S05]  /*84850*/  BRA.U !UP0, `(.L_x_1649) ;  /* 0x0000000108407547 */ /* 0x000fea000b800000 */
[C---:B------:R-:W-:Y:S01]  /*84860*/  IMAD R0, R2.reuse, 0x8, R1 ;  /* 0x0000000802007824 */ /* 0x040fe200078e0201 */
[----:B------:R-:W5:Y:S04]  /*84870*/  LDCU.64 UR4, c[0x0][0x388] ;  /* 0x00007100ff0477ac */ /* 0x000f680008000a00 */
[----:B0--34-:R-:W3:Y:S01]  /*84880*/  LDL.64 R4, [R0+0xba0] ;  /* 0x000ba00000047983 */ /* 0x019ee20000100a00 */
[----:B------:R-:W0:Y:S03]  /*84890*/  LDCU.64 UR6, c[0x0][0x390] ;  /* 0x00007200ff0677ac */ /* 0x000e260008000a00 */
[----:B------:R-:W4:Y:S01]  /*848a0*/  LDL.64 R6, [R0+0xc20] ;  /* 0x000c200000067983 */ /* 0x000f220000100a00 */
[----:B------:R-:W-:-:S05]  /*848b0*/  IMAD R126, R2, 0x100, R126 ;  /* 0x00000100027e7824 */ /* 0x000fca00078e027e */
[----:B------:R-:W-:-:S04]  /*848c0*/  IADD3 R2, P0, PT, R126, UR38, RZ ;  /* 0x000000267e027c10 */ /* 0x000fc8000ff1e0ff */
[----:B------:R-:W-:Y:S01]  /*848d0*/  LEA.HI.X.SX32 R9, R126, R53, 0x1, P0 ;  /* 0x000000357e097211 */ /* 0x000fe200000f0eff */
[----:B------:R-:W-:-:S03]  /*848e0*/  IMAD.SHL.U32 R10, R2, 0x8, RZ ;  /* 0x00000008020a7824 */ /* 0x000fc600078e00ff */
[----:B------:R-:W-:Y:S02]  /*848f0*/  SHF.L.U64.HI R2, R2, 0x3, R9 ;  /* 0x0000000302027819 */ /* 0x000fe40000010209 */
[C---:B-----5:R-:W-:Y:S02]  /*84900*/  IADD3 R8, P0, PT, R10.reuse, UR4, RZ ;  /* 0x000000040a087c10 */ /* 0x060fe4000ff1e0ff */
[----:B0-----:R-:W-:Y:S02]  /*84910*/  IADD3 R10, P1, PT, R10, UR6, RZ ;  /* 0x000000060a0a7c10 */ /* 0x001fe4000ff3e0ff */
[C---:B------:R-:W-:Y:S02]  /*84920*/  IADD3.X R9, PT, PT, R2.reuse, UR5, RZ, P0, !PT ;  /* 0x0000000502097c10 */ /* 0x040fe400087fe4ff */
[----:B------:R-:W-:-:S03]  /*84930*/  IADD3.X R11, PT, PT, R2, UR7, RZ, P1, !PT ;  /* 0x00000007020b7c10 */ /* 0x000fc60008ffe4ff */
[----:B---3--:R0:W-:Y:S04]  /*84940*/  STG.E.64 desc[UR40][R8.64], R4 ;  /* 0x0000000408007986 */ /* 0x0081e8000c101b28 */
[----:B----4-:R0:W-:Y:S02]  /*84950*/  STG.E.64 desc[UR40][R10.64], R6 ;  /* 0x000000060a007986 */ /* 0x0101e4000c101b28 */
.L_x_1649:
[----:B------:R-:W-:Y:S05]  /*84960*/  BSYNC.RECONVERGENT B0 ;  /* 0x0000000000007941 */ /* 0x000fea0003800200 */
.L_x_1648:
[----:B0-----:R-:W-:-:S07]  /*84970*/  IMAD.IADD R124, R124, 0x1, R3 ;  /* 0x000000017c7c7824 */ /* 0x001fce00078e0203 */
.L_x_1161:
[----:B------:R-:W-:Y:S05]  /*84980*/  BSYNC.RECONVERGENT B7 ;  /* 0x0000000000077941 */ /* 0x000fea0003800200 */
.L_x_1160:
[----:B------:R-:W-:Y:S05]  /*84990*/  WARPSYNC.ALL ;  /* 0x0000000000007948 */ /* 0x000fea0003800000 */
[----:B------:R-:W5:Y:S01]  /*849a0*/  SHFL.DOWN PT, R3, R124, 0x10, 0x1f ;  /* 0x0a001f007c037f89 */ /* 0x000f6200000e0000 */
[----:B------:R-:W-:Y:S01]  /*849b0*/  BSSY.RECONVERGENT B0, `(.L_x_1658) ;  /* 0x0000013000007945 */ /* 0x000fe20003800200 */
[----:B------:R-:W-:Y:S01]  /*849c0*/  SHF.R.U32.HI R2, RZ, 0x5, R148 ;  /* 0x00000005ff027819 */ /* 0x000fe20000011694 */
[----:B-----5:R-:W-:-:S05]  /*849d0*/  IMAD.IADD R3, R3, 0x1, R124 ;  /* 0x0000000103037824 */ /* 0x020fca00078e027c */
[----:B------:R-:W0:Y:S02]  /*849e0*/  SHFL.DOWN PT, R0, R3, 0x8, 0x1f ;  /* 0x09001f0003007f89 */ /* 0x000e2400000e0000 */
[----:B0--3--:R-:W-:-:S05]  /*849f0*/  IMAD.IADD R4, R3, 0x1, R0 ;  /* 0x0000000103047824 */ /* 0x009fca00078e0200 */
[----:B----4-:R-:W0:Y:S02]  /*84a00*/  SHFL.DOWN PT, R5, R4, 0x4, 0x1f ;  /* 0x08801f0004057f89 */ /* 0x010e2400000e0000 */
        /* <DEDUP_REMOVED lines=13> */
.L_x_1659:
[----:B------:R-:W-:Y:S05]  /*84ae0*/  BSYNC.RECONVERGENT B0 ;  /* 0x0000000000007941 */ /* 0x000fea0003800200 */
.L_x_1658:
[----:B------:R-:W-:Y:S01]  /*84af0*/  R2UR UR4, R100 ;  /* 0x00000000640472ca */ /* 0x000fe200000e0000 */
[----:B------:R-:W-:Y:S06]  /*84b00*/  BAR.SYNC.DEFER_BLOCKING 0x0 ;  /* 0x0000000000007b1d */ /* 0x000fec0000010000 */
[----:B------:R-:W-:Y:S06]  /*84b10*/  BSSY.RECONVERGENT B0, `(.L_x_1660) ;  /* 0x0000527000007945 */ /* 0x000fec0003800200 */
        /* <DEDUP_REMOVED lines=59> */
.L_x_1665:
[----:B------:R-:W-:Y:S05]  /*84ed0*/  BSYNC.RECONVERGENT B2 ;  /* 0x0000000000027941 */ /* 0x000fea0003800200 */
.L_x_1664:
        /* <DEDUP_REMOVED lines=8> */
.L_x_1666:
        /* <DEDUP_REMOVED lines=49> */
.L_x_1663:
[----:B------:R-:W-:Y:S05]  /*85270*/  BSYNC.RECONVERGENT B1 ;  /* 0x0000000000017941 */ /* 0x000fea0003800200 */
.L_x_1662:
        /* <DEDUP_REMOVED lines=145> */
.L_x_1670:
[----:B------:R-:W-:Y:S05]  /*85b90*/  BSYNC.RECONVERGENT B2 ;  /* 0x0000000000027941 */ /* 0x000fea0003800200 */
.L_x_1669:
        /* <DEDUP_REMOVED lines=24> */
.L_x_1671:
        /* <DEDUP_REMOVED lines=159> */
.L_x_1668:
[----:B------:R-:W-:Y:S05]  /*86710*/  BSYNC.RECONVERGENT B1 ;  /* 0x0000000000017941 */ /* 0x000fea0003800200 */
.L_x_1667:
        /* <DEDUP_REMOVED lines=16> */
.L_x_1689:
        /* <DEDUP_REMOVED lines=36> */
.L_x_1683:
        /* <DEDUP_REMOVED lines=12> */
.L_x_1679:
        /* <DEDUP_REMOVED lines=39> */
.L_x_1678:
        /* <DEDUP_REMOVED lines=32> */
.L_x_1681:
        /* <DEDUP_REMOVED lines=22> */
.L_x_1682:
        /* <DEDUP_REMOVED lines=13> */
.L_x_1680:
        /* <DEDUP_REMOVED lines=12> */
.L_x_1677:
        /* <DEDUP_REMOVED lines=11> */
.L_x_1686:
        /* <DEDUP_REMOVED lines=13> */
.L_x_1685:
[----:B------:R-:W-:Y:S05]  /*87400*/  BSYNC.RECONVERGENT B3 ;  /* 0x0000000000037941 */ /* 0x000fea0003800200 */
.L_x_1684:
        /* <DEDUP_REMOVED lines=15> */
.L_x_1688:
[----:B------:R-:W-:Y:S05]  /*87500*/  BSYNC.RECONVERGENT B3 ;  /* 0x0000000000037941 */ /* 0x000fea0003800200 */
.L_x_1687:
        /* <DEDUP_REMOVED lines=17> */
.L_x_1676:
[----:B------:R-:W-:Y:S05]  /*87620*/  BSYNC.RECONVERGENT B2 ;  /* 0x0000000000027941 */ /* 0x000fea0003800200 */
.L_x_1675:
[----:B------:R-:W-:-:S05]  /*87630*/  VIADD R6, R6, UR63 ;  /* 0x0000003f06067c36 */ /* 0x000fca0008000000 */
[----:B------:R-:W-:-:S13]  /*87640*/  ISETP.GE.U32.AND P2, PT, R6, UR57, PT ;  /* 0x0000003906007c0c */ /* 0x000fda000bf46070 */
[----:B------:R-:W-:Y:S05]  /*87650*/  @!P2 BRA `(.L_x_1689) ;  /* 0xfffffff00070a947 */ /* 0x000fea000383ffff */
.L_x_1674:
[----:B------:R-:W-:Y:S05]  /*87660*/  BSYNC.RECONVERGENT B1 ;  /* 0x0000000000017941 */ /* 0x000fea0003800200 */
.L_x_1673:
[----:B------:R-:W-:Y:S01]  /*87670*/  R2UR UR4, R103 ;  /* 0x00000000670472ca */ /* 0x000fe200000e0000 */
[----:B------:R-:W-:Y:S06]  /*87680*/  BAR.SYNC.DEFER_BLOCKING 0x0 ;  /* 0x0000000000007b1d */ /* 0x000fec0000010000 */
[----:B------:R-:W-:Y:S06]  /*87690*/  BSSY.RECONVERGENT B1, `(.L_x_1690) ;  /* 0x00000ee000017945 */ /* 0x000fec0003800200 */
[----:B------:R-:W-:-:S13]  /*876a0*/  ISETP.GE.AND P2, PT, R2, UR4, PT ;  /* 0x0000000402007c0c */ /* 0x000fda000bf46270 */
[----:B------:R-:W-:Y:S05]  /*876b0*/  @P2 BRA `(.L_x_1691) ;  /* 0x0000000c00ac2947 */ /* 0x000fea0003800000 */
[----:B0--34-:R-:W-:-:S07]  /*876c0*/  IMAD.MOV.U32 R6, RZ, RZ, R2 ;  /* 0x000000ffff067224 */ /* 0x019fce00078e0002 */
.L_x_1708:
        /* <DEDUP_REMOVED lines=35> */
.L_x_1700:
        /* <DEDUP_REMOVED lines=12> */
.L_x_1696:
        /* <DEDUP_REMOVED lines=40> */
.L_x_1695:
        /* <DEDUP_REMOVED lines=32> */
.L_x_1698:
        /* <DEDUP_REMOVED lines=22> */
.L_x_1699:
        /* <DEDUP_REMOVED lines=13> */
.L_x_1697:
        /* <DEDUP_REMOVED lines=12> */
.L_x_1694:
        /* <DEDUP_REMOVED lines=11> */
.L_x_1703:
        /* <DEDUP_REMOVED lines=14> */
.L_x_1702:
[----:B------:R-:W-:Y:S05]  /*882c0*/  BSYNC.RECONVERGENT B3 ;  /* 0x0000000000037941 */ /* 0x000fea0003800200 */
.L_x_1701:
        /* <DEDUP_REMOVED lines=15> */
.L_x_1705:
[----:B------:R-:W-:Y:S05]  /*883c0*/  BSYNC.RECONVERGENT B3 ;  /* 0x0000000000037941 */ /* 0x000fea0003800200 */
.L_x_1704:
        /* <DEDUP_REMOVED lines=17> */
.L_x_1707:
[----:B------:R-:W-:Y:S05]  /*884e0*/  BSYNC.RECONVERGENT B3 ;  /* 0x0000000000037941 */ /* 0x000fea0003800200 */
.L_x_1706:
[----:B------:R-:W-:-:S04]  /*884f0*/  @!P3 IMAD R4, R4, 0x10, R49 ;  /* 0x000000100404b824 */ /* 0x000fc800078e0231 */
[----:B------:R-:W-:-:S05]  /*88500*/  @!P3 IMAD.IADD R4, R7, 0x1, R4 ;  /* 0x000000010704b824 */ /* 0x000fca00078e0204 */
[----:B------:R4:W-:Y:S02]  /*88510*/  @!P3 STS.U8 [R4], RZ ;  /* 0x000000ff0400b388 */ /* 0x0009e40000000000 */
.L_x_1693:
[----:B------:R-:W-:Y:S05]  /*88520*/  BSYNC.RECONVERGENT B2 ;  /* 0x0000000000027941 */ /* 0x000fea0003800200 */
.L_x_1692:
[----:B------:R-:W-:Y:S01]  /*88530*/  R2UR UR4, R103 ;  /* 0x00000000670472ca */ /* 0x000fe200000e0000 */
[----:B------:R-:W-:-:S12]  /*88540*/  VIADD R6, R6, UR63 ;  /* 0x0000003f06067c36 */ /* 0x000fd80008000000 */
[----:B------:R-:W-:-:S13]  /*88550*/  ISETP.GE.AND P2, PT, R6, UR4, PT ;  /* 0x0000000406007c0c */ /* 0x000fda000bf46270 */
[----:B------:R-:W-:Y:S05]  /*88560*/  @!P2 BRA `(.L_x_1708) ;  /* 0xfffffff00058a947 */ /* 0x000fea000383ffff */
.L_x_1691:
[----:B------:R-:W-:Y:S05]  /*88570*/  BSYNC.RECONVERGENT B1 ;  /* 0x0000000000017941 */ /* 0x000fea0003800200 */
.L_x_1690:
[----:B------:R-:W-:Y:S01]  /*88580*/  R2UR UR4, R101 ;  /* 0x00000000650472ca */ /* 0x000fe200000e0000 */
[----:B------:R-:W-:Y:S06]  /*88590*/  BAR.SYNC.DEFER_BLOCKING 0x0 ;  /* 0x0000000000007b1d */ /* 0x000fec0000010000 */
[----:B------:R-:W-:Y:S06]  /*885a0*/  BSSY.RECONVERGENT B1, `(.L_x_1709) ;  /* 0x00000ee000017945 */ /* 0x000fec0003800200 */
[----:B------:R-:W-:-:S13]  /*885b0*/  ISETP.GE.U32.AND P2, PT, R2, UR4, PT ;  /* 0x0000000402007c0c */ /* 0x000fda000bf46070 */
[----:B------:R-:W-:Y:S05]  /*885c0*/  @P2 BRA `(.L_x_1710) ;  /* 0x0000000c00ac2947 */ /* 0x000fea0003800000 */
[----:B0--34-:R-:W-:-:S07]  /*885d0*/  IMAD.MOV.U32 R6, RZ, RZ, R2 ;  /* 0x000000ffff067224 */ /* 0x019fce00078e0002 */
.L_x_1727:
        /* <DEDUP_REMOVED lines=35> */
.L_x_1719:
        /* <DEDUP_REMOVED lines=12> */
.L_x_1715:
        /* <DEDUP_REMOVED lines=40> */
.L_x_1714:
        /* <DEDUP_REMOVED lines=32> */
.L_x_1717:
        /* <DEDUP_REMOVED lines=22> */
.L_x_1718:
        /* <DEDUP_REMOVED lines=13> */
.L_x_1716:
        /* <DEDUP_REMOVED lines=12> */
.L_x_1713:
        /* <DEDUP_REMOVED lines=11> */
.L_x_1722:
        /* <DEDUP_REMOVED lines=14> */
.L_x_1721:
[----:B------:R-:W-:Y:S05]  /*891d0*/  BSYNC.RECONVERGENT B3 ;  /* 0x0000000000037941 */ /* 0x000fea0003800200 */
.L_x_1720:
        /* <DEDUP_REMOVED lines=15> */
.L_x_1724:
[----:B------:R-:W-:Y:S05]  /*892d0*/  BSYNC.RECONVERGENT B3 ;  /* 0x0000000000037941 */ /* 0x000fea0003800200 */
.L_x_1723:
        /* <DEDUP_REMOVED lines=17> */
.L_x_1726:
[----:B------:R-:W-:Y:S05]  /*893f0*/  BSYNC.RECONVERGENT B3 ;  /* 0x0000000000037941 */ /* 0x000fea0003800200 */
.L_x_1725:
[----:B------:R-:W-:-:S04]  /*89400*/  @!P3 IMAD R4, R4, 0x100, R49 ;  /* 0x000001000404b824 */ /* 0x000fc800078e0231 */
[----:B------:R-:W-:-:S05]  /*89410*/  @!P3 IMAD.IADD R4, R7, 0x1, R4 ;  /* 0x000000010704b824 */ /* 0x000fca00078e0204 */
[----:B------:R4:W-:Y:S02]  /*89420*/  @!P3 STS.U8 [R4], RZ ;  /* 0x000000ff0400b388 */ /* 0x0009e40000000000 */
.L_x_1712:
[----:B------:R-:W-:Y:S05]  /*89430*/  BSYNC.RECONVERGENT B2 ;  /* 0x0000000000027941 */ /* 0x000fea0003800200 */
.L_x_1711:
[----:B------:R-:W-:Y:S01]  /*89440*/  R2UR UR4, R101 ;  /* 0x00000000650472ca */ /* 0x000fe200000e0000 */
[----:B------:R-:W-:-:S12]  /*89450*/  VIADD R6, R6, UR63 ;  /* 0x0000003f06067c36 */ /* 0x000fd80008000000 */
[----:B------:R-:W-:-:S13]  /*89460*/  ISETP.GE.U32.AND P2, PT, R6, UR4, PT ;  /* 0x0000000406007c0c */ /* 0x000fda000bf46070 */
[----:B------:R-:W-:Y:S05]  /*89470*/  @!P2 BRA `(.L_x_1727) ;  /* 0xfffffff00058a947 */ /* 0x000fea000383ffff */
.L_x_1710:
[----:B------:R-:W-:Y:S05]  /*89480*/  BSYNC.RECONVERGENT B1 ;  /* 0x0000000000017941 */ /* 0x000fea0003800200 */
.L_x_1709:
[----:B------:R-:W-:Y:S06]  /*89490*/  BAR.SYNC.DEFER_BLOCKING 0x0 ;  /* 0x0000000000007b1d */ /* 0x000fec0000010000 */
.L_x_1672:
        /* <DEDUP_REMOVED lines=20> */
.L_x_1732:
        /* <DEDUP_REMOVED lines=29> */
.L_x_1731:
[----:B------:R-:W-:Y:S05]  /*897b0*/  BSYNC.RECONVERGENT B2 ;  /* 0x0000000000027941 */ /* 0x000fea0003800200 */
.L_x_1730:
        /* <DEDUP_REMOVED lines=30> */
.L_x_1734:
[----:B------:R-:W-:Y:S05]  /*899a0*/  BSYNC.RECONVERGENT B2 ;  /* 0x0000000000027941 */ /* 0x000fea0003800200 */
.L_x_1733:
[----:B------:R-:W-:-:S13]  /*899b0*/  ISETP.NE.AND P2, PT, R3, RZ, PT ;  /* 0x000000ff0300720c */ /* 0x000fda0003f45270 */
.L_x_1729:
[----:B------:R-:W-:Y:S05]  /*899c0*/  BSYNC.RECONVERGENT B1 ;  /* 0x0000000000017941 */ /* 0x000fea0003800200 */
.L_x_1728:
        /* <DEDUP_REMOVED lines=33> */
.L_x_1757:
[----:B------:R-:W4:Y:S01]  /*89be0*/  @!P0 S2R R3, SR_CgaCtaId ;  /* 0x0000000000038919 */ /* 0x000f220000008800 */
[----:B------:R-:W-:Y:S01]  /*89bf0*/  @!P0 MOV R0, 0x400 ;  /* 0x0000040000008802 */ /* 0x000fe20000000f00 */
[----:B---3--:R-:W-:-:S03]  /*89c00*/  IMAD.IADD R14, R4, 0x1, R14 ;  /* 0x00000001040e7824 */ /* 0x008fc600078e020e */
[----:B----4-:R-:W-:-:S05]  /*89c10*/  @!P0 LEA R3, R3, R0, 0x18 ;  /* 0x0000000003038211 */ /* 0x010fca00078ec0ff */
[----:B------:R3:W-:Y:S02]  /*89c20*/  @!P0 STS [R3+0x2050], R14 ;  /* 0x0020500e03008388 */ /* 0x0007e40000000800 */
.L_x_1735:
[----:B------:R-:W-:Y:S01]  /*89c30*/  ISETP.NE.AND P0, PT, R148, RZ, PT ;  /* 0x000000ff9400720c */ /* 0x000fe20003f05270 */
[----:B------:R-:W-:Y:S05]  /*89c40*/  WARPSYNC.ALL ;  /* 0x0000000000007948 */ /* 0x000fea0003800000 */
[----:B------:R-:W-:Y:S07]  /*89c50*/  BAR.SYNC.DEFER_BLOCKING 0x0 ;  /* 0x0000000000007b1d */ /* 0x000fee0000010000 */
[----:B------:R-:W-:Y:S05]  /*89c60*/  @P0 BRA `(.L_x_1737) ;  /* 0x0000000000440947 */ /* 0x000fea0003800000 */
[----:B------:R-:W4:Y:S01]  /*89c70*/  S2UR UR5, SR_CgaCtaId ;  /* 0x00000000000579c3 */ /* 0x000f220000008800 */
[----:B------:R-:W-:Y:S02]  /*89c80*/  UMOV UR4, 0x400 ;  /* 0x0000040000047882 */ /* 0x000fe40000000000 */
[----:B----4-:R-:W-:-:S09]  /*89c90*/  ULEA UR4, UR5, UR4, 0x18 ;  /* 0x0000000405047291 */ /* 0x010fd2000f8ec0ff */
[----:B------:R-:W4:Y:S02]  /*89ca0*/  LDS R0, [UR4+0x2050] ;  /* 0x00205004ff007984 */ /* 0x000f240008000800 */
[----:B----4-:R-:W-:-:S13]  /*89cb0*/  ISETP.NE.AND P0, PT, R0, RZ, PT ;  /* 0x000000ff0000720c */ /* 0x010fda0003f05270 */
[----:B------:R-:W-:Y:S05]  /*89cc0*/  @P0 BRA `(.L_x_1738) ;  /* 0x0000000000140947 */ /* 0x000fea0003800000 */
[----:B------:R-:W-:-:S05]  /*89cd0*/  IMAD.MOV.U32 R0, RZ, RZ, 0x1 ;  /* 0x00000001ff007424 */ /* 0x000fca00078e00ff */
[----:B------:R4:W-:Y:S01]  /*89ce0*/  STS [UR4+0x4], R0 ;  /* 0x00000400ff007988 */ /* 0x0009e20008000804 */
[----:B------:R-:W-:Y:S05]  /*89cf0*/  BRA `(.L_x_1737) ;  /* 0x0000000000207947 */ /* 0x000fea0003800000 */
.L_x_1661:
[----:B------:R-:W-:-:S13]  /*89d00*/  ISETP.NE.AND P0, PT, R148, RZ, PT ;  /* 0x000000ff9400720c */ /* 0x000fda0003f05270 */
[----:B------:R-:W-:Y:S05]  /*89d10*/  @P0 BRA `(.L_x_1737) ;  /* 0x0000000000180947 */ /* 0x000fea0003800000 */
.L_x_1738:
[----:B------:R-:W4:Y:S01]  /*89d20*/  S2UR UR5, SR_CgaCtaId ;  /* 0x00000000000579c3 */ /* 0x000f220000008800 */
[----:B------:R-:W-:Y:S02]  /*89d30*/  UMOV UR4, 0x400 ;  /* 0x0000040000047882 */ /* 0x000fe40000000000 */
[----:B----4-:R-:W-:-:S09]  /*89d40*/  ULEA UR4, UR5, UR4, 0x18 ;  /* 0x0000000405047291 */ /* 0x010fd2000f8ec0ff */
[----:B------:R-:W4:Y:S02]  /*89d50*/  LDS R0, [UR4] ;  /* 0x00000004ff007984 */ /* 0x000f240008000800 */
[----:B----4-:R-:W-:-:S05]  /*89d60*/  VIADD R0, R0, 0x1 ;  /* 0x0000000100007836 */ /* 0x010fca0000000000 */
[----:B------:R4:W-:Y:S02]  /*89d70*/  STS [UR4], R0 ;  /* 0x00000000ff007988 */ /* 0x0009e40008000804 */
.L_x_1737:
[----:B------:R-:W-:Y:S05]  /*89d80*/  BSYNC.RECONVERGENT B0 ;  /* 0x0000000000007941 */ /* 0x000fea0003800200 */
.L_x_1660:
[----:B------:R-:W5:Y:S08]  /*89d90*/  S2UR UR5, SR_CgaCtaId ;  /* 0x00000000000579c3 */ /* 0x000f700000008800 */
[----:B------:R-:W-:Y:S01]  /*89da0*/  BAR.SYNC.DEFER_BLOCKING 0x0 ;  /* 0x0000000000007b1d */ /* 0x000fe20000010000 */
[----:B----4-:R-:W-:-:S05]  /*89db0*/  IMAD.MOV.U32 R0, RZ, RZ, RZ ;  /* 0x000000ffff007224 */ /* 0x010fca00078e00ff */
[----:B------:R-:W-:Y:S02]  /*89dc0*/  UMOV UR4, 0x400 ;  /* 0x0000040000047882 */ /* 0x000fe40000000000 */
[----:B-----5:R-:W-:-:S06]  /*89dd0*/  ULEA UR6, UR5, UR4, 0x18 ;  /* 0x0000000405067291 */ /* 0x020fcc000f8ec0ff */
[----:B------:R-:W-:-:S03]  /*89de0*/  IMAD.U32 R125, RZ, RZ, UR6 ;  /* 0x00000006ff7d7e24 */ /* 0x000fc6000f8e00ff */
[----:B------:R-:W4:Y:S02]  /*89df0*/  LDS R2, [UR6+0x4] ;  /* 0x00000406ff027984 */ /* 0x000f240008000800 */
[----:B----4-:R-:W-:-:S13]  /*89e00*/  ISETP.NE.AND P0, PT, R2, RZ, PT ;  /* 0x000000ff0200720c */ /* 0x010fda0003f05270 */
[----:B------:R-:W-:Y:S05]  /*89e10*/  @!P0 BRA `(.L_x_1739) ;  /* 0xfffff77c00f88947 */ /* 0x000fea000383ffff */
[----:B------:R-:W-:-:S07]  /*89e20*/  IMAD.MOV.U32 R0, RZ, RZ, R2 ;  /* 0x000000ffff007224 */ /* 0x000fce00078e0002 */
.L_x_10:
[----:B------:R-:W-:-:S13]  /*89e30*/  ISETP.NE.AND P0, PT, R148, RZ, PT ;  /* 0x000000ff9400720c */ /* 0x000fda0003f05270 */
[----:B------:R-:W-:Y:S05]  /*89e40*/  @P0 EXIT ;  /* 0x000000000000094d */ /* 0x000fea0003800000 */
[----:B------:R-:W-:Y:S01]  /*89e50*/  R2UR UR4, R125 ;  /* 0x000000007d0472ca */ /* 0x000fe200000e0000 */
[----:B------:R-:W4:Y:S01]  /*89e60*/  S2R R23, SR_CTAID.X ;  /* 0x0000000000177919 */ /* 0x000f220000002500 */
[----:B0-----:R-:W4:Y:S11]  /*89e70*/  LDC.64 R4, c[0x0][0x398] ;  /* 0x0000e600ff047b82 */ /* 0x001f360000000a00 */
[----:B---3--:R-:W-:Y:S04]  /*89e80*/  LDS.64 R2, [UR4+0x8] ;  /* 0x00000804ff027984 */ /* 0x008fe80008000a00 */
[----:B------:R-:W0:Y:S04]  /*89e90*/  LDS.128 R8, [UR4+0x10] ;  /* 0x00001004ff087984 */ /* 0x000e280008000c00 */
[----:B------:R-:W3:Y:S04]  /*89ea0*/  LDS.128 R12, [UR4+0x20] ;  /* 0x00002004ff0c7984 */ /* 0x000ee80008000c00 */
[----:B------:R-:W5:Y:S04]  /*89eb0*/  LDS.128 R16, [UR4+0x30] ;  /* 0x00003004ff107984 */ /* 0x000f680008000c00 */
[----:B------:R-:W1:Y:S04]  /*89ec0*/  LDS.64 R20, [UR4+0x40] ;  /* 0x00004004ff147984 */ /* 0x000e680008000a00 */
[----:B------:R-:W2:Y:S01]  /*89ed0*/  LDS.64 R6, [UR4+0x48] ;  /* 0x00004804ff067984 */ /* 0x000ea20008000a00 */
[----:B----4-:R-:W-:Y:S01]  /*89ee0*/  IMAD.WIDE.U32 R4, R23, 0x4, R4 ;  /* 0x0000000417047825 */ /* 0x010fe200078e0004 */
[----:B0-----:R-:W-:-:S02]  /*89ef0*/  IADD3 R8, PT, PT, R8, R3, R2 ;  /* 0x0000000308087210 */ /* 0x001fc40007ffe002 */
[----:B------:R-:W0:Y:S02]  /*89f00*/  LDC.64 R2, c[0x0][0x3a0] ;  /* 0x0000e800ff027b82 */ /* 0x000e240000000a00 */
[----:B------:R-:W-:-:S04]  /*89f10*/  IADD3 R10, PT, PT, R10, R9, R8 ;  /* 0x000000090a0a7210 */ /* 0x000fc80007ffe008 */
[----:B---3--:R-:W-:Y:S02]  /*89f20*/  IADD3 R10, PT, PT, R12, R11, R10 ;  /* 0x0000000b0c0a7210 */ /* 0x008fe40007ffe00a */
[----:B------:R-:W3:Y:S02]  /*89f30*/  LDC.64 R8, c[0x0][0x3a8] ;  /* 0x0000ea00ff087b82 */ /* 0x000ee40000000a00 */
[----:B------:R-:W-:-:S04]  /*89f40*/  IADD3 R10, PT, PT, R14, R13, R10 ;  /* 0x0000000d0e0a7210 */ /* 0x000fc80007ffe00a */
[----:B-----5:R-:W-:-:S04]  /*89f50*/  IADD3 R10, PT, PT, R16, R15, R10 ;  /* 0x0000000f100a7210 */ /* 0x020fc80007ffe00a */
[----:B------:R-:W-:-:S04]  /*89f60*/  IADD3 R10, PT, PT, R18, R17, R10 ;  /* 0x00000011120a7210 */ /* 0x000fc80007ffe00a */
[----:B-1----:R-:W-:Y:S01]  /*89f70*/  IADD3 R10, PT, PT, R20, R19, R10 ;  /* 0x00000013140a7210 */ /* 0x002fe20007ffe00a */
[----:B0-----:R-:W-:-:S04]  /*89f80*/  IMAD.WIDE.U32 R2, R23, 0x4, R2 ;  /* 0x0000000417027825 */ /* 0x001fc800078e0002 */
[----:B------:R-:W-:Y:S02]  /*89f90*/  IMAD.IADD R21, R10, 0x1, R21 ;  /* 0x000000010a157824 */ /* 0x000fe400078e0215 */
[----:B---3--:R-:W-:-:S03]  /*89fa0*/  IMAD.WIDE.U32 R8, R23, 0x8, R8 ;  /* 0x0000000817087825 */ /* 0x008fc600078e0008 */
[----:B------:R-:W-:Y:S04]  /*89fb0*/  STG.E desc[UR40][R2.64], R21 ;  /* 0x0000001502007986 */ /* 0x000fe8000c101928 */
[----:B------:R-:W-:Y:S04]  /*89fc0*/  STG.E desc[UR40][R4.64], R0 ;  /* 0x0000000004007986 */ /* 0x000fe8000c101928 */
[----:B--2---:R-:W-:Y:S01]  /*89fd0*/  STG.E.64 desc[UR40][R8.64], R6 ;  /* 0x0000000608007986 */ /* 0x004fe2000c101b28 */
[----:B------:R-:W-:Y:S05]  /*89fe0*/  EXIT ;  /* 0x000000000000794d */ /* 0x000fea0003800000 */
.L_x_583:
[----:B------:R-:W-:Y:S02]  /*89ff0*/  IMAD.MOV.U32 R12, RZ, RZ, 0x10 ;  /* 0x00000010ff0c7424 */ /* 0x000fe400078e00ff */
[----:B------:R-:W-:Y:S02]  /*8a000*/  IMAD.MOV.U32 R11, RZ, RZ, 0x1f ;  /* 0x0000001fff0b7424 */ /* 0x000fe400078e00ff */
[----:B------:R-:W-:-:S07]  /*8a010*/  IMAD.MOV.U32 R15, RZ, RZ, -0x1 ;  /* 0xffffffffff0f7424 */ /* 0x000fce00078e00ff */
[----:B012---:R-:W-:Y:S05]  /*8a020*/  WARPSYNC.COLLECTIVE R15, `(.L_x_1740) ;  /* 0x000000000f087348 */ /* 0x007fea0003c00000 */
[----:B-1----:R1:W3:Y:S02]  /*8a030*/  SHFL.DOWN P6, R14, R13, R12, R11 ;  /* 0x0800000c0d0e7389 */ /* 0x0022e400000c000b */
[----:B0123--:R-:W-:Y:S05]  /*8a040*/  ENDCOLLECTIVE ;  /* 0x000000000000791b */ /* 0x00ffea0003800000 */
.L_x_1740:
[----:B------:R-:W-:Y:S02]  /*8a050*/  IMAD.MOV.U32 R12, RZ, RZ, 0x8 ;  /* 0x00000008ff0c7424 */ /* 0x000fe400078e00ff */
[----:B------:R-:W-:-:S04]  /*8a060*/  IMAD.IADD R0, R14, 0x1, R13 ;  /* 0x000000010e007824 */ /* 0x000fc800078e020d */
[----:B------:R-:W-:-:S07]  /*8a070*/  IMAD.MOV.U32 R13, RZ, RZ, R0 ;  /* 0x000000ffff0d7224 */ /* 0x000fce00078e0000 */
[----:B------:R-:W-:Y:S05]  /*8a080*/  WARPSYNC.COLLECTIVE R15, `(.L_x_1741) ;  /* 0x000000000f087348 */ /* 0x000fea0003c00000 */
[----:B------:R0:W1:Y:S02]  /*8a090*/  SHFL.DOWN P6, R14, R13, R12, R11 ;  /* 0x0800000c0d0e7389 */ /* 0x00006400000c000b */
[----:B01----:R-:W-:Y:S05]  /*8a0a0*/  ENDCOLLECTIVE ;  /* 0x000000000000791b */ /* 0x003fea0003800000 */
.L_x_1741:
[----:B------:R-:W-:Y:S02]  /*8a0b0*/  IMAD.MOV.U32 R12, RZ, RZ, 0x4 ;  /* 0x00000004ff0c7424 */ /* 0x000fe400078e00ff */
[----:B------:R-:W-:-:S04]  /*8a0c0*/  IMAD.IADD R2, R0, 0x1, R14 ;  /* 0x0000000100027824 */ /* 0x000fc800078e020e */
[----:B------:R-:W-:-:S07]  /*8a0d0*/  IMAD.MOV.U32 R13, RZ, RZ, R2 ;  /* 0x000000ffff0d7224 */ /* 0x000fce00078e0002 */
[----:B------:R-:W-:Y:S05]  /*8a0e0*/  WARPSYNC.COLLECTIVE R15, `(.L_x_1742) ;  /* 0x000000000f087348 */ /* 0x000fea0003c00000 */
[----:B------:R0:W1:Y:S02]  /*8a0f0*/  SHFL.DOWN P6, R14, R13, R12, R11 ;  /* 0x0800000c0d0e7389 */ /* 0x00006400000c000b */
[----:B01----:R-:W-:Y:S05]  /*8a100*/  ENDCOLLECTIVE ;  /* 0x000000000000791b */ /* 0x003fea0003800000 */
.L_x_1742:
[----:B------:R-:W-:Y:S02]  /*8a110*/  IMAD.MOV.U32 R12, RZ, RZ, 0x2 ;  /* 0x00000002ff0c7424 */ /* 0x000fe400078e00ff */
[----:B------:R-:W-:-:S04]  /*8a120*/  IMAD.IADD R3, R2, 0x1, R14 ;  /* 0x0000000102037824 */ /* 0x000fc800078e020e */
[----:B------:R-:W-:-:S07]  /*8a130*/  IMAD.MOV.U32 R13, RZ, RZ, R3 ;  /* 0x000000ffff0d7224 */ /* 0x000fce00078e0003 */
[----:B------:R-:W-:Y:S05]  /*8a140*/  WARPSYNC.COLLECTIVE R15, `(.L_x_1743) ;  /* 0x000000000f087348 */ /* 0x000fea0003c00000 */
[----:B------:R0:W1:Y:S02]  /*8a150*/  SHFL.DOWN P6, R14, R13, R12, R11 ;  /* 0x0800000c0d0e7389 */ /* 0x00006400000c000b */
[----:B01----:R-:W-:Y:S05]  /*8a160*/  ENDCOLLECTIVE ;  /* 0x000000000000791b */ /* 0x003fea0003800000 */
.L_x_1743:
[----:B------:R-:W-:Y:S02]  /*8a170*/  IMAD.MOV.U32 R12, RZ, RZ, 0x1 ;  /* 0x00000001ff0c7424 */ /* 0x000fe400078e00ff */
[----:B------:R-:W-:-:S04]  /*8a180*/  IMAD.IADD R4, R3, 0x1, R14 ;  /* 0x0000000103047824 */ /* 0x000fc800078e020e */
[----:B------:R-:W-:-:S07]  /*8a190*/  IMAD.MOV.U32 R13, RZ, RZ, R4 ;  /* 0x000000ffff0d7224 */ /* 0x000fce00078e0004 */
[----:B------:R-:W-:Y:S05]  /*8a1a0*/  WARPSYNC.COLLECTIVE R15, `(.L_x_1744) ;  /* 0x000000000f087348 */ /* 0x000fea0003c00000 */
[----:B------:R0:W1:Y:S02]  /*8a1b0*/  SHFL.DOWN P6, R14, R13, R12, R11 ;  /* 0x0800000c0d0e7389 */ /* 0x00006400000c000b */
[----:B01----:R-:W-:Y:S05]  /*8a1c0*/  ENDCOLLECTIVE ;  /* 0x000000000000791b */ /* 0x003fea0003800000 */
.L_x_1744:
[----:B------:R-:W-:Y:S05]  /*8a1d0*/  BRA `(.L_x_1745) ;  /* 0xfffffa5000e07947 */ /* 0x000fea000383ffff */
.L_x_1159:
[----:B------:R-:W-:Y:S02]  /*8a1e0*/  IMAD.MOV.U32 R12, RZ, RZ, 0x10 ;  /* 0x00000010ff0c7424 */ /* 0x000fe400078e00ff */
[----:B------:R-:W-:Y:S02]  /*8a1f0*/  IMAD.MOV.U32 R11, RZ, RZ, 0x1f ;  /* 0x0000001fff0b7424 */ /* 0x000fe400078e00ff */
[----:B------:R-:W-:-:S07]  /*8a200*/  IMAD.MOV.U32 R15, RZ, RZ, -0x1 ;  /* 0xffffffffff0f7424 */ /* 0x000fce00078e00ff */
[----:B0123--:R-:W-:Y:S05]  /*8a210*/  WARPSYNC.COLLECTIVE R15, `(.L_x_1746) ;  /* 0x000000000f087348 */ /* 0x00ffea0003c00000 */
[----:B---3--:R3:W4:Y:S02]  /*8a220*/  SHFL.DOWN P6, R14, R13, R12, R11 ;  /* 0x0800000c0d0e7389 */ /* 0x00872400000c000b */
[----:B01234-:R-:W-:Y:S05]  /*8a230*/  ENDCOLLECTIVE ;  /* 0x000000000000791b */ /* 0x01ffea0003800000 */
.L_x_1746:
[----:B------:R-:W-:Y:S02]  /*8a240*/  IMAD.MOV.U32 R12, RZ, RZ, 0x8 ;  /* 0x00000008ff0c7424 */ /* 0x000fe400078e00ff */
[----:B------:R-:W-:-:S04]  /*8a250*/  IMAD.IADD R0, R14, 0x1, R13 ;  /* 0x000000010e007824 */ /* 0x000fc800078e020d */
[----:B------:R-:W-:-:S07]  /*8a260*/  IMAD.MOV.U32 R13, RZ, RZ, R0 ;  /* 0x000000ffff0d7224 */ /* 0x000fce00078e0000 */
[----:B------:R-:W-:Y:S05]  /*8a270*/  WARPSYNC.COLLECTIVE R15, `(.L_x_1747) ;  /* 0x000000000f087348 */ /* 0x000fea0003c00000 */
[----:B------:R0:W1:Y:S02]  /*8a280*/  SHFL.DOWN P6, R14, R13, R12, R11 ;  /* 0x0800000c0d0e7389 */ /* 0x00006400000c000b */
[----:B01----:R-:W-:Y:S05]  /*8a290*/  ENDCOLLECTIVE ;  /* 0x000000000000791b */ /* 0x003fea0003800000 */
.L_x_1747:
[----:B------:R-:W-:Y:S02]  /*8a2a0*/  IMAD.MOV.U32 R12, RZ, RZ, 0x4 ;  /* 0x00000004ff0c7424 */ /* 0x000fe400078e00ff */
[----:B------:R-:W-:-:S04]  /*8a2b0*/  IMAD.IADD R2, R0, 0x1, R14 ;  /* 0x0000000100027824 */ /* 0x000fc800078e020e */
[----:B------:R-:W-:-:S07]  /*8a2c0*/  IMAD.MOV.U32 R13, RZ, RZ, R2 ;  /* 0x000000ffff0d7224 */ /* 0x000fce00078e0002 */
[----:B------:R-:W-:Y:S05]  /*8a2d0*/  WARPSYNC.COLLECTIVE R15, `(.L_x_1748) ;  /* 0x000000000f087348 */ /* 0x000fea0003c00000 */
[----:B------:R0:W1:Y:S02]  /*8a2e0*/  SHFL.DOWN P6, R14, R13, R12, R11 ;  /* 0x0800000c0d0e7389 */ /* 0x00006400000c000b */
[----:B01----:R-:W-:Y:S05]  /*8a2f0*/  ENDCOLLECTIVE ;  /* 0x000000000000791b */ /* 0x003fea0003800000 */
.L_x_1748:
[----:B------:R-:W-:Y:S02]  /*8a300*/  IMAD.MOV.U32 R12, RZ, RZ, 0x2 ;  /* 0x00000002ff0c7424 */ /* 0x000fe400078e00ff */
[----:B------:R-:W-:-:S04]  /*8a310*/  IMAD.IADD R3, R2, 0x1, R14 ;  /* 0x0000000102037824 */ /* 0x000fc800078e020e */
[----:B------:R-:W-:-:S07]  /*8a320*/  IMAD.MOV.U32 R13, RZ, RZ, R3 ;  /* 0x000000ffff0d7224 */ /* 0x000fce00078e0003 */
[----:B------:R-:W-:Y:S05]  /*8a330*/  WARPSYNC.COLLECTIVE R15, `(.L_x_1749) ;  /* 0x000000000f087348 */ /* 0x000fea0003c00000 */
[----:B------:R0:W1:Y:S02]  /*8a340*/  SHFL.DOWN P6, R14, R13, R12, R11 ;  /* 0x0800000c0d0e7389 */ /* 0x00006400000c000b */
[----:B01----:R-:W-:Y:S05]  /*8a350*/  ENDCOLLECTIVE ;  /* 0x000000000000791b */ /* 0x003fea0003800000 */
.L_x_1749:
[----:B------:R-:W-:Y:S02]  /*8a360*/  IMAD.MOV.U32 R12, RZ, RZ, 0x1 ;  /* 0x00000001ff0c7424 */ /* 0x000fe400078e00ff */
[----:B------:R-:W-:-:S04]  /*8a370*/  IMAD.IADD R4, R3, 0x1, R14 ;  /* 0x0000000103047824 */ /* 0x000fc800078e020e */
[----:B------:R-:W-:-:S07]  /*8a380*/  IMAD.MOV.U32 R13, RZ, RZ, R4 ;  /* 0x000000ffff0d7224 */ /* 0x000fce00078e0004 */
[----:B------:R-:W-:Y:S05]  /*8a390*/  WARPSYNC.COLLECTIVE R15, `(.L_x_1750) ;  /* 0x000000000f087348 */ /* 0x000fea0003c00000 */
[----:B------:R0:W1:Y:S02]  /*8a3a0*/  SHFL.DOWN P6, R14, R13, R12, R11 ;  /* 0x0800000c0d0e7389 */ /* 0x00006400000c000b */
[----:B01----:R-:W-:Y:S05]  /*8a3b0*/  ENDCOLLECTIVE ;  /* 0x000000000000791b */ /* 0x003fea0003800000 */
.L_x_1750:
[----:B------:R-:W-:Y:S05]  /*8a3c0*/  BRA `(.L_x_1751) ;  /* 0xfffffd1c00dc7947 */ /* 0x000fea000383ffff */
.L_x_1736:
[----:B------:R-:W-:Y:S02]  /*8a3d0*/  IMAD.MOV.U32 R12, RZ, RZ, 0x10 ;  /* 0x00000010ff0c7424 */ /* 0x000fe400078e00ff */
[----:B------:R-:W-:Y:S02]  /*8a3e0*/  IMAD.MOV.U32 R11, RZ, RZ, 0x1f ;  /* 0x0000001fff0b7424 */ /* 0x000fe400078e00ff */
[----:B------:R-:W-:-:S07]  /*8a3f0*/  IMAD.MOV.U32 R15, RZ, RZ, -0x1 ;  /* 0xffffffffff0f7424 */ /* 0x000fce00078e00ff */
[----:B0123--:R-:W-:Y:S05]  /*8a400*/  WARPSYNC.COLLECTIVE R15, `(.L_x_1752) ;  /* 0x000000000f087348 */ /* 0x00ffea0003c00000 */
[----:B---3--:R3:W4:Y:S02]  /*8a410*/  SHFL.DOWN P6, R14, R13, R12, R11 ;  /* 0x0800000c0d0e7389 */ /* 0x00872400000c000b */
[----:B01234-:R-:W-:Y:S05]  /*8a420*/  ENDCOLLECTIVE ;  /* 0x000000000000791b */ /* 0x01ffea0003800000 */
.L_x_1752:
[----:B------:R-:W-:Y:S02]  /*8a430*/  IMAD.MOV.U32 R12, RZ, RZ, 0x8 ;  /* 0x00000008ff0c7424 */ /* 0x000fe400078e00ff */
[----:B------:R-:W-:-:S04]  /*8a440*/  IMAD.IADD R0, R14, 0x1, R13 ;  /* 0x000000010e007824 */ /* 0x000fc800078e020d */
[----:B------:R-:W-:-:S07]  /*8a450*/  IMAD.MOV.U32 R13, RZ, RZ, R0 ;  /* 0x000000ffff0d7224 */ /* 0x000fce00078e0000 */
[----:B------:R-:W-:Y:S05]  /*8a460*/  WARPSYNC.COLLECTIVE R15, `(.L_x_1753) ;  /* 0x000000000f087348 */ /* 0x000fea0003c00000 */
[----:B------:R0:W1:Y:S02]  /*8a470*/  SHFL.DOWN P6, R14, R13, R12, R11 ;  /* 0x0800000c0d0e7389 */ /* 0x00006400000c000b */
[----:B01----:R-:W-:Y:S05]  /*8a480*/  ENDCOLLECTIVE ;  /* 0x000000000000791b */ /* 0x003fea0003800000 */
.L_x_1753:
[----:B------:R-:W-:Y:S02]  /*8a490*/  IMAD.MOV.U32 R12, RZ, RZ, 0x4 ;  /* 0x00000004ff0c7424 */ /* 0x000fe400078e00ff */
[----:B------:R-:W-:-:S04]  /*8a4a0*/  IMAD.IADD R2, R0, 0x1, R14 ;  /* 0x0000000100027824 */ /* 0x000fc800078e020e */
[----:B------:R-:W-:-:S07]  /*8a4b0*/  IMAD.MOV.U32 R13, RZ, RZ, R2 ;  /* 0x000000ffff0d7224 */ /* 0x000fce00078e0002 */
[----:B------:R-:W-:Y:S05]  /*8a4c0*/  WARPSYNC.COLLECTIVE R15, `(.L_x_1754) ;  /* 0x000000000f087348 */ /* 0x000fea0003c00000 */
[----:B------:R0:W1:Y:S02]  /*8a4d0*/  SHFL.DOWN P6, R14, R13, R12, R11 ;  /* 0x0800000c0d0e7389 */ /* 0x00006400000c000b */
[----:B01----:R-:W-:Y:S05]  /*8a4e0*/  ENDCOLLECTIVE ;  /* 0x000000000000791b */ /* 0x003fea0003800000 */
.L_x_1754:
[----:B------:R-:W-:Y:S02]  /*8a4f0*/  IMAD.MOV.U32 R12, RZ, RZ, 0x2 ;  /* 0x00000002ff0c7424 */ /* 0x000fe400078e00ff */
[----:B------:R-:W-:-:S04]  /*8a500*/  IMAD.IADD R3, R2, 0x1, R14 ;  /* 0x0000000102037824 */ /* 0x000fc800078e020e */
[----:B------:R-:W-:-:S07]  /*8a510*/  IMAD.MOV.U32 R13, RZ, RZ, R3 ;  /* 0x000000ffff0d7224 */ /* 0x000fce00078e0003 */
[----:B------:R-:W-:Y:S05]  /*8a520*/  WARPSYNC.COLLECTIVE R15, `(.L_x_1755) ;  /* 0x000000000f087348 */ /* 0x000fea0003c00000 */
[----:B------:R0:W1:Y:S02]  /*8a530*/  SHFL.DOWN P6, R14, R13, R12, R11 ;  /* 0x0800000c0d0e7389 */ /* 0x00006400000c000b */
[----:B01----:R-:W-:Y:S05]  /*8a540*/  ENDCOLLECTIVE ;  /* 0x000000000000791b */ /* 0x003fea0003800000 */
.L_x_1755:
[----:B------:R-:W-:Y:S02]  /*8a550*/  IMAD.MOV.U32 R12, RZ, RZ, 0x1 ;  /* 0x00000001ff0c7424 */ /* 0x000fe400078e00ff */
[----:B------:R-:W-:-:S04]  /*8a560*/  IMAD.IADD R4, R3, 0x1, R14 ;  /* 0x0000000103047824 */ /* 0x000fc800078e020e */
[----:B------:R-:W-:-:S07]  /*8a570*/  IMAD.MOV.U32 R13, RZ, RZ, R4 ;  /* 0x000000ffff0d7224 */ /* 0x000fce00078e0004 */
[----:B------:R-:W-:Y:S05]  /*8a580*/  WARPSYNC.COLLECTIVE R15, `(.L_x_1756) ;  /* 0x000000000f087348 */ /* 0x000fea0003c00000 */
[----:B------:R0:W1:Y:S02]  /*8a590*/  SHFL.DOWN P6, R14, R13, R12, R11 ;  /* 0x0800000c0d0e7389 */ /* 0x00006400000c000b */
[----:B01----:R-:W-:Y:S05]  /*8a5a0*/  ENDCOLLECTIVE ;  /* 0x000000000000791b */ /* 0x003fea0003800000 */
.L_x_1756:
[----:B------:R-:W-:Y:S05]  /*8a5b0*/  BRA `(.L_x_1757) ;  /* 0xfffffff400887947 */ /* 0x000fea000383ffff */
        .type           $_Z24optimized_sogrand_kernelPKdPdS1_PiS2_S1_iiimdiii$_Z16QuickSort_devicePdPmm,@function
        .size           $_Z24optimized_sogrand_kernelPKdPdS1_PiS2_S1_iiimdiii$_Z16QuickSort_devicePdPmm,($__internal_0_$__cuda_sm20_dblrcp_rn_slowpath_v3 - $_Z24optimized_sogrand_kernelPKdPdS1_PiS2_S1_iiimdiii$_Z16QuickSort_devicePdPmm)
$_Z24optimized_sogrand_kernelPKdPdS1_PiS2_S1_iiimdiii$_Z16QuickSort_devicePdPmm:
[----:B------:R-:W-:-:S05]  /*8a5c0*/  VIADD R1, R1, 0xffffffa0 ;  /* 0xffffffa001017836 */ /* 0x000fca0000000000 */
[----:B------:R-:W-:Y:S04]  /*8a5d0*/  STL [R1+0x50], R39 ;  /* 0x0000502701007387 */ /* 0x000fe80000100800 */
        /* <DEDUP_REMOVED lines=19> */
[----:B------:R0:W-:Y:S04]  /*8a710*/  STL [R1+0x58], R45 ;  /* 0x0000582d01007387 */ /* 0x0001e80000100800 */
[----:B------:R1:W-:Y:S04]  /*8a720*/  STL [R1+0x5c], R46 ;  /* 0x00005c2e01007387 */ /* 0x0003e80000100800 */
[----:B------:R2:W-:Y:S01]  /*8a730*/  STL [R1+0x54], R44 ;  /* 0x0000542c01007387 */ /* 0x0005e20000100800 */
[----:B0-----:R-:W0:Y:S05]  /*8a740*/  BMOV.32.CLEAR R45, B7 ;  /* 0x00000000072d7355 */ /* 0x001e2a0000100000 */
[----:B-1----:R-:W1:Y:S05]  /*8a750*/  BMOV.32.CLEAR R46, B6 ;  /* 0x00000000062e7355 */ /* 0x002e6a0000100000 */
[----:B--2---:R-:W2:Y:S05]  /*8a760*/  BMOV.32.CLEAR R44, B8 ;  /* 0x00000000082c7355 */ /* 0x004eaa0000100000 */
[----:B------:R-:W-:Y:S01]  /*8a770*/  BSSY.RECONVERGENT B7, `(.L_x_1758) ;  /* 0x0000082000077945 */ /* 0x000fe20003800200 */
[----:B------:R3:W-:Y:S02]  /*8a780*/  STL [R1], R2 ;  /* 0x0000000201007387 */ /* 0x0007e40000100800 */
[----:B---3--:R-:W-:Y:S01]  /*8a790*/  IMAD.MOV.U32 R2, RZ, RZ, R6 ;  /* 0x000000ffff027224 */ /* 0x008fe200078e0006 */
[----:B------:R-:W3:Y:S01]  /*8a7a0*/  LDC.64 R16, c[0x0][0x358] ;  /* 0x0000d600ff107b82 */ /* 0x000ee20000000a00 */
[----:B------:R-:W-:Y:S01]  /*8a7b0*/  ISETP.GE.U32.AND P0, PT, R8, 0x2, PT ;  /* 0x000000020800780c */ /* 0x000fe20003f06070 */
[----:B------:R-:W-:-:S02]  /*8a7c0*/  IMAD.MOV.U32 R19, RZ, RZ, R4 ;  /* 0x000000ffff137224 */ /* 0x000fc400078e0004 */
[----:B------:R-:W-:Y:S01]  /*8a7d0*/  IMAD.MOV.U32 R22, RZ, RZ, R5 ;  /* 0x000000ffff167224 */ /* 0x000fe200078e0005 */
[----:B------:R-:W-:Y:S01]  /*8a7e0*/  ISETP.GE.U32.AND.EX P0, PT, R9, RZ, PT, P0 ;  /* 0x000000ff0900720c */ /* 0x000fe20003f06100 */
[----:B------:R-:W-:Y:S02]  /*8a7f0*/  IMAD.MOV.U32 R18, RZ, RZ, R7 ;  /* 0x000000ffff127224 */ /* 0x000fe400078e0007 */
[----:B------:R-:W-:Y:S02]  /*8a800*/  IMAD.MOV.U32 R38, RZ, RZ, R8 ;  /* 0x000000ffff267224 */ /* 0x000fe400078e0008 */
[----:B------:R-:W-:-:S08]  /*8a810*/  IMAD.MOV.U32 R39, RZ, RZ, R9 ;  /* 0x000000ffff277224 */ /* 0x000fd000078e0009 */
[----:B012---:R-:W-:Y:S05]  /*8a820*/  @!P0 BRA `(.L_x_1759) ;  /* 0x0000000400d88947 */ /* 0x007fea0003800000 */
[----:B------:R-:W-:Y:S01]  /*8a830*/  BSSY.RELIABLE B6, `(.L_x_1759) ;  /* 0x0000075000067945 */ /* 0x000fe20003800100 */
.L_x_1770:
[----:B0-----:R-:W-:Y:S01]  /*8a840*/  IMAD.SHL.U32 R4, R38, 0x4, RZ ;  /* 0x0000000426047824 */ /* 0x001fe200078e00ff */
[----:B---3--:R-:W-:Y:S02]  /*8a850*/  R2UR UR4, R16 ;  /* 0x00000000100472ca */ /* 0x008fe400000e0000 */
[----:B------:R-:W-:Y:S02]  /*8a860*/  R2UR UR5, R17 ;  /* 0x00000000110572ca */ /* 0x000fe400000e0000 */
[----:B------:R-:W-:Y:S02]  /*8a870*/  LOP3.LUT R4, R4, 0xfffffff8, RZ, 0xc0, !PT ;  /* 0xfffffff804047812 */ /* 0x000fe400078ec0ff */
[----:B------:R-:W-:Y:S02]  /*8a880*/  SHF.L.U64.HI R3, R38, 0x2, R39 ;  /* 0x0000000226037819 */ /* 0x000fe40000010227 */
[----:B------:R-:W-:-:S05]  /*8a890*/  IADD3 R4, P0, PT, R19, R4, RZ ;  /* 0x0000000413047210 */ /* 0x000fca0007f1e0ff */
[----:B------:R-:W-:-:S05]  /*8a8a0*/  IMAD.X R5, R22, 0x1, R3, P0 ;  /* 0x0000000116057824 */ /* 0x000fca00000e0603 */
[----:B------:R0:W5:Y:S01]  /*8a8b0*/  LD.E.64 R24, desc[UR4][R4.64] ;  /* 0x0000000404187980 */ /* 0x000162000c101b00 */
[----:B------:R-:W-:Y:S01]  /*8a8c0*/  IADD3 R8, P0, PT, R38, -0x1, RZ ;  /* 0xffffffff26087810 */ /* 0x000fe20007f1e0ff */
[----:B------:R-:W-:Y:S01]  /*8a8d0*/  BSSY.RECONVERGENT B0, `(.L_x_1760) ;  /* 0x000004d000007945 */ /* 0x000fe20003800200 */
[----:B------:R-:W-:Y:S02]  /*8a8e0*/  CS2R R36, SRZ ;  /* 0x0000000000247805 */ /* 0x000fe4000001ff00 */
[----:B------:R-:W-:-:S09]  /*8a8f0*/  IADD3.X R9, PT, PT, R39, -0x1, RZ, P0, !PT ;  /* 0xffffffff27097810 */ /* 0x000fd200007fe4ff */
.L_x_1767:
[----:B------:R-:W-:Y:S01]  /*8a900*/  BSSY.RECONVERGENT B1, `(.L_x_1761) ;  /* 0x0000012000017945 */ /* 0x000fe20003800200 */
[C-C-:B0-----:R-:W-:Y:S01]  /*8a910*/  SHF.L.U64.HI R7, R37.reuse, 0x3, R36.reuse ;  /* 0x0000000325077819 */ /* 0x141fe20000010224 */
[----:B------:R-:W-:Y:S02]  /*8a920*/  IMAD.MOV.U32 R32, RZ, RZ, R36 ;  /* 0x000000ffff207224 */ /* 0x000fe400078e0024 */
[----:B------:R-:W-:Y:S02]  /*8a930*/  IMAD.SHL.U32 R6, R37, 0x8, RZ ;  /* 0x0000000825067824 */ /* 0x000fe400078e00ff */
[----:B------:R-:W-:-:S07]  /*8a940*/  IMAD.MOV.U32 R23, RZ, RZ, R37 ;  /* 0x000000ffff177224 */ /* 0x000fce00078e0025 */
.L_x_1762:
[----:B------:R-:W-:Y:S02]  /*8a950*/  R2UR UR4, R16 ;  /* 0x00000000100472ca */ /* 0x000fe400000e0000 */
[----:B------:R-:W-:Y:S02]  /*8a960*/  R2UR UR5, R17 ;  /* 0x00000000110572ca */ /* 0x000fe400000e0000 */
[----:B0-----:R-:W-:-:S05]  /*8a970*/  IADD3 R4, P0, PT, R19, R6, RZ ;  /* 0x0000000613047210 */ /* 0x001fca0007f1e0ff */
[----:B------:R-:W-:-:S06]  /*8a980*/  IMAD.X R5, R22, 0x1, R7, P0 ;  /* 0x0000000116057824 */ /* 0x000fcc00000e0607 */
[----:B------:R-:W2:Y:S01]  /*8a990*/  LD.E.64 R26, desc[UR4][R4.64] ;  /* 0x00000004041a7980 */ /* 0x000ea2000c101b00 */
[----:B------:R-:W-:Y:S01]  /*8a9a0*/  IMAD.MOV.U32 R0, RZ, RZ, R23 ;  /* 0x000000ffff007224 */ /* 0x000fe200078e0017 */
[----:B------:R-:W-:Y:S01]  /*8a9b0*/  IADD3 R23, P1, PT, R23, 0x1, RZ ;  /* 0x0000000117177810 */ /* 0x000fe20007f3e0ff */
[----:B------:R-:W-:Y:S01]  /*8a9c0*/  IMAD.MOV.U32 R3, RZ, RZ, R32 ;  /* 0x000000ffff037224 */ /* 0x000fe200078e0020 */
[----:B------:R-:W-:-:S03]  /*8a9d0*/  IADD3 R6, P2, PT, R6, 0x8, RZ ;  /* 0x0000000806067810 */ /* 0x000fc60007f5e0ff */
[----:B------:R-:W-:Y:S02]  /*8a9e0*/  IMAD.X R32, RZ, RZ, R32, P1 ;  /* 0x000000ffff207224 */ /* 0x000fe400008e0620 */
[----:B------:R-:W-:Y:S01]  /*8a9f0*/  IMAD.X R7, RZ, RZ, R7, P2 ;  /* 0x000000ffff077224 */ /* 0x000fe200010e0607 */
[----:B--2--5:R-:W-:-:S14]  /*8aa00*/  DSETP.GEU.AND P0, PT, R26, R24, PT ;  /* 0x000000181a00722a */ /* 0x024fdc0003f0e000 */
[----:B------:R-:W-:Y:S05]  /*8aa10*/  @!P0 BRA `(.L_x_1762) ;  /* 0xfffffffc00cc8947 */ /* 0x000fea000383ffff */
[----:B------:R-:W-:Y:S05]  /*8aa20*/  BSYNC.RECONVERGENT B1 ;  /* 0x0000000000017941 */ /* 0x000fea0003800200 */
.L_x_1761:
[----:B------:R-:W-:Y:S01]  /*8aa30*/  BSSY.RECONVERGENT B1, `(.L_x_1763) ;  /* 0x0000012000017945 */ /* 0x000fe20003800200 */
[----:B------:R-:W-:Y:S02]  /*8aa40*/  IMAD.MOV.U32 R37, RZ, RZ, R0 ;  /* 0x000000ffff257224 */ /* 0x000fe400078e0000 */
[----:B------:R-:W-:Y:S02]  /*8aa50*/  IMAD.MOV.U32 R36, RZ, RZ, R3 ;  /* 0x000000ffff247224 */ /* 0x000fe400078e0003 */
[----:B------:R-:W-:Y:S02]  /*8aa60*/  IMAD.MOV.U32 R0, RZ, RZ, R8 ;  /* 0x000000ffff007224 */ /* 0x000fe400078e0008 */
[----:B------:R-:W-:-:S07]  /*8aa70*/  IMAD.MOV.U32 R3, RZ, RZ, R9 ;  /* 0x000000ffff037224 */ /* 0x000fce00078e0009 */
.L_x_1764:
[----:B------:R-:W-:Y:S01]  /*8aa80*/  IMAD.SHL.U32 R10, R0, 0x8, RZ ;  /* 0x00000008000a7824 */ /* 0x000fe200078e00ff */
[----:B------:R-:W-:Y:S02]  /*8aa90*/  R2UR UR4, R16 ;  /* 0x00000000100472ca */ /* 0x000fe400000e0000 */
[----:B------:R-:W-:Y:S02]  /*8aaa0*/  R2UR UR5, R17 ;  /* 0x00000000110572ca */ /* 0x000fe400000e0000 */
[----:B------:R-:W-:Y:S02]  /*8aab0*/  SHF.L.U64.HI R11, R0, 0x3, R3 ;  /* 0x00000003000b7819 */ /* 0x000fe40000010203 */
[----:B------:R-:W-:-:S05]  /*8aac0*/  IADD3 R28, P0, PT, R19, R10, RZ ;  /* 0x0000000a131c7210 */ /* 0x000fca0007f1e0ff */
[----:B------:R-:W-:-:S05]  /*8aad0*/  IMAD.X R29, R22, 0x1, R11, P0 ;  /* 0x00000001161d7824 */ /* 0x000fca00000e060b */
[----:B------:R-:W2:Y:S01]  /*8aae0*/  LD.E.64 R30, desc[UR4][R28.64] ;  /* 0x000000041c1e7980 */ /* 0x000ea2000c101b00 */
[----:B------:R-:W-:Y:S01]  /*8aaf0*/  IMAD.MOV.U32 R8, RZ, RZ, R0 ;  /* 0x000000ffff087224 */ /* 0x000fe200078e0000 */
[----:B------:R-:W-:Y:S01]  /*8ab00*/  IADD3 R0, P1, PT, R0, -0x1, RZ ;  /* 0xffffffff00007810 */ /* 0x000fe20007f3e0ff */
[----:B------:R-:W-:-:S03]  /*8ab10*/  IMAD.MOV.U32 R9, RZ, RZ, R3 ;  /* 0x000000ffff097224 */ /* 0x000fc600078e0003 */
[----:B------:R-:W-:Y:S01]  /*8ab20*/  IADD3.X R3, PT, PT, R3, -0x1, RZ, P1, !PT ;  /* 0xffffffff03037810 */ /* 0x000fe20000ffe4ff */
[----:B--2---:R-:W-:-:S14]  /*8ab30*/  DSETP.GT.AND P0, PT, R30, R24, PT ;  /* 0x000000181e00722a */ /* 0x004fdc0003f04000 */
[----:B------:R-:W-:Y:S05]  /*8ab40*/  @P0 BRA `(.L_x_1764) ;  /* 0xfffffffc00cc0947 */ /* 0x000fea000383ffff */
[----:B------:R-:W-:Y:S05]  /*8ab50*/  BSYNC.RECONVERGENT B1 ;  /* 0x0000000000017941 */ /* 0x000fea0003800200 */
.L_x_1763:
[----:B------:R-:W-:Y:S01]  /*8ab60*/  ISETP.GT.U32.AND P0, PT, R37, R8, PT ;  /* 0x000000082500720c */ /* 0x000fe20003f04070 */
[----:B------:R-:W-:Y:S03]  /*8ab70*/  BSSY.RECONVERGENT B1, `(.L_x_1765) ;  /* 0x000001f000017945 */ /* 0x000fe60003800200 */
[----:B------:R-:W-:-:S13]  /*8ab80*/  ISETP.GT.U32.AND.EX P0, PT, R36, R9, PT, P0 ;  /* 0x000000092400720c */ /* 0x000fda0003f04100 */
[----:B------:R-:W-:Y:S05]  /*8ab90*/  @P0 BRA `(.L_x_1766) ;  /* 0x0000000000700947 */ /* 0x000fea0003800000 */
[C---:B------:R-:W-:Y:S02]  /*8aba0*/  R2UR UR4, R16.reuse ;  /* 0x00000000100472ca */ /* 0x040fe400000e0000 */
[C---:B------:R-:W-:Y:S02]  /*8abb0*/  R2UR UR5, R17.reuse ;  /* 0x00000000110572ca */ /* 0x040fe400000e0000 */
[C---:B------:R-:W-:Y:S02]  /*8abc0*/  R2UR UR6, R16.reuse ;  /* 0x00000000100672ca */ /* 0x040fe400000e0000 */
[C---:B------:R-:W-:Y:S02]  /*8abd0*/  R2UR UR7, R17.reuse ;  /* 0x00000000110772ca */ /* 0x040fe400000e0000 */
[----:B------:R-:W-:Y:S02]  /*8abe0*/  R2UR UR10, R16 ;  /* 0x00000000100a72ca */ /* 0x000fe400000e0000 */
[----:B------:R-:W-:-:S02]  /*8abf0*/  R2UR UR11, R17 ;  /* 0x00000000110b72ca */ /* 0x000fc400000e0000 */
[----:B------:R-:W-:Y:S02]  /*8ac00*/  IADD3 R14, P0, PT, R19, R6, RZ ;  /* 0x00000006130e7210 */ /* 0x000fe40007f1e0ff */
[----:B------:R-:W-:Y:S02]  /*8ac10*/  R2UR UR8, R16 ;  /* 0x00000000100872ca */ /* 0x000fe400000e0000 */
[----:B------:R-:W-:Y:S01]  /*8ac20*/  R2UR UR9, R17 ;  /* 0x00000000110972ca */ /* 0x000fe200000e0000 */
[----:B------:R-:W-:Y:S01]  /*8ac30*/  IMAD.X R15, R22, 0x1, R7, P0 ;  /* 0x00000001160f7824 */ /* 0x000fe200000e0607 */
[C---:B------:R-:W-:Y:S02]  /*8ac40*/  IADD3 R10, P2, PT, R2.reuse, R10, RZ ;  /* 0x0000000a020a7210 */ /* 0x040fe40007f5e0ff */
[----:B------:R-:W-:Y:S02]  /*8ac50*/  IADD3 R4, P1, PT, R2, R6, RZ ;  /* 0x0000000602047210 */ /* 0x000fe40007f3e0ff */
[----:B------:R0:W-:Y:S01]  /*8ac60*/  ST.E.64 desc[UR4][R14.64+-0x8], R30 ;  /* 0xfffff81e0e007985 */ /* 0x0001e2000c101b04 */
[----:B------:R-:W-:-:S02]  /*8ac70*/  IMAD.X R11, R18, 0x1, R11, P2 ;  /* 0x00000001120b7824 */ /* 0x000fc400010e060b */
[----:B------:R-:W-:Y:S01]  /*8ac80*/  IMAD.X R5, R18, 0x1, R7, P1 ;  /* 0x0000000112057824 */ /* 0x000fe200008e0607 */
[----:B------:R0:W-:Y:S04]  /*8ac90*/  ST.E.64 desc[UR6][R28.64], R26 ;  /* 0x0000001a1c007985 */ /* 0x0001e8000c101b06 */
[----:B------:R-:W2:Y:S04]  /*8aca0*/  LD.E.64 R12, desc[UR10][R10.64] ;  /* 0x0000000a0a0c7980 */ /* 0x000ea8000c101b00 */
[----:B------:R-:W3:Y:S01]  /*8acb0*/  LD.E.64 R6, desc[UR8][R4.64+-0x8] ;  /* 0xfffff80804067980 */ /* 0x000ee2000c101b00 */
[----:B------:R-:W-:Y:S01]  /*8acc0*/  ISETP.GT.U32.AND P0, PT, R8, 0x1, PT ;  /* 0x000000010800780c */ /* 0x000fe20003f04070 */
[----:B------:R-:W-:-:S02]  /*8acd0*/  IMAD.MOV.U32 R37, RZ, RZ, R23 ;  /* 0x000000ffff257224 */ /* 0x000fc400078e0017 */
[----:B------:R-:W-:Y:S01]  /*8ace0*/  IMAD.MOV.U32 R36, RZ, RZ, R32 ;  /* 0x000000ffff247224 */ /* 0x000fe200078e0020 */
[----:B------:R-:W-:-:S04]  /*8acf0*/  ISETP.GT.U32.AND.EX P0, PT, R9, RZ, PT, P0 ;  /* 0x000000ff0900720c */ /* 0x000fc80003f04100 */
[----:B------:R-:W-:Y:S02]  /*8ad00*/  SEL R8, R8, 0x1, P0 ;  /* 0x0000000108087807 */ /* 0x000fe40000000000 */
[----:B------:R-:W-:Y:S02]  /*8ad10*/  SEL R9, R9, RZ, P0 ;  /* 0x000000ff09097207 */ /* 0x000fe40000000000 */
[----:B------:R-:W-:-:S04]  /*8ad20*/  IADD3 R8, P1, PT, R8, -0x1, RZ ;  /* 0xffffffff08087810 */ /* 0x000fc80007f3e0ff */
[----:B------:R-:W-:Y:S01]  /*8ad30*/  IADD3.X R9, PT, PT, R9, -0x1, RZ, P1, !PT ;  /* 0xffffffff09097810 */ /* 0x000fe20000ffe4ff */
[----:B--2---:R0:W-:Y:S04]  /*8ad40*/  ST.E.64 desc[UR4][R4.64+-0x8], R12 ;  /* 0xfffff80c04007985 */ /* 0x0041e8000c101b04 */
[----:B---3--:R0:W-:Y:S04]  /*8ad50*/  ST.E.64 desc[UR6][R10.64], R6 ;  /* 0x000000060a007985 */ /* 0x0081e8000c101b06 */
.L_x_1766:
[----:B------:R-:W-:Y:S05]  /*8ad60*/  BSYNC.RECONVERGENT B1 ;  /* 0x0000000000017941 */ /* 0x000fea0003800200 */
.L_x_1765:
[----:B------:R-:W-:-:S04]  /*8ad70*/  ISETP.GT.U32.AND P0, PT, R37, R8, PT ;  /* 0x000000082500720c */ /* 0x000fc80003f04070 */
[----:B------:R-:W-:-:S13]  /*8ad80*/  ISETP.GT.U32.AND.EX P0, PT, R36, R9, PT, P0 ;  /* 0x000000092400720c */ /* 0x000fda0003f04100 */
[----:B------:R-:W-:Y:S05]  /*8ad90*/  @!P0 BRA `(.L_x_1767) ;  /* 0xfffffff800d88947 */ /* 0x000fea000383ffff */
[----:B------:R-:W-:Y:S05]  /*8ada0*/  BSYNC.RECONVERGENT B0 ;  /* 0x0000000000007941 */ /* 0x000fea0003800200 */
.L_x_1760:
[----:B------:R-:W-:Y:S01]  /*8adb0*/  ISETP.NE.U32.AND P0, PT, R8, RZ, PT ;  /* 0x000000ff0800720c */ /* 0x000fe20003f05070 */
[----:B------:R-:W-:Y:S03]  /*8adc0*/  BSSY.RECONVERGENT B8, `(.L_x_1768) ;  /* 0x000000c000087945 */ /* 0x000fe60003800200 */
[----:B------:R-:W-:-:S13]  /*8add0*/  ISETP.NE.AND.EX P0, PT, R9, RZ, PT, P0 ;  /* 0x000000ff0900720c */ /* 0x000fda0003f05300 */
[----:B------:R-:W-:Y:S05]  /*8ade0*/  @!P0 BRA `(.L_x_1769) ;  /* 0x0000000000248947 */ /* 0x000fea0003800000 */
[----:B------:R-:W-:Y:S01]  /*8adf0*/  IADD3 R8, P0, PT, R8, 0x1, RZ ;  /* 0x0000000108087810 */ /* 0x000fe20007f1e0ff */
[----:B0-----:R-:W-:Y:S01]  /*8ae00*/  IMAD.MOV.U32 R4, RZ, RZ, R19 ;  /* 0x000000ffff047224 */ /* 0x001fe200078e0013 */
[----:B------:R-:W-:Y:S01]  /*8ae10*/  MOV R20, 0x8ae80 ;  /* 0x0008ae8000147802 */ /* 0x000fe20000000f00 */
[----:B------:R-:W-:Y:S02]  /*8ae20*/  IMAD.MOV.U32 R5, RZ, RZ, R22 ;  /* 0x000000ffff057224 */ /* 0x000fe400078e0016 */
[----:B------:R-:W-:Y:S02]  /*8ae30*/  IMAD.MOV.U32 R6, RZ, RZ, R2 ;  /* 0x000000ffff067224 */ /* 0x000fe400078e0002 */
[----:B------:R-:W-:Y:S02]  /*8ae40*/  IMAD.MOV.U32 R7, RZ, RZ, R18 ;  /* 0x000000ffff077224 */ /* 0x000fe400078e0012 */
[----:B------:R-:W-:Y:S02]  /*8ae50*/  IMAD.X R9, RZ, RZ, R9, P0 ;  /* 0x000000ffff097224 */ /* 0x000fe400000e0609 */
[----:B------:R-:W-:-:S07]  /*8ae60*/  IMAD.MOV.U32 R21, RZ, RZ, 0x0 ;  /* 0x00000000ff157424 */ /* 0x000fce00078e00ff */
[----:B------:R-:W-:Y:S05]  /*8ae70*/  CALL.REL.NOINC `($_Z24optimized_sogrand_kernelPKdPdS1_PiS2_S1_iiimdiii$_Z16QuickSort_devicePdPmm) ;  /* 0xfffffff400d07944 */ /* 0x000fea0003c3ffff */
.L_x_1769:
[----:B------:R-:W-:Y:S05]  /*8ae80*/  BSYNC.RECONVERGENT B8 ;  /* 0x0000000000087941 */ /* 0x000fea0003800200 */
.L_x_1768:
[----:B------:R-:W-:-:S04]  /*8ae90*/  ISETP.GT.U32.AND P0, PT, R38, R37, PT ;  /* 0x000000252600720c */ /* 0x000fc80003f04070 */
[----:B------:R-:W-:-:S13]  /*8aea0*/  ISETP.GT.U32.AND.EX P0, PT, R39, R36, PT, P0 ;  /* 0x000000242700720c */ /* 0x000fda0003f04100 */
[----:B------:R-:W-:Y:S05]  /*8aeb0*/  @!P0 BREAK.RELIABLE B6 ;  /* 0x0000000000068942 */ /* 0x000fea0003800100 */
[----:B------:R-:W-:Y:S05]  /*8aec0*/  @!P0 BRA `(.L_x_1759) ;  /* 0x0000000000308947 */ /* 0x000fea0003800000 */
[----:B------:R-:W-:Y:S01]  /*8aed0*/  IADD3 R38, P0, PT, R38, -R37, RZ ;  /* 0x8000002526267210 */ /* 0x000fe20007f1e0ff */
[C---:B------:R-:W-:Y:S01]  /*8aee0*/  IMAD.SHL.U32 R0, R37.reuse, 0x8, RZ ;  /* 0x0000000825007824 */ /* 0x040fe200078e00ff */
[----:B------:R-:W-:-:S03]  /*8aef0*/  SHF.L.U64.HI R3, R37, 0x3, R36 ;  /* 0x0000000325037819 */ /* 0x000fc60000010224 */
[----:B------:R-:W-:Y:S01]  /*8af00*/  IMAD.X R39, R39, 0x1, ~R36, P0 ;  /* 0x0000000127277824 */ /* 0x000fe200000e0e24 */
[----:B------:R-:W-:Y:S02]  /*8af10*/  ISETP.GT.U32.AND P0, PT, R38, 0x1, PT ;  /* 0x000000012600780c */ /* 0x000fe40003f04070 */
[-C--:B------:R-:W-:Y:S02]  /*8af20*/  IADD3 R19, P1, PT, R19, R0.reuse, RZ ;  /* 0x0000000013137210 */ /* 0x080fe40007f3e0ff */
[----:B------:R-:W-:Y:S02]  /*8af30*/  ISETP.GT.U32.AND.EX P0, PT, R39, RZ, PT, P0 ;  /* 0x000000ff2700720c */ /* 0x000fe40003f04100 */
[----:B------:R-:W-:Y:S01]  /*8af40*/  IADD3 R2, P2, PT, R2, R0, RZ ;  /* 0x0000000002027210 */ /* 0x000fe20007f5e0ff */
[----:B------:R-:W-:-:S04]  /*8af50*/  IMAD.X R22, R22, 0x1, R3, P1 ;  /* 0x0000000116167824 */ /* 0x000fc800008e0603 */
[----:B------:R-:W-:-:S06]  /*8af60*/  IMAD.X R18, R18, 0x1, R3, P2 ;  /* 0x0000000112127824 */ /* 0x000fcc00010e0603 */
[----:B------:R-:W-:Y:S05]  /*8af70*/  @P0 BRA `(.L_x_1770) ;  /* 0xfffffff800300947 */ /* 0x000fea000383ffff */
[----:B------:R-:W-:Y:S05]  /*8af80*/  BSYNC.RELIABLE B6 ;  /* 0x0000000000067941 */ /* 0x000fea0003800100 */
.L_x_1759:
[----:B------:R-:W-:Y:S05]  /*8af90*/  BSYNC.RECONVERGENT B7 ;  /* 0x0000000000077941 */ /* 0x000fea0003800200 */
.L_x_1758:
[----:B------:R-:W2:Y:S01]  /*8afa0*/  LDL R20, [R1+0x14] ;  /* 0x0000140001147983 */ /* 0x000ea20000100800 */
[----:B------:R1:W-:Y:S05]  /*8afb0*/  BMOV.32 B6, R46 ;  /* 0x0000002e06007356 */ /* 0x0003ea0000000000 */
[----:B------:R-:W2:Y:S01]  /*8afc0*/  LDL R21, [R1+0x18] ;  /* 0x0000180001157983 */ /* 0x000ea20000100800 */
[----:B------:R4:W-:Y:S05]  /*8afd0*/  BMOV.32 B7, R45 ;  /* 0x0000002d07007356 */ /* 0x0009ea0000000000 */
[----:B------:R5:W-:Y:S05]  /*8afe0*/  BMOV.32 B8, R44 ;  /* 0x0000002c08007356 */ /* 0x000bea0000000000 */
[----:B------:R-:W2:Y:S04]  /*8aff0*/  LDL R2, [R1] ;  /* 0x0000000001027983 */ /* 0x000ea80000100800 */
[----:B---3--:R-:W2:Y:S04]  /*8b000*/  LDL R16, [R1+0x4] ;  /* 0x0000040001107983 */ /* 0x008ea80000100800 */
[----:B------:R-:W2:Y:S04]  /*8b010*/  LDL R17, [R1+0x8] ;  /* 0x0000080001117983 */ /* 0x000ea80000100800 */
[----:B------:R-:W2:Y:S04]  /*8b020*/  LDL R18, [R1+0xc] ;  /* 0x00000c0001127983 */ /* 0x000ea80000100800 */
[----:B------:R-:W2:Y:S04]  /*8b030*/  LDL R19, [R1+0x10] ;  /* 0x0000100001137983 */ /* 0x000ea80000100800 */
[----:B------:R-:W2:Y:S04]  /*8b040*/  LDL R22, [R1+0x1c] ;  /* 0x00001c0001167983 */ /* 0x000ea80000100800 */
[----:B------:R-:W2:Y:S04]  /*8b050*/  LDL R23, [R1+0x20] ;  /* 0x0000200001177983 */ /* 0x000ea80000100800 */
[----:B------:R-:W2:Y:S04]  /*8b060*/  LDL R24, [R1+0x24] ;  /* 0x0000240001187983 */ /* 0x000ea80000100800 */
[----:B------:R-:W2:Y:S04]  /*8b070*/  LDL R25, [R1+0x28] ;  /* 0x0000280001197983 */ /* 0x000ea80000100800 */
[----:B0-----:R-:W2:Y:S04]  /*8b080*/  LDL R26, [R1+0x2c] ;  /* 0x00002c00011a7983 */ /* 0x001ea80000100800 */
[----:B------:R-:W2:Y:S04]  /*8b090*/  LDL R27, [R1+0x30] ;  /* 0x00003000011b7983 */ /* 0x000ea80000100800 */
        /* <DEDUP_REMOVED lines=8> */
[----:B-----5:R-:W2:Y:S04]  /*8b120*/  LDL R44, [R1+0x54] ;  /* 0x00005400012c7983 */ /* 0x020ea80000100800 */
[----:B----4-:R-:W2:Y:S04]  /*8b130*/  LDL R45, [R1+0x58] ;  /* 0x00005800012d7983 */ /* 0x010ea80000100800 */
[----:B-1----:R0:W2:Y:S02]  /*8b140*/  LDL R46, [R1+0x5c] ;  /* 0x00005c00012e7983 */ /* 0x0020a40000100800 */
[----:B0-----:R-:W-:Y:S01]  /*8b150*/  VIADD R1, R1, 0x60 ;  /* 0x0000006001017836 */ /* 0x001fe20000000000 */
[----:B--2---:R-:W-:Y:S06]  /*8b160*/  RET.REL.NODEC R20 `(_Z24optimized_sogrand_kernelPKdPdS1_PiS2_S1_iiimdiii) ;  /* 0xfffff74c14a47950 */ /* 0x004fec0003c3ffff */
        .weak           $__internal_0_$__cuda_sm20_dblrcp_rn_slowpath_v3
        .type           $__internal_0_$__cuda_sm20_dblrcp_rn_slowpath_v3,@function
        .size           $__internal_0_$__cuda_sm20_dblrcp_rn_slowpath_v3,($__internal_1_$__cuda_sm20_div_rn_f64_full - $__internal_0_$__cuda_sm20_dblrcp_rn_slowpath_v3)
$__internal_0_$__cuda_sm20_dblrcp_rn_slowpath_v3:
[----:B------:R-:W-:Y:S01]  /*8b170*/  IMAD.MOV.U32 R20, RZ, RZ, R10 ;  /* 0x000000ffff147224 */ /* 0x000fe200078e000a */
[----:B------:R-:W-:Y:S01]  /*8b180*/  BSSY.RECONVERGENT B1, `(.L_x_1771) ;  /* 0x0000026000017945 */ /* 0x000fe20003800200 */
[----:B------:R-:W-:-:S06]  /*8b190*/  IMAD.MOV.U32 R21, RZ, RZ, R11 ;  /* 0x000000ffff157224 */ /* 0x000fcc00078e000b */
[----:B------:R-:W-:-:S14]  /*8b1a0*/  DSETP.GTU.AND P2, PT, |R20|, +INF , PT ;  /* 0x7ff000001400742a */ /* 0x000fdc0003f4c200 */
[----:B------:R-:W-:Y:S05]  /*8b1b0*/  @P2 BRA `(.L_x_1772) ;  /* 0x0000000000802947 */ /* 0x000fea0003800000 */
[----:B------:R-:W-:-:S05]  /*8b1c0*/  LOP3.LUT R10, R11, 0x7fffffff, RZ, 0xc0, !PT ;  /* 0x7fffffff0b0a7812 */ /* 0x000fca00078ec0ff */
[----:B------:R-:W-:-:S05]  /*8b1d0*/  VIADD R4, R10, 0xffffffff ;  /* 0xffffffff0a047836 */ /* 0x000fca0000000000 */
[----:B------:R-:W-:-:S13]  /*8b1e0*/  ISETP.GE.U32.AND P2, PT, R4, 0x7fefffff, PT ;  /* 0x7fefffff0400780c */ /* 0x000fda0003f46070 */
[----:B------:R-:W-:Y:S01]  /*8b1f0*/  @P2 LOP3.LUT R5, R21, 0x7ff00000, RZ, 0x3c, !PT ;  /* 0x7ff0000015052812 */ /* 0x000fe200078e3cff */
[----:B------:R-:W-:Y:S01]  /*8b200*/  @P2 IMAD.MOV.U32 R4, RZ, RZ, RZ ;  /* 0x000000ffff042224 */ /* 0x000fe200078e00ff */
[----:B------:R-:W-:Y:S06]  /*8b210*/  @P2 BRA `(.L_x_1773) ;  /* 0x0000000000702947 */ /* 0x000fec0003800000 */
[----:B------:R-:W-:-:S13]  /*8b220*/  ISETP.GE.U32.AND P2, PT, R10, 0x1000001, PT ;  /* 0x010000010a00780c */ /* 0x000fda0003f46070 */
[----:B------:R-:W-:Y:S05]  /*8b230*/  @!P2 BRA `(.L_x_1774) ;  /* 0x000000000038a947 */ /* 0x000fea0003800000 */
[----:B------:R-:W-:Y:S02]  /*8b240*/  VIADD R5, R21, 0xc0200000 ;  /* 0xc020000015057836 */ /* 0x000fe40000000000 */
[----:B------:R-:W-:Y:S02]  /*8b250*/  IMAD.MOV.U32 R4, RZ, RZ, R20 ;  /* 0x000000ffff047224 */ /* 0x000fe400078e0014 */
[----:B------:R-:W0:Y:S01]  /*8b260*/  MUFU.RCP64H R11, R5 ;  /* 0x00000005000b7308 */ /* 0x000e220000001800 */
[----:B------:R-:W-:-:S06]  /*8b270*/  IMAD.MOV.U32 R10, RZ, RZ, R19 ;  /* 0x000000ffff0a7224 */ /* 0x000fcc00078e0013 */
[----:B0-----:R-:W-:-:S08]  /*8b280*/  DFMA R18, -R4, R10, 1 ;  /* 0x3ff000000412742b */ /* 0x001fd0000000010a */
[----:B------:R-:W-:-:S08]  /*8b290*/  DFMA R18, R18, R18, R18 ;  /* 0x000000121212722b */ /* 0x000fd00000000012 */
[----:B------:R-:W-:-:S08]  /*8b2a0*/  DFMA R18, R10, R18, R10 ;  /* 0x000000120a12722b */ /* 0x000fd0000000000a */
[----:B------:R-:W-:-:S08]  /*8b2b0*/  DFMA R10, -R4, R18, 1 ;  /* 0x3ff00000040a742b */ /* 0x000fd00000000112 */
[----:B------:R-:W-:-:S08]  /*8b2c0*/  DFMA R10, R18, R10, R18 ;  /* 0x0000000a120a722b */ /* 0x000fd00000000012 */
[----:B------:R-:W-:-:S08]  /*8b2d0*/  DMUL R10, R10, 2.2250738585072013831e-308 ;  /* 0x001000000a0a7828 */ /* 0x000fd00000000000 */
[----:B------:R-:W-:-:S08]  /*8b2e0*/  DFMA R18, -R20, R10, 1 ;  /* 0x3ff000001412742b */ /* 0x000fd0000000010a */
[----:B------:R-:W-:-:S08]  /*8b2f0*/  DFMA R18, R18, R18, R18 ;  /* 0x000000121212722b */ /* 0x000fd00000000012 */
[----:B------:R-:W-:Y:S01]  /*8b300*/  DFMA R4, R10, R18, R10 ;  /* 0x000000120a04722b */ /* 0x000fe2000000000a */
[----:B------:R-:W-:Y:S10]  /*8b310*/  BRA `(.L_x_1773) ;  /* 0x0000000000307947 */ /* 0x000ff40003800000 */
.L_x_1774:
[----:B------:R-:W-:Y:S01]  /*8b320*/  DMUL R10, R20, 8.11296384146066816958e+31 ;  /* 0x46900000140a7828 */ /* 0x000fe20000000000 */
[----:B------:R-:W-:-:S05]  /*8b330*/  IMAD.MOV.U32 R4, RZ, RZ, R19 ;  /* 0x000000ffff047224 */ /* 0x000fca00078e0013 */
[----:B------:R-:W0:Y:S02]  /*8b340*/  MUFU.RCP64H R5, R11 ;  /* 0x0000000b00057308 */ /* 0x000e240000001800 */
[----:B0-----:R-:W-:-:S08]  /*8b350*/  DFMA R18, -R10, R4, 1 ;  /* 0x3ff000000a12742b */ /* 0x001fd00000000104 */
[----:B------:R-:W-:-:S08]  /*8b360*/  DFMA R18, R18, R18, R18 ;  /* 0x000000121212722b */ /* 0x000fd00000000012 */
[----:B------:R-:W-:-:S08]  /*8b370*/  DFMA R18, R4, R18, R4 ;  /* 0x000000120412722b */ /* 0x000fd00000000004 */
[----:B------:R-:W-:-:S08]  /*8b380*/  DFMA R4, -R10, R18, 1 ;  /* 0x3ff000000a04742b */ /* 0x000fd00000000112 */
[----:B------:R-:W-:-:S08]  /*8b390*/  DFMA R4, R18, R4, R18 ;  /* 0x000000041204722b */ /* 0x000fd00000000012 */
[----:B------:R-:W-:Y:S01]  /*8b3a0*/  DMUL R4, R4, 8.11296384146066816958e+31 ;  /* 0x4690000004047828 */ /* 0x000fe20000000000 */
[----:B------:R-:W-:Y:S10]  /*8b3b0*/  BRA `(.L_x_1773) ;  /* 0x0000000000087947 */ /* 0x000ff40003800000 */
.L_x_1772:
[----:B------:R-:W-:Y:S01]  /*8b3c0*/  LOP3.LUT R5, R21, 0x80000, RZ, 0xfc, !PT ;  /* 0x0008000015057812 */ /* 0x000fe200078efcff */
[----:B------:R-:W-:-:S07]  /*8b3d0*/  IMAD.MOV.U32 R4, RZ, RZ, R20 ;  /* 0x000000ffff047224 */ /* 0x000fce00078e0014 */
.L_x_1773:
[----:B------:R-:W-:Y:S05]  /*8b3e0*/  BSYNC.RECONVERGENT B1 ;  /* 0x0000000000017941 */ /* 0x000fea0003800200 */
.L_x_1771:
[----:B------:R-:W-:Y:S02]  /*8b3f0*/  IMAD.MOV.U32 R10, RZ, RZ, R4 ;  /* 0x000000ffff0a7224 */ /* 0x000fe400078e0004 */
[----:B------:R-:W-:Y:S02]  /*8b400*/  IMAD.MOV.U32 R11, RZ, RZ, R5 ;  /* 0x000000ffff0b7224 */ /* 0x000fe400078e0005 */
[----:B------:R-:W-:Y:S02]  /*8b410*/  IMAD.MOV.U32 R4, RZ, RZ, R32 ;  /* 0x000000ffff047224 */ /* 0x000fe400078e0020 */
[----:B------:R-:W-:-:S04]  /*8b420*/  IMAD.MOV.U32 R5, RZ, RZ, 0x0 ;  /* 0x00000000ff057424 */ /* 0x000fc800078e00ff */
[----:B------:R-:W-:Y:S05]  /*8b430*/  RET.REL.NODEC R4 `(_Z24optimized_sogrand_kernelPKdPdS1_PiS2_S1_iiimdiii) ;  /* 0xfffff74804f07950 */ /* 0x000fea0003c3ffff */
        .weak           $__internal_1_$__cuda_sm20_div_rn_f64_full
        .type           $__internal_1_$__cuda_sm20_div_rn_f64_full,@function
        .size           $__internal_1_$__cuda_sm20_div_rn_f64_full,($__internal_2_$__cuda_sm20_dsqrt_rn_f64_mediumpath_v1 - $__internal_1_$__cuda_sm20_div_rn_f64_full)
$__internal_1_$__cuda_sm20_div_rn_f64_full:
[C---:B------:R-:W-:Y:S01]  /*8b440*/  FSETP.GEU.AND P0, PT, |R9|.reuse, 1.469367938527859385e-39, PT ;  /* 0x001000000900780b */ /* 0x040fe20003f0e200 */
[----:B------:R-:W-:Y:S01]  /*8b450*/  IMAD.MOV.U32 R11, RZ, RZ, R13 ;  /* 0x000000ffff0b7224 */ /* 0x000fe200078e000d */
[C---:B------:R-:W-:Y:S01]  /*8b460*/  LOP3.LUT R6, R9.reuse, 0x800fffff, RZ, 0xc0, !PT ;  /* 0x800fffff09067812 */ /* 0x040fe200078ec0ff */
[----:B------:R-:W-:Y:S01]  /*8b470*/  IMAD.MOV.U32 R64, RZ, RZ, 0x1 ;  /* 0x00000001ff407424 */ /* 0x000fe200078e00ff */
[----:B------:R-:W-:Y:S01]  /*8b480*/  LOP3.LUT R73, R9, 0x7ff00000, RZ, 0xc0, !PT ;  /* 0x7ff0000009497812 */ /* 0x000fe200078ec0ff */
[----:B------:R-:W-:Y:S01]  /*8b490*/  IMAD.MOV.U32 R10, RZ, RZ, R12 ;  /* 0x000000ffff0a7224 */ /* 0x000fe200078e000c */
[----:B------:R-:W-:Y:S01]  /*8b4a0*/  LOP3.LUT R7, R6, 0x3ff00000, RZ, 0xfc, !PT ;  /* 0x3ff0000006077812 */ /* 0x000fe200078efcff */
[----:B------:R-:W-:Y:S01]  /*8b4b0*/  IMAD.MOV.U32 R6, RZ, RZ, R8 ;  /* 0x000000ffff067224 */ /* 0x000fe200078e0008 */
[C---:B------:R-:W-:Y:S01]  /*8b4c0*/  FSETP.GEU.AND P1, PT, |R11|.reuse, 1.469367938527859385e-39, PT ;  /* 0x001000000b00780b */ /* 0x040fe20003f2e200 */
[----:B------:R-:W-:Y:S01]  /*8b4d0*/  IMAD.MOV.U32 R71, RZ, RZ, 0x1ca00000 ;  /* 0x1ca00000ff477424 */ /* 0x000fe200078e00ff */
[----:B------:R-:W-:Y:S01]  /*8b4e0*/  LOP3.LUT R70, R11, 0x7ff00000, RZ, 0xc0, !PT ;  /* 0x7ff000000b467812 */ /* 0x000fe200078ec0ff */
[----:B------:R-:W-:Y:S02]  /*8b4f0*/  BSSY.RECONVERGENT B0, `(.L_x_1775) ;  /* 0x000004e000007945 */ /* 0x000fe40003800200 */
[----:B------:R-:W-:Y:S01]  /*8b500*/  @!P0 DMUL R6, R8, 8.98846567431157953865e+307 ;  /* 0x7fe0000008068828 */ /* 0x000fe20000000000 */
[----:B------:R-:W-:Y:S01]  /*8b510*/  ISETP.GE.U32.AND P4, PT, R70, R73, PT ;  /* 0x000000494600720c */ /* 0x000fe20003f86070 */
[----:B------:R-:W-:-:S04]  /*8b520*/  IMAD.MOV.U32 R72, RZ, RZ, R70 ;  /* 0x000000ffff487224 */ /* 0x000fc800078e0046 */
[----:B------:R-:W0:Y:S02]  /*8b530*/  MUFU.RCP64H R65, R7 ;  /* 0x0000000700417308 */ /* 0x000e240000001800 */
[----:B------:R-:W-:Y:S02]  /*8b540*/  @!P1 LOP3.LUT R67, R9, 0x7ff00000, RZ, 0xc0, !PT ;  /* 0x7ff0000009439812 */ /* 0x000fe400078ec0ff */
[----:B------:R-:W-:Y:S02]  /*8b550*/  @!P0 LOP3.LUT R73, R7, 0x7ff00000, RZ, 0xc0, !PT ;  /* 0x7ff0000007498812 */ /* 0x000fe400078ec0ff */
[----:B------:R-:W-:-:S03]  /*8b560*/  @!P1 ISETP.GE.U32.AND P3, PT, R70, R67, PT ;  /* 0x000000434600920c */ /* 0x000fc60003f66070 */
[----:B------:R-:W-:Y:S01]  /*8b570*/  VIADD R75, R73, 0xffffffff ;  /* 0xffffffff494b7836 */ /* 0x000fe20000000000 */
[----:B------:R-:W-:-:S04]  /*8b580*/  @!P1 SEL R67, R71, 0x63400000, !P3 ;  /* 0x6340000047439807 */ /* 0x000fc80005800000 */
[----:B------:R-:W-:Y:S01]  /*8b590*/  @!P1 LOP3.LUT R68, R67, 0x80000000, R11, 0xf8, !PT ;  /* 0x8000000043449812 */ /* 0x000fe200078ef80b */
[----:B0-----:R-:W-:-:S03]  /*8b5a0*/  DFMA R12, R64, -R6, 1 ;  /* 0x3ff00000400c742b */ /* 0x001fc60000000806 */
[----:B------:R-:W-:Y:S01]  /*8b5b0*/  @!P1 LOP3.LUT R69, R68, 0x100000, RZ, 0xfc, !PT ;  /* 0x0010000044459812 */ /* 0x000fe200078efcff */
[----:B------:R-:W-:-:S04]  /*8b5c0*/  @!P1 IMAD.MOV.U32 R68, RZ, RZ, RZ ;  /* 0x000000ffff449224 */ /* 0x000fc800078e00ff */
[----:B------:R-:W-:-:S08]  /*8b5d0*/  DFMA R12, R12, R12, R12 ;  /* 0x0000000c0c0c722b */ /* 0x000fd0000000000c */
[----:B------:R-:W-:Y:S01]  /*8b5e0*/  DFMA R64, R64, R12, R64 ;  /* 0x0000000c4040722b */ /* 0x000fe20000000040 */
[----:B------:R-:W-:Y:S01]  /*8b5f0*/  SEL R13, R71, 0x63400000, !P4 ;  /* 0x63400000470d7807 */ /* 0x000fe20006000000 */
[----:B------:R-:W-:-:S03]  /*8b600*/  IMAD.MOV.U32 R12, RZ, RZ, R10 ;  /* 0x000000ffff0c7224 */ /* 0x000fc600078e000a */
[----:B------:R-:W-:-:S03]  /*8b610*/  LOP3.LUT R13, R13, 0x800fffff, R11, 0xf8, !PT ;  /* 0x800fffff0d0d7812 */ /* 0x000fc600078ef80b */
[----:B------:R-:W-:-:S03]  /*8b620*/  DFMA R66, R64, -R6, 1 ;  /* 0x3ff000004042742b */ /* 0x000fc60000000806 */
[----:B------:R-:W-:-:S05]  /*8b630*/  @!P1 DFMA R12, R12, 2, -R68 ;  /* 0x400000000c0c982b */ /* 0x000fca0000000844 */
[----:B------:R-:W-:-:S05]  /*8b640*/  DFMA R66, R64, R66, R64 ;  /* 0x000000424042722b */ /* 0x000fca0000000040 */
[----:B------:R-:W-:-:S03]  /*8b650*/  @!P1 LOP3.LUT R72, R13, 0x7ff00000, RZ, 0xc0, !PT ;  /* 0x7ff000000d489812 */ /* 0x000fc600078ec0ff */
[----:B------:R-:W-:Y:S02]  /*8b660*/  DMUL R64, R66, R12 ;  /* 0x0000000c42407228 */ /* 0x000fe40000000000 */
[----:B------:R-:W-:-:S05]  /*8b670*/  VIADD R74, R72, 0xffffffff ;  /* 0xffffffff484a7836 */ /* 0x000fca0000000000 */
[----:B------:R-:W-:Y:S01]  /*8b680*/  ISETP.GT.U32.AND P0, PT, R74, 0x7feffffe, PT ;  /* 0x7feffffe4a00780c */ /* 0x000fe20003f04070 */
[----:B------:R-:W-:-:S03]  /*8b690*/  DFMA R68, R64, -R6, R12 ;  /* 0x800000064044722b */ /* 0x000fc6000000000c */
[----:B------:R-:W-:-:S05]  /*8b6a0*/  ISETP.GT.U32.OR P0, PT, R75, 0x7feffffe, P0 ;  /* 0x7feffffe4b00780c */ /* 0x000fca0000704470 */
[----:B------:R-:W-:-:S08]  /*8b6b0*/  DFMA R68, R66, R68, R64 ;  /* 0x000000444244722b */ /* 0x000fd00000000040 */
[----:B------:R-:W-:Y:S05]  /*8b6c0*/  @P0 BRA `(.L_x_1776) ;  /* 0x00000000006c0947 */ /* 0x000fea0003800000 */
[----:B------:R-:W-:-:S04]  /*8b6d0*/  LOP3.LUT R11, R9, 0x7ff00000, RZ, 0xc0, !PT ;  /* 0x7ff00000090b7812 */ /* 0x000fc800078ec0ff */
[CC--:B------:R-:W-:Y:S02]  /*8b6e0*/  VIADDMNMX R10, R70.reuse, -R11.reuse, 0xb9600000, !PT ;  /* 0xb9600000460a7446 */ /* 0x0c0fe4000780090b */
[----:B------:R-:W-:Y:S02]  /*8b6f0*/  ISETP.GE.U32.AND P0, PT, R70, R11, PT ;  /* 0x0000000b4600720c */ /* 0x000fe40003f06070 */
[----:B------:R-:W-:Y:S02]  /*8b700*/  VIMNMX R10, PT, PT, R10, 0x46a00000, PT ;  /* 0x46a000000a0a7848 */ /* 0x000fe40003fe0100 */
[----:B------:R-:W-:-:S05]  /*8b710*/  SEL R71, R71, 0x63400000, !P0 ;  /* 0x6340000047477807 */ /* 0x000fca0004000000 */
[----:B------:R-:W-:Y:S02]  /*8b720*/  IMAD.IADD R66, R10, 0x1, -R71 ;  /* 0x000000010a427824 */ /* 0x000fe400078e0a47 */
[----:B------:R-:W-:Y:S02]  /*8b730*/  IMAD.MOV.U32 R10, RZ, RZ, RZ ;  /* 0x000000ffff0a7224 */ /* 0x000fe400078e00ff */
[----:B------:R-:W-:-:S06]  /*8b740*/  VIADD R11, R66, 0x7fe00000 ;  /* 0x7fe00000420b7836 */ /* 0x000fcc0000000000 */
[----:B------:R-:W-:-:S10]  /*8b750*/  DMUL R64, R68, R10 ;  /* 0x0000000a44407228 */ /* 0x000fd40000000000 */
[----:B------:R-:W-:-:S13]  /*8b760*/  FSETP.GTU.AND P0, PT, |R65|, 1.469367938527859385e-39, PT ;  /* 0x001000004100780b */ /* 0x000fda0003f0c200 */
[----:B------:R-:W-:Y:S05]  /*8b770*/  @P0 BRA `(.L_x_1777) ;  /* 0x0000000000940947 */ /* 0x000fea0003800000 */
[----:B------:R-:W-:Y:S01]  /*8b780*/  DFMA R6, R68, -R6, R12 ;  /* 0x800000064406722b */ /* 0x000fe2000000000c */
[----:B------:R-:W-:-:S09]  /*8b790*/  IMAD.MOV.U32 R10, RZ, RZ, RZ ;  /* 0x000000ffff0a7224 */ /* 0x000fd200078e00ff */
[C---:B------:R-:W-:Y:S02]  /*8b7a0*/  FSETP.NEU.AND P0, PT, R7.reuse, RZ, PT ;  /* 0x000000ff0700720b */ /* 0x040fe40003f0d000 */
[----:B------:R-:W-:-:S04]  /*8b7b0*/  LOP3.LUT R9, R7, 0x80000000, R9, 0x48, !PT ;  /* 0x8000000007097812 */ /* 0x000fc800078e4809 */
[----:B------:R-:W-:-:S07]  /*8b7c0*/  LOP3.LUT R11, R9, R11, RZ, 0xfc, !PT ;  /* 0x0000000b090b7212 */ /* 0x000fce00078efcff */
[----:B------:R-:W-:Y:S05]  /*8b7d0*/  @!P0 BRA `(.L_x_1777) ;  /* 0x00000000007c8947 */ /* 0x000fea0003800000 */
[----:B------:R-:W-:Y:S01]  /*8b7e0*/  IMAD.MOV R7, RZ, RZ, -R66 ;  /* 0x000000ffff077224 */ /* 0x000fe200078e0a42 */
[----:B------:R-:W-:Y:S01]  /*8b7f0*/  DMUL.RP R10, R68, R10 ;  /* 0x0000000a440a7228 */ /* 0x000fe20000008000 */
[----:B------:R-:W-:-:S06]  /*8b800*/  IMAD.MOV.U32 R6, RZ, RZ, RZ ;  /* 0x000000ffff067224 */ /* 0x000fcc00078e00ff */
[----:B------:R-:W-:-:S03]  /*8b810*/  DFMA R6, R64, -R6, R68 ;  /* 0x800000064006722b */ /* 0x000fc60000000044 */
[----:B------:R-:W-:-:S03]  /*8b820*/  LOP3.LUT R9, R11, R9, RZ, 0x3c, !PT ;  /* 0x000000090b097212 */ /* 0x000fc600078e3cff */
[----:B------:R-:W-:-:S04]  /*8b830*/  IADD3 R6, PT, PT, -R66, -0x43300000, RZ ;  /* 0xbcd0000042067810 */ /* 0x000fc80007ffe1ff */
[----:B------:R-:W-:-:S04]  /*8b840*/  FSETP.NEU.AND P0, PT, |R7|, R6, PT ;  /* 0x000000060700720b */ /* 0x000fc80003f0d200 */
[----:B------:R-:W-:Y:S02]  /*8b850*/  FSEL R64, R10, R64, !P0 ;  /* 0x000000400a407208 */ /* 0x000fe40004000000 */
[----:B------:R-:W-:Y:S01]  /*8b860*/  FSEL R65, R9, R65, !P0 ;  /* 0x0000004109417208 */ /* 0x000fe20004000000 */
[----:B------:R-:W-:Y:S06]  /*8b870*/  BRA `(.L_x_1777) ;  /* 0x0000000000547947 */ /* 0x000fec0003800000 */
.L_x_1776:
[----:B------:R-:W-:-:S14]  /*8b880*/  DSETP.NAN.AND P0, PT, R10, R10, PT ;  /* 0x0000000a0a00722a */ /* 0x000fdc0003f08000 */
[----:B------:R-:W-:Y:S05]  /*8b890*/  @P0 BRA `(.L_x_1778) ;  /* 0x0000000000440947 */ /* 0x000fea0003800000 */
[----:B------:R-:W-:-:S14]  /*8b8a0*/  DSETP.NAN.AND P0, PT, R8, R8, PT ;  /* 0x000000080800722a */ /* 0x000fdc0003f08000 */
[----:B------:R-:W-:Y:S05]  /*8b8b0*/  @P0 BRA `(.L_x_1779) ;  /* 0x0000000000300947 */ /* 0x000fea0003800000 */
[----:B------:R-:W-:Y:S01]  /*8b8c0*/  ISETP.NE.AND P0, PT, R72, R73, PT ;  /* 0x000000494800720c */ /* 0x000fe20003f05270 */
[----:B------:R-:W-:Y:S02]  /*8b8d0*/  IMAD.MOV.U32 R64, RZ, RZ, 0x0 ;  /* 0x00000000ff407424 */ /* 0x000fe400078e00ff */
[----:B------:R-:W-:-:S10]  /*8b8e0*/  IMAD.MOV.U32 R65, RZ, RZ, -0x80000 ;  /* 0xfff80000ff417424 */ /* 0x000fd400078e00ff */
[----:B------:R-:W-:Y:S05]  /*8b8f0*/  @!P0 BRA `(.L_x_1777) ;  /* 0x0000000000348947 */ /* 0x000fea0003800000 */
[----:B------:R-:W-:Y:S02]  /*8b900*/  ISETP.NE.AND P0, PT, R72, 0x7ff00000, PT ;  /* 0x7ff000004800780c */ /* 0x000fe40003f05270 */
[----:B------:R-:W-:Y:S02]  /*8b910*/  LOP3.LUT R65, R11, 0x80000000, R9, 0x48, !PT ;  /* 0x800000000b417812 */ /* 0x000fe400078e4809 */
[----:B------:R-:W-:-:S13]  /*8b920*/  ISETP.EQ.OR P0, PT, R73, RZ, !P0 ;  /* 0x000000ff4900720c */ /* 0x000fda0004702670 */
[----:B------:R-:W-:Y:S01]  /*8b930*/  @P0 LOP3.LUT R6, R65, 0x7ff00000, RZ, 0xfc, !PT ;  /* 0x7ff0000041060812 */ /* 0x000fe200078efcff */
[----:B------:R-:W-:Y:S02]  /*8b940*/  @!P0 IMAD.MOV.U32 R64, RZ, RZ, RZ ;  /* 0x000000ffff408224 */ /* 0x000fe400078e00ff */
[----:B------:R-:W-:Y:S02]  /*8b950*/  @P0 IMAD.MOV.U32 R64, RZ, RZ, RZ ;  /* 0x000000ffff400224 */ /* 0x000fe400078e00ff */
[----:B------:R-:W-:Y:S01]  /*8b960*/  @P0 IMAD.MOV.U32 R65, RZ, RZ, R6 ;  /* 0x000000ffff410224 */ /* 0x000fe200078e0006 */
[----:B------:R-:W-:Y:S06]  /*8b970*/  BRA `(.L_x_1777) ;  /* 0x0000000000147947 */ /* 0x000fec0003800000 */
.L_x_1779:
[----:B------:R-:W-:Y:S01]  /*8b980*/  LOP3.LUT R65, R9, 0x80000, RZ, 0xfc, !PT ;  /* 0x0008000009417812 */ /* 0x000fe200078efcff */
[----:B------:R-:W-:Y:S01]  /*8b990*/  IMAD.MOV.U32 R64, RZ, RZ, R8 ;  /* 0x000000ffff407224 */ /* 0x000fe200078e0008 */
[----:B------:R-:W-:Y:S06]  /*8b9a0*/  BRA `(.L_x_1777) ;  /* 0x0000000000087947 */ /* 0x000fec0003800000 */
.L_x_1778:
[----:B------:R-:W-:Y:S01]  /*8b9b0*/  LOP3.LUT R65, R11, 0x80000, RZ, 0xfc, !PT ;  /* 0x000800000b417812 */ /* 0x000fe200078efcff */
[----:B------:R-:W-:-:S07]  /*8b9c0*/  IMAD.MOV.U32 R64, RZ, RZ, R10 ;  /* 0x000000ffff407224 */ /* 0x000fce00078e000a */
.L_x_1777:
[----:B------:R-:W-:Y:S05]  /*8b9d0*/  BSYNC.RECONVERGENT B0 ;  /* 0x0000000000007941 */ /* 0x000fea0003800200 */
.L_x_1775:
[----:B------:R-:W-:Y:S02]  /*8b9e0*/  IMAD.MOV.U32 R6, RZ, RZ, R5 ;  /* 0x000000ffff067224 */ /* 0x000fe400078e0005 */
[----:B------:R-:W-:-:S04]  /*8b9f0*/  IMAD.MOV.U32 R7, RZ, RZ, 0x0 ;  /* 0x00000000ff077424 */ /* 0x000fc800078e00ff */
[----:B------:R-:W-:Y:S05]  /*8ba00*/  RET.REL.NODEC R6 `(_Z24optimized_sogrand_kernelPKdPdS1_PiS2_S1_iiimdiii) ;  /* 0xfffff744067c7950 */ /* 0x000fea0003c3ffff */
        .weak           $__internal_2_$__cuda_sm20_dsqrt_rn_f64_mediumpath_v1
        .type           $__internal_2_$__cuda_sm20_dsqrt_rn_f64_mediumpath_v1,@function
        .size           $__internal_2_$__cuda_sm20_dsqrt_rn_f64_mediumpath_v1,($_Z24optimized_sogrand_kernelPKdPdS1_PiS2_S1_iiimdiii$__internal_accurate_pow - $__internal_2_$__cuda_sm20_dsqrt_rn_f64_mediumpath_v1)
$__internal_2_$__cuda_sm20_dsqrt_rn_f64_mediumpath_v1:
[----:B------:R-:W-:Y:S01]  /*8ba10*/  ISETP.GE.U32.AND P0, PT, R4, -0x3400000, PT ;  /* 0xfcc000000400780c */ /* 0x000fe20003f06070 */
[----:B------:R-:W-:Y:S01]  /*8ba20*/  BSSY.RECONVERGENT B2, `(.L_x_1780) ;  /* 0x000002a000027945 */ /* 0x000fe20003800200 */
[----:B------:R-:W-:Y:S02]  /*8ba30*/  IMAD.MOV.U32 R6, RZ, RZ, R10 ;  /* 0x000000ffff067224 */ /* 0x000fe400078e000a */
[----:B------:R-:W-:Y:S02]  /*8ba40*/  IMAD.MOV.U32 R7, RZ, RZ, R11 ;  /* 0x000000ffff077224 */ /* 0x000fe400078e000b */
[----:B------:R-:W-:Y:S02]  /*8ba50*/  IMAD.MOV.U32 R4, RZ, RZ, R20 ;  /* 0x000000ffff047224 */ /* 0x000fe400078e0014 */
[----:B------:R-:W-:Y:S02]  /*8ba60*/  IMAD.MOV.U32 R5, RZ, RZ, R21 ;  /* 0x000000ffff057224 */ /* 0x000fe400078e0015 */
[----:B------:R-:W-:-:S02]  /*8ba70*/  IMAD.MOV.U32 R8, RZ, RZ, R12 ;  /* 0x000000ffff087224 */ /* 0x000fc400078e000c */
[----:B------:R-:W-:Y:S02]  /*8ba80*/  IMAD.MOV.U32 R10, RZ, RZ, R14 ;  /* 0x000000ffff0a7224 */ /* 0x000fe400078e000e */
[----:B------:R-:W-:Y:S01]  /*8ba90*/  IMAD.MOV.U32 R11, RZ, RZ, R15 ;  /* 0x000000ffff0b7224 */ /* 0x000fe200078e000f */
[----:B------:R-:W-:Y:S06]  /*8baa0*/  @!P0 BRA `(.L_x_1781) ;  /* 0x0000000000208947 */ /* 0x000fec0003800000 */
[----:B------:R-:W-:-:S10]  /*8bab0*/  DFMA.RM R4, R4, R8, R10 ;  /* 0x000000080404722b */ /* 0x000fd4000000400a */
[----:B------:R-:W-:-:S05]  /*8bac0*/  IADD3 R8, P0, PT, R4, 0x1, RZ ;  /* 0x0000000104087810 */ /* 0x000fca0007f1e0ff */
[----:B------:R-:W-:-:S06]  /*8bad0*/  IMAD.X R9, RZ, RZ, R5, P0 ;  /* 0x000000ffff097224 */ /* 0x000fcc00000e0605 */
[----:B------:R-:W-:-:S08]  /*8bae0*/  DFMA.RP R6, -R4, R8, R6 ;  /* 0x000000080406722b */ /* 0x000fd00000008106 */
[----:B------:R-:W-:-:S06]  /*8baf0*/  DSETP.GT.AND P0, PT, R6, RZ, PT ;  /* 0x000000ff0600722a */ /* 0x000fcc0003f04000 */
[----:B------:R-:W-:Y:S02]  /*8bb00*/  FSEL R4, R8, R4, P0 ;  /* 0x0000000408047208 */ /* 0x000fe40000000000 */
[----:B------:R-:W-:Y:S01]  /*8bb10*/  FSEL R5, R9, R5, P0 ;  /* 0x0000000509057208 */ /* 0x000fe20000000000 */
[----:B------:R-:W-:Y:S06]  /*8bb20*/  BRA `(.L_x_1782) ;  /* 0x0000000000647947 */ /* 0x000fec0003800000 */
.L_x_1781:
[----:B------:R-:W-:-:S14]  /*8bb30*/  DSETP.NE.AND P0, PT, R6, RZ, PT ;  /* 0x000000ff0600722a */ /* 0x000fdc0003f05000 */
[----:B------:R-:W-:Y:S05]  /*8bb40*/  @!P0 BRA `(.L_x_1783) ;  /* 0x0000000000588947 */ /* 0x000fea0003800000 */
[----:B------:R-:W-:-:S13]  /*8bb50*/  ISETP.GE.AND P0, PT, R7, RZ, PT ;  /* 0x000000ff0700720c */ /* 0x000fda0003f06270 */
[----:B------:R-:W-:Y:S02]  /*8bb60*/  @!P0 IMAD.MOV.U32 R4, RZ, RZ, 0x0 ;  /* 0x00000000ff048424 */ /* 0x000fe400078e00ff */
[----:B------:R-:W-:Y:S01]  /*8bb70*/  @!P0 IMAD.MOV.U32 R5, RZ, RZ, -0x80000 ;  /* 0xfff80000ff058424 */ /* 0x000fe200078e00ff */
[----:B------:R-:W-:Y:S06]  /*8bb80*/  @!P0 BRA `(.L_x_1782) ;  /* 0x00000000004c8947 */ /* 0x000fec0003800000 */
[----:B------:R-:W-:-:S13]  /*8bb90*/  ISETP.GT.AND P0, PT, R7, 0x7fefffff, PT ;  /* 0x7fefffff0700780c */ /* 0x000fda0003f04270 */
[----:B------:R-:W-:Y:S05]  /*8bba0*/  @P0 BRA `(.L_x_1783) ;  /* 0x0000000000400947 */ /* 0x000fea0003800000 */
[----:B------:R-:W-:Y:S01]  /*8bbb0*/  DMUL R4, R6, 8.11296384146066816958e+31 ;  /* 0x4690000006047828 */ /* 0x000fe20000000000 */
[----:B------:R-:W-:Y:S02]  /*8bbc0*/  IMAD.MOV.U32 R10, RZ, RZ, 0x0 ;  /* 0x00000000ff0a7424 */ /* 0x000fe400078e00ff */
[----:B------:R-:W-:Y:S02]  /*8bbd0*/  IMAD.MOV.U32 R6, RZ, RZ, RZ ;  /* 0x000000ffff067224 */ /* 0x000fe400078e00ff */
[----:B------:R-:W-:Y:S01]  /*8bbe0*/  IMAD.MOV.U32 R11, RZ, RZ, 0x3fd80000 ;  /* 0x3fd80000ff0b7424 */ /* 0x000fe200078e00ff */
[----:B------:R-:W0:Y:S03]  /*8bbf0*/  MUFU.RSQ64H R7, R5 ;  /* 0x0000000500077308 */ /* 0x000e260000001c00 */
[----:B0-----:R-:W-:-:S08]  /*8bc00*/  DMUL R8, R6, R6 ;  /* 0x0000000606087228 */ /* 0x001fd00000000000 */
[----:B------:R-:W-:-:S08]  /*8bc10*/  DFMA R8, R4, -R8, 1 ;  /* 0x3ff000000408742b */ /* 0x000fd00000000808 */
[----:B------:R-:W-:Y:S02]  /*8bc20*/  DFMA R10, R8, R10, 0.5 ;  /* 0x3fe00000080a742b */ /* 0x000fe4000000000a */
[----:B------:R-:W-:-:S08]  /*8bc30*/  DMUL R8, R6, R8 ;  /* 0x0000000806087228 */ /* 0x000fd00000000000 */
[----:B------:R-:W-:-:S08]  /*8bc40*/  DFMA R8, R10, R8, R6 ;  /* 0x000000080a08722b */ /* 0x000fd00000000006 */
[----:B------:R-:W-:Y:S02]  /*8bc50*/  DMUL R6, R4, R8 ;  /* 0x0000000804067228 */ /* 0x000fe40000000000 */
[----:B------:R-:W-:-:S06]  /*8bc60*/  VIADD R9, R9, 0xfff00000 ;  /* 0xfff0000009097836 */ /* 0x000fcc0000000000 */
[----:B------:R-:W-:-:S08]  /*8bc70*/  DFMA R10, R6, -R6, R4 ;  /* 0x80000006060a722b */ /* 0x000fd00000000004 */
[----:B------:R-:W-:-:S10]  /*8bc80*/  DFMA R4, R8, R10, R6 ;  /* 0x0000000a0804722b */ /* 0x000fd40000000006 */
[----:B------:R-:W-:Y:S01]  /*8bc90*/  VIADD R5, R5, 0xfcb00000 ;  /* 0xfcb0000005057836 */ /* 0x000fe20000000000 */
[----:B------:R-:W-:Y:S06]  /*8bca0*/  BRA `(.L_x_1782) ;  /* 0x0000000000047947 */ /* 0x000fec0003800000 */
.L_x_1783:
[----:B------:R-:W-:-:S11]  /*8bcb0*/  DADD R4, R6, R6 ;  /* 0x0000000006047229 */ /* 0x000fd60000000006 */
.L_x_1782:
[----:B------:R-:W-:Y:S05]  /*8bcc0*/  BSYNC.RECONVERGENT B2 ;  /* 0x0000000000027941 */ /* 0x000fea0003800200 */
.L_x_1780:
[----:B------:R-:W-:Y:S02]  /*8bcd0*/  IMAD.MOV.U32 R6, RZ, RZ, R4 ;  /* 0x000000ffff067224 */ /* 0x000fe400078e0004 */
[----:B------:R-:W-:Y:S02]  /*8bce0*/  IMAD.MOV.U32 R7, RZ, RZ, R5 ;  /* 0x000000ffff077224 */ /* 0x000fe400078e0005 */
[----:B------:R-:W-:Y:S02]  /*8bcf0*/  IMAD.MOV.U32 R4, RZ, RZ, R13 ;  /* 0x000000ffff047224 */ /* 0x000fe400078e000d */
[----:B------:R-:W-:-:S04]  /*8bd00*/  IMAD.MOV.U32 R5, RZ, RZ, 0x0 ;  /* 0x00000000ff057424 */ /* 0x000fc800078e00ff */
[----:B------:R-:W-:Y:S05]  /*8bd10*/  RET.REL.NODEC R4 `(_Z24optimized_sogrand_kernelPKdPdS1_PiS2_S1_iiimdiii) ;  /* 0xfffff74004b87950 */ /* 0x000fea0003c3ffff */
        .type           $_Z24optimized_sogrand_kernelPKdPdS1_PiS2_S1_iiimdiii$__internal_accurate_pow,@function
        .size           $_Z24optimized_sogrand_kernelPKdPdS1_PiS2_S1_iiimdiii$__internal_accurate_pow,(.L_x_1790 - $_Z24optimized_sogrand_kernelPKdPdS1_PiS2_S1_iiimdiii$__internal_accurate_pow)
$_Z24optimized_sogrand_kernelPKdPdS1_PiS2_S1_iiimdiii$__internal_accurate_pow:
[----:B------:R-:W-:Y:S01]  /*8bd20*/  ISETP.GT.U32.AND P0, PT, R88, 0xfffff, PT ;  /* 0x000fffff5800780c */ /* 0x000fe20003f04070 */
[----:B------:R-:W-:Y:S01]  /*8bd30*/  IMAD.MOV.U32 R8, RZ, RZ, R70 ;  /* 0x000000ffff087224 */ /* 0x000fe200078e0046 */
[----:B------:R-:W-:Y:S01]  /*8bd40*/  UMOV UR4, 0x7d2cafe2 ;  /* 0x7d2cafe200047882 */ /* 0x000fe20000000000 */
[--C-:B------:R-:W-:Y:S01]  /*8bd50*/  IMAD.MOV.U32 R9, RZ, RZ, R88.reuse ;  /* 0x000000ffff097224 */ /* 0x100fe200078e0058 */
[----:B------:R-:W-:Y:S01]  /*8bd60*/  UMOV UR5, 0x3eb0f5ff ;  /* 0x3eb0f5ff00057882 */ /* 0x000fe20000000000 */
[--C-:B------:R-:W-:Y:S01]  /*8bd70*/  IMAD.MOV.U32 R10, RZ, RZ, R88.reuse ;  /* 0x000000ffff0a7224 */ /* 0x100fe200078e0058 */
[----:B------:R-:W-:Y:S01]  /*8bd80*/  SHF.R.U32.HI R88, RZ, 0x14, R88 ;  /* 0x00000014ff587819 */ /* 0x000fe20000011658 */
[----:B------:R-:W-:Y:S01]  /*8bd90*/  IMAD.MOV.U32 R64, RZ, RZ, RZ ;  /* 0x000000ffff407224 */ /* 0x000fe200078e00ff */
[----:B------:R-:W-:Y:S01]  /*8bda0*/  UMOV UR6, 0x3b39803f ;  /* 0x3b39803f00067882 */ /* 0x000fe20000000000 */
[----:B------:R-:W-:Y:S01]  /*8bdb0*/  IMAD.MOV.U32 R12, RZ, RZ, 0x41ad3b5a ;  /* 0x41ad3b5aff0c7424 */ /* 0x000fe200078e00ff */
[----:B------:R-:W-:Y:S01]  /*8bdc0*/  UMOV UR7, 0x3c7abc9e ;  /* 0x3c7abc9e00077882 */ /* 0x000fe20000000000 */
[----:B------:R-:W-:-:S02]  /*8bdd0*/  IMAD.MOV.U32 R13, RZ, RZ, 0x3ed0f5d2 ;  /* 0x3ed0f5d2ff0d7424 */ /* 0x000fc400078e00ff */
[----:B------:R-:W-:-:S10]  /*8bde0*/  @!P0 DMUL R8, R8, 1.80143985094819840000e+16 ;  /* 0x4350000008088828 */ /* 0x000fd40000000000 */
[----:B------:R-:W-:Y:S01]  /*8bdf0*/  @!P0 IMAD.MOV.U32 R10, RZ, RZ, R9 ;  /* 0x000000ffff0a8224 */ /* 0x000fe200078e0009 */
[----:B------:R-:W-:Y:S01]  /*8be00*/  @!P0 LEA.HI R88, R9, 0xffffffca, RZ, 0xc ;  /* 0xffffffca09588811 */ /* 0x000fe200078f60ff */
[----:B------:R-:W-:Y:S02]  /*8be10*/  @!P0 IMAD.MOV.U32 R70, RZ, RZ, R8 ;  /* 0x000000ffff468224 */ /* 0x000fe400078e0008 */
[----:B------:R-:W-:Y:S01]  /*8be20*/  IMAD.MOV.U32 R9, RZ, RZ, 0x43300000 ;  /* 0x43300000ff097424 */ /* 0x000fe200078e00ff */
[----:B------:R-:W-:Y:S01]  /*8be30*/  LOP3.LUT R10, R10, 0x800fffff, RZ, 0xc0, !PT ;  /* 0x800fffff0a0a7812 */ /* 0x000fe200078ec0ff */
[----:B------:R-:W-:-:S03]  /*8be40*/  VIADD R8, R88, 0xfffffc01 ;  /* 0xfffffc0158087836 */ /* 0x000fc60000000000 */
[----:B------:R-:W-:-:S04]  /*8be50*/  LOP3.LUT R71, R10, 0x3ff00000, RZ, 0xfc, !PT ;  /* 0x3ff000000a477812 */ /* 0x000fc800078efcff */
[----:B------:R-:W-:-:S13]  /*8be60*/  ISETP.GE.U32.AND P1, PT, R71, 0x3ff6a09f, PT ;  /* 0x3ff6a09f4700780c */ /* 0x000fda0003f26070 */
[----:B------:R-:W-:Y:S02]  /*8be70*/  @P1 VIADD R11, R71, 0xfff00000 ;  /* 0xfff00000470b1836 */ /* 0x000fe40000000000 */
[----:B------:R-:W-:Y:S02]  /*8be80*/  @P1 VIADD R8, R88, 0xfffffc02 ;  /* 0xfffffc0258081836 */ /* 0x000fe40000000000 */
[----:B------:R-:W-:-:S03]  /*8be90*/  @P1 IMAD.MOV.U32 R71, RZ, RZ, R11 ;  /* 0x000000ffff471224 */ /* 0x000fc600078e000b */
[----:B------:R-:W-:-:S03]  /*8bea0*/  LOP3.LUT R8, R8, 0x80000000, RZ, 0x3c, !PT ;  /* 0x8000000008087812 */ /* 0x000fc600078e3cff */
[C---:B------:R-:W-:Y:S02]  /*8beb0*/  DADD R10, R70.reuse, 1 ;  /* 0x3ff00000460a7429 */ /* 0x040fe40000000000 */
[----:B------:R-:W-:-:S04]  /*8bec0*/  DADD R70, R70, -1 ;  /* 0xbff0000046467429 */ /* 0x000fc80000000000 */
[----:B------:R-:W0:Y:S02]  /*8bed0*/  MUFU.RCP64H R65, R11 ;  /* 0x0000000b00417308 */ /* 0x000e240000001800 */
[----:B0-----:R-:W-:-:S08]  /*8bee0*/  DFMA R10, -R10, R64, 1 ;  /* 0x3ff000000a0a742b */ /* 0x001fd00000000140 */
[----:B------:R-:W-:-:S08]  /*8bef0*/  DFMA R10, R10, R10, R10 ;  /* 0x0000000a0a0a722b */ /* 0x000fd0000000000a */
[----:B------:R-:W-:-:S08]  /*8bf00*/  DFMA R64, R64, R10, R64 ;  /* 0x0000000a4040722b */ /* 0x000fd00000000040 */
[----:B------:R-:W-:-:S08]  /*8bf10*/  DMUL R10, R70, R64 ;  /* 0x00000040460a7228 */ /* 0x000fd00000000000 */
[----:B------:R-:W-:-:S08]  /*8bf20*/  DFMA R10, R70, R64, R10 ;  /* 0x00000040460a722b */ /* 0x000fd0000000000a */
[-C--:B------:R-:W-:Y:S02]  /*8bf30*/  DMUL R66, R10, R10.reuse ;  /* 0x0000000a0a427228 */ /* 0x080fe40000000000 */
[----:B------:R-:W-:Y:S02]  /*8bf40*/  DADD R76, R70, -R10 ;  /* 0x00000000464c7229 */ /* 0x000fe4000000080a */
[----:B------:R-:W-:-:S04]  /*8bf50*/  DMUL R68, R10, R10 ;  /* 0x0000000a0a447228 */ /* 0x000fc80000000000 */
[----:B------:R-:W-:Y:S01]  /*8bf60*/  DFMA R12, R66, UR4, R12 ;  /* 0x00000004420c7c2b */ /* 0x000fe2000800000c */
        /* <DEDUP_REMOVED lines=13> */
[----:B------:R-:W-:-:S03]  /*8c040*/  UMOV UR5, 0x3f624924 ;  /* 0x3f62492400057882 */ /* 0x000fc60000000000 */
[----:B------:R-:W-:Y:S02]  /*8c050*/  VIADD R77, R65, 0x100000 ;  /* 0x00100000414d7836 */ /* 0x000fe40000000000 */
[----:B------:R-:W-:Y:S01]  /*8c060*/  IMAD.MOV.U32 R76, RZ, RZ, R64 ;  /* 0x000000ffff4c7224 */ /* 0x000fe200078e0040 */
[----:B------:R-:W-:Y:S01]  /*8c070*/  DFMA R12, R66, R12, UR4 ;  /* 0x00000004420c7e2b */ /* 0x000fe2000800000c */
[----:B------:R-:W-:Y:S01]  /*8c080*/  UMOV UR4, 0x99999dfb ;  /* 0x99999dfb00047882 */ /* 0x000fe20000000000 */
[----:B------:R-:W-:-:S06]  /*8c090*/  UMOV UR5, 0x3f899999 ;  /* 0x3f89999900057882 */ /* 0x000fcc0000000000 */
[----:B------:R-:W-:Y:S01]  /*8c0a0*/  DFMA R72, R66, R12, UR4 ;  /* 0x0000000442487e2b */ /* 0x000fe2000800000c */
[----:B------:R-:W-:Y:S01]  /*8c0b0*/  UMOV UR4, 0x55555555 ;  /* 0x5555555500047882 */ /* 0x000fe20000000000 */
[----:B------:R-:W-:-:S06]  /*8c0c0*/  UMOV UR5, 0x3fb55555 ;  /* 0x3fb5555500057882 */ /* 0x000fcc0000000000 */
[----:B------:R-:W-:-:S08]  /*8c0d0*/  DFMA R12, R66, R72, UR4 ;  /* 0x00000004420c7e2b */ /* 0x000fd00008000048 */
[----:B------:R-:W-:Y:S01]  /*8c0e0*/  DADD R74, -R12, UR4 ;  /* 0x000000040c4a7e29 */ /* 0x000fe20008000100 */
[----:B------:R-:W-:Y:S01]  /*8c0f0*/  UMOV UR4, 0xb9e7b0 ;  /* 0x00b9e7b000047882 */ /* 0x000fe20000000000 */
[----:B------:R-:W-:-:S06]  /*8c100*/  UMOV UR5, 0x3c46a4cb ;  /* 0x3c46a4cb00057882 */ /* 0x000fcc0000000000 */
[----:B------:R-:W-:Y:S02]  /*8c110*/  DFMA R72, R66, R72, R74 ;  /* 0x000000484248722b */ /* 0x000fe4000000004a */
[C---:B------:R-:W-:Y:S02]  /*8c120*/  DMUL R66, R10.reuse, R68 ;  /* 0x000000440a427228 */ /* 0x040fe40000000000 */
[----:B------:R-:W-:-:S04]  /*8c130*/  DFMA R74, R10, R10, -R68 ;  /* 0x0000000a0a4a722b */ /* 0x000fc80000000844 */
[----:B------:R-:W-:Y:S01]  /*8c140*/  DADD R72, R72, -UR4 ;  /* 0x8000000448487e29 */ /* 0x000fe20008000000 */
[----:B------:R-:W-:Y:S01]  /*8c150*/  UMOV UR4, 0x80000000 ;  /* 0x8000000000047882 */ /* 0x000fe20000000000 */
[C---:B------:R-:W-:Y:S01]  /*8c160*/  DFMA R78, R10.reuse, R68, -R66 ;  /* 0x000000440a4e722b */ /* 0x040fe20000000842 */
[----:B------:R-:W-:Y:S01]  /*8c170*/  UMOV UR5, 0x43300000 ;  /* 0x4330000000057882 */ /* 0x000fe20000000000 */
[----:B------:R-:W-:Y:S02]  /*8c180*/  DFMA R74, R10, R76, R74 ;  /* 0x0000004c0a4a722b */ /* 0x000fe4000000004a */
[----:B------:R-:W-:Y:S01]  /*8c190*/  DADD R8, R8, -UR4 ;  /* 0x8000000408087e29 */ /* 0x000fe20008000000 */
[----:B------:R-:W-:Y:S01]  /*8c1a0*/  UMOV UR4, 0xfefa39ef ;  /* 0xfefa39ef00047882 */ /* 0x000fe20000000000 */
[----:B------:R-:W-:Y:S01]  /*8c1b0*/  DADD R70, R12, R72 ;  /* 0x000000000c467229 */ /* 0x000fe20000000048 */
[----:B------:R-:W-:Y:S01]  /*8c1c0*/  UMOV UR5, 0x3fe62e42 ;  /* 0x3fe62e4200057882 */ /* 0x000fe20000000000 */
[----:B------:R-:W-:-:S06]  /*8c1d0*/  DFMA R78, R64, R68, R78 ;  /* 0x00000044404e722b */ /* 0x000fcc000000004e */
[----:B------:R-:W-:Y:S02]  /*8c1e0*/  DMUL R68, R70, R66 ;  /* 0x0000004246447228 */ /* 0x000fe40000000000 */
[----:B------:R-:W-:Y:S02]  /*8c1f0*/  DADD R76, R12, -R70 ;  /* 0x000000000c4c7229 */ /* 0x000fe40000000846 */
[----:B------:R-:W-:-:S04]  /*8c200*/  DFMA R74, R10, R74, R78 ;  /* 0x0000004a0a4a722b */ /* 0x000fc8000000004e */
[----:B------:R-:W-:Y:S02]  /*8c210*/  DFMA R12, R70, R66, -R68 ;  /* 0x00000042460c722b */ /* 0x000fe40000000844 */
[----:B------:R-:W-:-:S06]  /*8c220*/  DADD R76, R72, R76 ;  /* 0x00000000484c7229 */ /* 0x000fcc000000004c */
[----:B------:R-:W-:-:S08]  /*8c230*/  DFMA R12, R70, R74, R12 ;  /* 0x0000004a460c722b */ /* 0x000fd0000000000c */
[----:B------:R-:W-:-:S08]  /*8c240*/  DFMA R76, R76, R66, R12 ;  /* 0x000000424c4c722b */ /* 0x000fd0000000000c */
[----:B------:R-:W-:-:S08]  /*8c250*/  DADD R66, R68, R76 ;  /* 0x0000000044427229 */ /* 0x000fd0000000004c */
[--C-:B------:R-:W-:Y:S02]  /*8c260*/  DADD R12, R10, R66.reuse ;  /* 0x000000000a0c7229 */ /* 0x100fe40000000042 */
[----:B------:R-:W-:-:S06]  /*8c270*/  DADD R68, R68, -R66 ;  /* 0x0000000044447229 */ /* 0x000fcc0000000842 */
[----:B------:R-:W-:Y:S02]  /*8c280*/  DADD R10, R10, -R12 ;  /* 0x000000000a0a7229 */ /* 0x000fe4000000080c */
[----:B------:R-:W-:-:S06]  /*8c290*/  DADD R68, R76, R68 ;  /* 0x000000004c447229 */ /* 0x000fcc0000000044 */
[----:B------:R-:W-:-:S08]  /*8c2a0*/  DADD R10, R66, R10 ;  /* 0x00000000420a7229 */ /* 0x000fd0000000000a */
[----:B------:R-:W-:-:S08]  /*8c2b0*/  DADD R10, R68, R10 ;  /* 0x00000000440a7229 */ /* 0x000fd0000000000a */
[----:B------:R-:W-:-:S08]  /*8c2c0*/  DADD R66, R64, R10 ;  /* 0x0000000040427229 */ /* 0x000fd0000000000a */
[----:B------:R-:W-:-:S08]  /*8c2d0*/  DADD R64, R12, R66 ;  /* 0x000000000c407229 */ /* 0x000fd00000000042 */
[--C-:B------:R-:W-:Y:S02]  /*8c2e0*/  DFMA R10, R8, UR4, R64.reuse ;  /* 0x00000004080a7c2b */ /* 0x100fe40008000040 */
[----:B------:R-:W-:-:S06]  /*8c2f0*/  DADD R68, R12, -R64 ;  /* 0x000000000c447229 */ /* 0x000fcc0000000840 */
[----:B------:R-:W-:Y:S02]  /*8c300*/  DFMA R12, R8, -UR4, R10 ;  /* 0x80000004080c7c2b */ /* 0x000fe4000800000a */
[----:B------:R-:W-:-:S06]  /*8c310*/  DADD R68, R66, R68 ;  /* 0x0000000042447229 */ /* 0x000fcc0000000044 */
[----:B------:R-:W-:-:S08]  /*8c320*/  DADD R12, -R64, R12 ;  /* 0x00000000400c7229 */ /* 0x000fd0000000010c */
[----:B------:R-:W-:-:S08]  /*8c330*/  DADD R12, R68, -R12 ;  /* 0x00000000440c7229 */ /* 0x000fd0000000080c */
[----:B------:R-:W-:Y:S01]  /*8c340*/  DFMA R8, R8, UR6, R12 ;  /* 0x0000000608087c2b */ /* 0x000fe2000800000c */
[----:B------:R-:W-:Y:S02]  /*8c350*/  IMAD.MOV.U32 R13, RZ, RZ, R7 ;  /* 0x000000ffff0d7224 */ /* 0x000fe400078e0007 */
[----:B------:R-:W-:Y:S02]  /*8c360*/  IMAD.MOV.U32 R12, RZ, RZ, R6 ;  /* 0x000000ffff0c7224 */ /* 0x000fe400078e0006 */
[C---:B------:R-:W-:Y:S01]  /*8c370*/  IMAD.SHL.U32 R6, R13.reuse, 0x2, RZ ;  /* 0x000000020d067824 */ /* 0x040fe200078e00ff */
[----:B------:R-:W-:-:S04]  /*8c380*/  LOP3.LUT R65, R13, 0xff0fffff, RZ, 0xc0, !PT ;  /* 0xff0fffff0d417812 */ /* 0x000fc800078ec0ff */
[----:B------:R-:W-:Y:S01]  /*8c390*/  ISETP.GT.U32.AND P0, PT, R6, -0x2000001, PT ;  /* 0xfdffffff0600780c */ /* 0x000fe20003f04070 */
[----:B------:R-:W-:-:S03]  /*8c3a0*/  DADD R6, R10, R8 ;  /* 0x000000000a067229 */ /* 0x000fc60000000008 */
[----:B------:R-:W-:-:S05]  /*8c3b0*/  SEL R13, R65, R13, P0 ;  /* 0x0000000d410d7207 */ /* 0x000fca0000000000 */
[----:B------:R-:W-:Y:S02]  /*8c3c0*/  DADD R64, R10, -R6 ;  /* 0x000000000a407229 */ /* 0x000fe40000000806 */
[----:B------:R-:W-:-:S06]  /*8c3d0*/  DMUL R10, R6, R12 ;  /* 0x0000000c060a7228 */ /* 0x000fcc0000000000 */
[----:B------:R-:W-:Y:S02]  /*8c3e0*/  DADD R64, R8, R64 ;  /* 0x0000000008407229 */ /* 0x000fe40000000040 */
[----:B------:R-:W-:Y:S01]  /*8c3f0*/  DFMA R6, R6, R12, -R10 ;  /* 0x0000000c0606722b */ /* 0x000fe2000000080a */
[----:B------:R-:W-:Y:S02]  /*8c400*/  IMAD.MOV.U32 R8, RZ, RZ, 0x652b82fe ;  /* 0x652b82feff087424 */ /* 0x000fe400078e00ff */
[----:B------:R-:W-:-:S05]  /*8c410*/  IMAD.MOV.U32 R9, RZ, RZ, 0x3ff71547 ;  /* 0x3ff71547ff097424 */ /* 0x000fca00078e00ff */
[----:B------:R-:W-:-:S08]  /*8c420*/  DFMA R12, R64, R12, R6 ;  /* 0x0000000c400c722b */ /* 0x000fd00000000006 */
[----:B------:R-:W-:-:S08]  /*8c430*/  DADD R6, R10, R12 ;  /* 0x000000000a067229 */ /* 0x000fd0000000000c */
[----:B------:R-:W-:Y:S02]  /*8c440*/  DFMA R8, R6, R8, 6.75539944105574400000e+15 ;  /* 0x433800000608742b */ /* 0x000fe40000000008 */
[----:B------:R-:W-:Y:S01]  /*8c450*/  FSETP.GEU.AND P0, PT, |R7|, 4.1917929649353027344, PT ;  /* 0x4086232b0700780b */ /* 0x000fe20003f0e200 */
[----:B------:R-:W-:-:S05]  /*8c460*/  DADD R10, R10, -R6 ;  /* 0x000000000a0a7229 */ /* 0x000fca0000000806 */
[----:B------:R-:W-:-:S03]  /*8c470*/  DADD R64, R8, -6.75539944105574400000e+15 ;  /* 0xc338000008407429 */ /* 0x000fc60000000000 */
[----:B------:R-:W-:-:S05]  /*8c480*/  DADD R12, R12, R10 ;  /* 0x000000000c0c7229 */ /* 0x000fca000000000a */
        /* <DEDUP_REMOVED lines=50> */
.L_x_1784:
[----:B------:R-:W-:Y:S01]  /*8c7b0*/  DFMA R12, R12, R10, R10 ;  /* 0x0000000a0c0c722b */ /* 0x000fe2000000000a */
[----:B------:R-:W-:Y:S01]  /*8c7c0*/  IMAD.MOV.U32 R6, RZ, RZ, R5 ;  /* 0x000000ffff067224 */ /* 0x000fe200078e0005 */
[----:B------:R-:W-:Y:S01]  /*8c7d0*/  DSETP.NEU.AND P0, PT, |R10|, +INF , PT ;  /* 0x7ff000000a00742a */ /* 0x000fe20003f0d200 */
[----:B------:R-:W-:-:S07]  /*8c7e0*/  IMAD.MOV.U32 R7, RZ, RZ, 0x0 ;  /* 0x00000000ff077424 */ /* 0x000fce00078e00ff */
[----:B------:R-:W-:Y:S02]  /*8c7f0*/  FSEL R8, R10, R12, !P0 ;  /* 0x0000000c0a087208 */ /* 0x000fe40004000000 */
[----:B------:R-:W-:Y:S01]  /*8c800*/  FSEL R10, R11, R13, !P0 ;  /* 0x0000000d0b0a7208 */ /* 0x000fe20004000000 */
[----:B------:R-:W-:Y:S06]  /*8c810*/  RET.REL.NODEC R6 `(_Z24optimized_sogrand_kernelPKdPdS1_PiS2_S1_iiimdiii) ;  /* 0xfffff73406f87950 */ /* 0x000fec0003c3ffff */
.L_x_1785:
[----:B------:R-:W-:-:S00]  /*8c820*/  BRA `(.L_x_1785) ;  /* 0xfffffffc00fc7947 */ /* 0x000fc0000383ffff */
[----:B------:R-:W-:-:S00]  /*8c830*/  NOP ;  /* 0x0000000000007918 */ /* 0x000fc00000000000 */
        /* <DEDUP_REMOVED lines=12> */
.L_x_1790:


//--------------------- .nv.shared._Z24optimized_sogrand_kernelPKdPdS1_PiS2_S1_iiimdiii --------------------------
	.section	.nv.shared._Z24optimized_sogrand_kernelPKdPdS1_PiS2_S1_iiimdiii,"aw",@nobits
	.sectionflags	@""
	.align	8
.nv.shared._Z24optimized_sogrand_kernelPKdPdS1_PiS2_S1_iiimdiii:
	.zero		9364


//--------------------- .nv.shared.reserved.0     --------------------------
	.section	.nv.shared.reserved.0,"aw",@nobits
	.weak		__nv_reservedSMEM_offset_0_alias
	.size		__nv_reservedSMEM_offset_0_alias, 0, 64
	.other		__nv_reservedSMEM_offset_0_alias,@"STO_CUDA_RESERVED_SHARED STV_DEFAULT"
__nv_reservedSMEM_offset_0_alias:
	.zero		0
	.zero		64


//--------------------- .nv.constant0._Z24optimized_sogrand_kernelPKdPdS1_PiS2_S1_iiimdiii --------------------------
	.section	.nv.constant0._Z24optimized_sogrand_kernelPKdPdS1_PiS2_S1_iiimdiii,"a",@progbits
	.sectionflags	@""
	.align	4
.nv.constant0._Z24optimized_sogrand_kernelPKdPdS1_PiS2_S1_iiimdiii:
	.zero		988


//--------------------- SYMBOLS --------------------------

	.type		.nv.reservedSmem.offset0,@object
	.size		.nv.reservedSmem.offset0,0x4
	.type		.nv.reservedSmem.cap,@object
	.size		.nv.reservedSmem.cap,0x4
